//
// Generated by NVIDIA NVVM Compiler
//
// Compiler Build ID: CL-36424714
// Cuda compilation tools, release 13.0, V13.0.88
// Based on NVVM 20.0.0
//

.version 9.0
.target sm_100
.address_size 64

	// .globl	_Z11emptyKernelv
// _ZZN3cub18CUB_300001_SM_10006detail10radix_sort31DeviceRadixSortSingleTileKernelINS1_5radix10policy_hubIfNS0_8NullTypeEjE10Policy1000ELNS0_9SortOrderE0EfS6_jNS1_21identity_decomposer_tEEEvPKT1_PSB_PKT2_PSF_T3_iiT4_E12temp_storage has been demoted
// _ZZN3cub18CUB_300001_SM_10006detail10radix_sort30DeviceRadixSortHistogramKernelINS1_5radix10policy_hubIfNS0_8NullTypeEjE10Policy1000ELNS0_9SortOrderE0EfjNS1_21identity_decomposer_tEEEvPT2_PKT1_SB_iiT3_E12temp_storage has been demoted
// _ZZN3cub18CUB_300001_SM_10006detail10radix_sort33DeviceRadixSortExclusiveSumKernelINS1_5radix10policy_hubIfNS0_8NullTypeEjE10Policy1000EjEEvPT0_E12temp_storage has been demoted
// _ZZN3cub18CUB_300001_SM_10006detail10radix_sort29DeviceRadixSortOnesweepKernelINS1_5radix10policy_hubIfNS0_8NullTypeEjE10Policy1000ELNS0_9SortOrderE0EfS6_jiiNS1_21identity_decomposer_tEEEvPT5_SC_PT3_PKSD_PT1_PKSH_PT2_PKSL_T4_iiT6_E1s has been demoted
.global .align 1 .b8 _ZN27_INTERNAL_2ba8568e_4_k_cu_N4cuda3std3__45__cpo5beginE[1];
.global .align 1 .b8 _ZN27_INTERNAL_2ba8568e_4_k_cu_N4cuda3std3__45__cpo3endE[1];
.global .align 1 .b8 _ZN27_INTERNAL_2ba8568e_4_k_cu_N4cuda3std3__45__cpo6cbeginE[1];
.global .align 1 .b8 _ZN27_INTERNAL_2ba8568e_4_k_cu_N4cuda3std3__45__cpo4cendE[1];
.global .align 1 .b8 _ZN27_INTERNAL_2ba8568e_4_k_cu_N4cuda3std3__45__cpo6rbeginE[1];
.global .align 1 .b8 _ZN27_INTERNAL_2ba8568e_4_k_cu_N4cuda3std3__45__cpo4rendE[1];
.global .align 1 .b8 _ZN27_INTERNAL_2ba8568e_4_k_cu_N4cuda3std3__45__cpo7crbeginE[1];
.global .align 1 .b8 _ZN27_INTERNAL_2ba8568e_4_k_cu_N4cuda3std3__45__cpo5crendE[1];
.global .align 1 .b8 _ZN27_INTERNAL_2ba8568e_4_k_cu_N4cuda3std3__429_GLOBAL__N__2ba8568e_4_k_cu_N6ignoreE[1];
.global .align 1 .b8 _ZN27_INTERNAL_2ba8568e_4_k_cu_N4cuda3std3__419piecewise_constructE[1];
.global .align 1 .b8 _ZN27_INTERNAL_2ba8568e_4_k_cu_N4cuda3std3__48in_placeE[1];
.global .align 1 .b8 _ZN27_INTERNAL_2ba8568e_4_k_cu_N4cuda3std3__420unreachable_sentinelE[1];
.global .align 1 .b8 _ZN27_INTERNAL_2ba8568e_4_k_cu_N4cuda3std3__47nulloptE[1];
.global .align 1 .b8 _ZN27_INTERNAL_2ba8568e_4_k_cu_N4cuda3std3__48unexpectE[1];
.global .align 1 .b8 _ZN27_INTERNAL_2ba8568e_4_k_cu_N4cuda3std6ranges3__45__cpo4swapE[1];
.global .align 1 .b8 _ZN27_INTERNAL_2ba8568e_4_k_cu_N4cuda3std6ranges3__45__cpo9iter_moveE[1];
.global .align 1 .b8 _ZN27_INTERNAL_2ba8568e_4_k_cu_N4cuda3std6ranges3__45__cpo5beginE[1];
.global .align 1 .b8 _ZN27_INTERNAL_2ba8568e_4_k_cu_N4cuda3std6ranges3__45__cpo3endE[1];
.global .align 1 .b8 _ZN27_INTERNAL_2ba8568e_4_k_cu_N4cuda3std6ranges3__45__cpo6cbeginE[1];
.global .align 1 .b8 _ZN27_INTERNAL_2ba8568e_4_k_cu_N4cuda3std6ranges3__45__cpo4cendE[1];
.global .align 1 .b8 _ZN27_INTERNAL_2ba8568e_4_k_cu_N4cuda3std6ranges3__45__cpo7advanceE[1];
.global .align 1 .b8 _ZN27_INTERNAL_2ba8568e_4_k_cu_N4cuda3std6ranges3__45__cpo9iter_swapE[1];
.global .align 1 .b8 _ZN27_INTERNAL_2ba8568e_4_k_cu_N4cuda3std6ranges3__45__cpo4nextE[1];
.global .align 1 .b8 _ZN27_INTERNAL_2ba8568e_4_k_cu_N4cuda3std6ranges3__45__cpo4prevE[1];
.global .align 1 .b8 _ZN27_INTERNAL_2ba8568e_4_k_cu_N4cuda3std6ranges3__45__cpo4dataE[1];
.global .align 1 .b8 _ZN27_INTERNAL_2ba8568e_4_k_cu_N4cuda3std6ranges3__45__cpo5cdataE[1];
.global .align 1 .b8 _ZN27_INTERNAL_2ba8568e_4_k_cu_N4cuda3std6ranges3__45__cpo4sizeE[1];
.global .align 1 .b8 _ZN27_INTERNAL_2ba8568e_4_k_cu_N4cuda3std6ranges3__45__cpo5ssizeE[1];
.global .align 1 .b8 _ZN27_INTERNAL_2ba8568e_4_k_cu_N4cuda3std6ranges3__45__cpo8distanceE[1];
.global .align 1 .b8 _ZN27_INTERNAL_2ba8568e_4_k_cu_N6thrust24THRUST_300001_SM_1000_NS6system6detail10sequential3seqE[1];
.global .align 1 .b8 _ZN27_INTERNAL_2ba8568e_4_k_cu_N6thrust24THRUST_300001_SM_1000_NS12placeholders2_1E[1];
.global .align 1 .b8 _ZN27_INTERNAL_2ba8568e_4_k_cu_N6thrust24THRUST_300001_SM_1000_NS12placeholders2_2E[1];
.global .align 1 .b8 _ZN27_INTERNAL_2ba8568e_4_k_cu_N6thrust24THRUST_300001_SM_1000_NS12placeholders2_3E[1];
.global .align 1 .b8 _ZN27_INTERNAL_2ba8568e_4_k_cu_N6thrust24THRUST_300001_SM_1000_NS12placeholders2_4E[1];
.global .align 1 .b8 _ZN27_INTERNAL_2ba8568e_4_k_cu_N6thrust24THRUST_300001_SM_1000_NS12placeholders2_5E[1];
.global .align 1 .b8 _ZN27_INTERNAL_2ba8568e_4_k_cu_N6thrust24THRUST_300001_SM_1000_NS12placeholders2_6E[1];
.global .align 1 .b8 _ZN27_INTERNAL_2ba8568e_4_k_cu_N6thrust24THRUST_300001_SM_1000_NS12placeholders2_7E[1];
.global .align 1 .b8 _ZN27_INTERNAL_2ba8568e_4_k_cu_N6thrust24THRUST_300001_SM_1000_NS12placeholders2_8E[1];
.global .align 1 .b8 _ZN27_INTERNAL_2ba8568e_4_k_cu_N6thrust24THRUST_300001_SM_1000_NS12placeholders2_9E[1];
.global .align 1 .b8 _ZN27_INTERNAL_2ba8568e_4_k_cu_N6thrust24THRUST_300001_SM_1000_NS12placeholders3_10E[1];

.visible .entry _Z11emptyKernelv()
{


	ret;

}
	// .globl	_ZN3cub18CUB_300001_SM_10006detail11EmptyKernelIvEEvv
.visible .entry _ZN3cub18CUB_300001_SM_10006detail11EmptyKernelIvEEvv()
{


	ret;

}
	// .globl	_ZN3cub18CUB_300001_SM_10006detail10radix_sort31DeviceRadixSortSingleTileKernelINS1_5radix10policy_hubIfNS0_8NullTypeEjE10Policy1000ELNS0_9SortOrderE0EfS6_jNS1_21identity_decomposer_tEEEvPKT1_PSB_PKT2_PSF_T3_iiT4_
.visible .entry _ZN3cub18CUB_300001_SM_10006detail10radix_sort31DeviceRadixSortSingleTileKernelINS1_5radix10policy_hubIfNS0_8NullTypeEjE10Policy1000ELNS0_9SortOrderE0EfS6_jNS1_21identity_decomposer_tEEEvPKT1_PSB_PKT2_PSF_T3_iiT4_(
	.param .u64 .ptr .align 1 _ZN3cub18CUB_300001_SM_10006detail10radix_sort31DeviceRadixSortSingleTileKernelINS1_5radix10policy_hubIfNS0_8NullTypeEjE10Policy1000ELNS0_9SortOrderE0EfS6_jNS1_21identity_decomposer_tEEEvPKT1_PSB_PKT2_PSF_T3_iiT4__param_0,
	.param .u64 .ptr .align 1 _ZN3cub18CUB_300001_SM_10006detail10radix_sort31DeviceRadixSortSingleTileKernelINS1_5radix10policy_hubIfNS0_8NullTypeEjE10Policy1000ELNS0_9SortOrderE0EfS6_jNS1_21identity_decomposer_tEEEvPKT1_PSB_PKT2_PSF_T3_iiT4__param_1,
	.param .u64 .ptr .align 1 _ZN3cub18CUB_300001_SM_10006detail10radix_sort31DeviceRadixSortSingleTileKernelINS1_5radix10policy_hubIfNS0_8NullTypeEjE10Policy1000ELNS0_9SortOrderE0EfS6_jNS1_21identity_decomposer_tEEEvPKT1_PSB_PKT2_PSF_T3_iiT4__param_2,
	.param .u64 .ptr .align 1 _ZN3cub18CUB_300001_SM_10006detail10radix_sort31DeviceRadixSortSingleTileKernelINS1_5radix10policy_hubIfNS0_8NullTypeEjE10Policy1000ELNS0_9SortOrderE0EfS6_jNS1_21identity_decomposer_tEEEvPKT1_PSB_PKT2_PSF_T3_iiT4__param_3,
	.param .u32 _ZN3cub18CUB_300001_SM_10006detail10radix_sort31DeviceRadixSortSingleTileKernelINS1_5radix10policy_hubIfNS0_8NullTypeEjE10Policy1000ELNS0_9SortOrderE0EfS6_jNS1_21identity_decomposer_tEEEvPKT1_PSB_PKT2_PSF_T3_iiT4__param_4,
	.param .u32 _ZN3cub18CUB_300001_SM_10006detail10radix_sort31DeviceRadixSortSingleTileKernelINS1_5radix10policy_hubIfNS0_8NullTypeEjE10Policy1000ELNS0_9SortOrderE0EfS6_jNS1_21identity_decomposer_tEEEvPKT1_PSB_PKT2_PSF_T3_iiT4__param_5,
	.param .u32 _ZN3cub18CUB_300001_SM_10006detail10radix_sort31DeviceRadixSortSingleTileKernelINS1_5radix10policy_hubIfNS0_8NullTypeEjE10Policy1000ELNS0_9SortOrderE0EfS6_jNS1_21identity_decomposer_tEEEvPKT1_PSB_PKT2_PSF_T3_iiT4__param_6,
	.param .align 1 .b8 _ZN3cub18CUB_300001_SM_10006detail10radix_sort31DeviceRadixSortSingleTileKernelINS1_5radix10policy_hubIfNS0_8NullTypeEjE10Policy1000ELNS0_9SortOrderE0EfS6_jNS1_21identity_decomposer_tEEEvPKT1_PSB_PKT2_PSF_T3_iiT4__param_7[1]
)
.maxntid 256
.minnctapersm 1
{
	.reg .pred 	%p<109>;
	.reg .b16 	%rs<39>;
	.reg .b32 	%r<782>;
	.reg .b64 	%rd<9>;
	// demoted variable
	.shared .align 16 .b8 _ZZN3cub18CUB_300001_SM_10006detail10radix_sort31DeviceRadixSortSingleTileKernelINS1_5radix10policy_hubIfNS0_8NullTypeEjE10Policy1000ELNS0_9SortOrderE0EfS6_jNS1_21identity_decomposer_tEEEvPKT1_PSB_PKT2_PSF_T3_iiT4_E12temp_storage[33856];
	ld.param.u64 	%rd4, [_ZN3cub18CUB_300001_SM_10006detail10radix_sort31DeviceRadixSortSingleTileKernelINS1_5radix10policy_hubIfNS0_8NullTypeEjE10Policy1000ELNS0_9SortOrderE0EfS6_jNS1_21identity_decomposer_tEEEvPKT1_PSB_PKT2_PSF_T3_iiT4__param_0];
	ld.param.u64 	%rd3, [_ZN3cub18CUB_300001_SM_10006detail10radix_sort31DeviceRadixSortSingleTileKernelINS1_5radix10policy_hubIfNS0_8NullTypeEjE10Policy1000ELNS0_9SortOrderE0EfS6_jNS1_21identity_decomposer_tEEEvPKT1_PSB_PKT2_PSF_T3_iiT4__param_1];
	ld.param.u32 	%r207, [_ZN3cub18CUB_300001_SM_10006detail10radix_sort31DeviceRadixSortSingleTileKernelINS1_5radix10policy_hubIfNS0_8NullTypeEjE10Policy1000ELNS0_9SortOrderE0EfS6_jNS1_21identity_decomposer_tEEEvPKT1_PSB_PKT2_PSF_T3_iiT4__param_4];
	ld.param.u32 	%r208, [_ZN3cub18CUB_300001_SM_10006detail10radix_sort31DeviceRadixSortSingleTileKernelINS1_5radix10policy_hubIfNS0_8NullTypeEjE10Policy1000ELNS0_9SortOrderE0EfS6_jNS1_21identity_decomposer_tEEEvPKT1_PSB_PKT2_PSF_T3_iiT4__param_5];
	ld.param.u32 	%r209, [_ZN3cub18CUB_300001_SM_10006detail10radix_sort31DeviceRadixSortSingleTileKernelINS1_5radix10policy_hubIfNS0_8NullTypeEjE10Policy1000ELNS0_9SortOrderE0EfS6_jNS1_21identity_decomposer_tEEEvPKT1_PSB_PKT2_PSF_T3_iiT4__param_6];
	cvta.to.global.u64 	%rd5, %rd4;
	mov.u32 	%r1, %tid.x;
	mul.lo.s32 	%r2, %r1, 19;
	setp.ge.s32 	%p1, %r2, %r207;
	mul.wide.u32 	%rd6, %r2, 4;
	add.s64 	%rd1, %rd5, %rd6;
	mov.b32 	%r740, 2147483647;
	@%p1 bra 	$L__BB2_2;
	ld.global.u32 	%r740, [%rd1];
$L__BB2_2:
	add.s32 	%r212, %r2, 1;
	setp.ge.s32 	%p2, %r212, %r207;
	mov.b32 	%r741, 2147483647;
	@%p2 bra 	$L__BB2_4;
	ld.global.u32 	%r741, [%rd1+4];
$L__BB2_4:
	add.s32 	%r214, %r2, 2;
	setp.ge.s32 	%p3, %r214, %r207;
	mov.b32 	%r742, 2147483647;
	@%p3 bra 	$L__BB2_6;
	ld.global.u32 	%r742, [%rd1+8];
$L__BB2_6:
	add.s32 	%r216, %r2, 3;
	setp.ge.s32 	%p4, %r216, %r207;
	mov.b32 	%r743, 2147483647;
	@%p4 bra 	$L__BB2_8;
	ld.global.u32 	%r743, [%rd1+12];
$L__BB2_8:
	add.s32 	%r218, %r2, 4;
	setp.ge.s32 	%p5, %r218, %r207;
	mov.b32 	%r744, 2147483647;
	@%p5 bra 	$L__BB2_10;
	ld.global.u32 	%r744, [%rd1+16];
$L__BB2_10:
	add.s32 	%r220, %r2, 5;
	setp.ge.s32 	%p6, %r220, %r207;
	mov.b32 	%r745, 2147483647;
	@%p6 bra 	$L__BB2_12;
	ld.global.u32 	%r745, [%rd1+20];
$L__BB2_12:
	add.s32 	%r222, %r2, 6;
	setp.ge.s32 	%p7, %r222, %r207;
	mov.b32 	%r746, 2147483647;
	@%p7 bra 	$L__BB2_14;
	ld.global.u32 	%r746, [%rd1+24];
$L__BB2_14:
	add.s32 	%r224, %r2, 7;
	setp.ge.s32 	%p8, %r224, %r207;
	mov.b32 	%r747, 2147483647;
	@%p8 bra 	$L__BB2_16;
	ld.global.u32 	%r747, [%rd1+28];
$L__BB2_16:
	add.s32 	%r226, %r2, 8;
	setp.ge.s32 	%p9, %r226, %r207;
	mov.b32 	%r748, 2147483647;
	@%p9 bra 	$L__BB2_18;
	ld.global.u32 	%r748, [%rd1+32];
$L__BB2_18:
	add.s32 	%r228, %r2, 9;
	setp.ge.s32 	%p10, %r228, %r207;
	mov.b32 	%r749, 2147483647;
	@%p10 bra 	$L__BB2_20;
	ld.global.u32 	%r749, [%rd1+36];
$L__BB2_20:
	add.s32 	%r230, %r2, 10;
	setp.ge.s32 	%p11, %r230, %r207;
	mov.b32 	%r750, 2147483647;
	@%p11 bra 	$L__BB2_22;
	ld.global.u32 	%r750, [%rd1+40];
$L__BB2_22:
	add.s32 	%r232, %r2, 11;
	setp.ge.s32 	%p12, %r232, %r207;
	mov.b32 	%r751, 2147483647;
	@%p12 bra 	$L__BB2_24;
	ld.global.u32 	%r751, [%rd1+44];
$L__BB2_24:
	add.s32 	%r234, %r2, 12;
	setp.ge.s32 	%p13, %r234, %r207;
	mov.b32 	%r752, 2147483647;
	@%p13 bra 	$L__BB2_26;
	ld.global.u32 	%r752, [%rd1+48];
$L__BB2_26:
	add.s32 	%r236, %r2, 13;
	setp.ge.s32 	%p14, %r236, %r207;
	mov.b32 	%r753, 2147483647;
	@%p14 bra 	$L__BB2_28;
	ld.global.u32 	%r753, [%rd1+52];
$L__BB2_28:
	add.s32 	%r238, %r2, 14;
	setp.ge.s32 	%p15, %r238, %r207;
	mov.b32 	%r754, 2147483647;
	@%p15 bra 	$L__BB2_30;
	ld.global.u32 	%r754, [%rd1+56];
$L__BB2_30:
	add.s32 	%r240, %r2, 15;
	setp.ge.s32 	%p16, %r240, %r207;
	mov.b32 	%r755, 2147483647;
	@%p16 bra 	$L__BB2_32;
	ld.global.u32 	%r755, [%rd1+60];
$L__BB2_32:
	add.s32 	%r242, %r2, 16;
	setp.ge.s32 	%p17, %r242, %r207;
	mov.b32 	%r756, 2147483647;
	@%p17 bra 	$L__BB2_34;
	ld.global.u32 	%r756, [%rd1+64];
$L__BB2_34:
	add.s32 	%r244, %r2, 17;
	setp.ge.s32 	%p18, %r244, %r207;
	mov.b32 	%r757, 2147483647;
	@%p18 bra 	$L__BB2_36;
	ld.global.u32 	%r757, [%rd1+68];
$L__BB2_36:
	add.s32 	%r246, %r2, 18;
	setp.ge.s32 	%p19, %r246, %r207;
	mov.b32 	%r758, 2147483647;
	@%p19 bra 	$L__BB2_38;
	ld.global.u32 	%r758, [%rd1+72];
$L__BB2_38:
	bar.sync 	0;
	setp.gt.s32 	%p20, %r740, -1;
	selp.b32 	%r248, -2147483648, -1, %p20;
	xor.b32  	%r779, %r248, %r740;
	setp.gt.s32 	%p21, %r741, -1;
	selp.b32 	%r249, -2147483648, -1, %p21;
	xor.b32  	%r778, %r249, %r741;
	setp.gt.s32 	%p22, %r742, -1;
	selp.b32 	%r250, -2147483648, -1, %p22;
	xor.b32  	%r777, %r250, %r742;
	setp.gt.s32 	%p23, %r743, -1;
	selp.b32 	%r251, -2147483648, -1, %p23;
	xor.b32  	%r776, %r251, %r743;
	setp.gt.s32 	%p24, %r744, -1;
	selp.b32 	%r252, -2147483648, -1, %p24;
	xor.b32  	%r775, %r252, %r744;
	setp.gt.s32 	%p25, %r745, -1;
	selp.b32 	%r253, -2147483648, -1, %p25;
	xor.b32  	%r774, %r253, %r745;
	setp.gt.s32 	%p26, %r746, -1;
	selp.b32 	%r254, -2147483648, -1, %p26;
	xor.b32  	%r773, %r254, %r746;
	setp.gt.s32 	%p27, %r747, -1;
	selp.b32 	%r255, -2147483648, -1, %p27;
	xor.b32  	%r772, %r255, %r747;
	setp.gt.s32 	%p28, %r748, -1;
	selp.b32 	%r256, -2147483648, -1, %p28;
	xor.b32  	%r771, %r256, %r748;
	setp.gt.s32 	%p29, %r749, -1;
	selp.b32 	%r257, -2147483648, -1, %p29;
	xor.b32  	%r770, %r257, %r749;
	setp.gt.s32 	%p30, %r750, -1;
	selp.b32 	%r258, -2147483648, -1, %p30;
	xor.b32  	%r769, %r258, %r750;
	setp.gt.s32 	%p31, %r751, -1;
	selp.b32 	%r259, -2147483648, -1, %p31;
	xor.b32  	%r768, %r259, %r751;
	setp.gt.s32 	%p32, %r752, -1;
	selp.b32 	%r260, -2147483648, -1, %p32;
	xor.b32  	%r767, %r260, %r752;
	setp.gt.s32 	%p33, %r753, -1;
	selp.b32 	%r261, -2147483648, -1, %p33;
	xor.b32  	%r766, %r261, %r753;
	setp.gt.s32 	%p34, %r754, -1;
	selp.b32 	%r262, -2147483648, -1, %p34;
	xor.b32  	%r765, %r262, %r754;
	setp.gt.s32 	%p35, %r755, -1;
	selp.b32 	%r263, -2147483648, -1, %p35;
	xor.b32  	%r764, %r263, %r755;
	setp.gt.s32 	%p36, %r756, -1;
	selp.b32 	%r264, -2147483648, -1, %p36;
	xor.b32  	%r763, %r264, %r756;
	setp.gt.s32 	%p37, %r757, -1;
	selp.b32 	%r265, -2147483648, -1, %p37;
	xor.b32  	%r762, %r265, %r757;
	setp.gt.s32 	%p38, %r758, -1;
	selp.b32 	%r266, -2147483648, -1, %p38;
	xor.b32  	%r761, %r266, %r758;
	shr.u32 	%r60, %r1, 5;
	shl.b32 	%r267, %r1, 2;
	mov.u32 	%r268, _ZZN3cub18CUB_300001_SM_10006detail10radix_sort31DeviceRadixSortSingleTileKernelINS1_5radix10policy_hubIfNS0_8NullTypeEjE10Policy1000ELNS0_9SortOrderE0EfS6_jNS1_21identity_decomposer_tEEEvPKT1_PSB_PKT2_PSF_T3_iiT4_E12temp_storage;
	add.s32 	%r61, %r268, %r267;
	shl.b32 	%r269, %r1, 7;
	add.s32 	%r62, %r61, %r269;
	shl.b32 	%r270, %r60, 2;
	add.s32 	%r271, %r268, %r270;
	add.s32 	%r63, %r271, 33792;
	mad.lo.s32 	%r64, %r1, -56, %r62;
	add.s32 	%r760, %r208, 6;
	sub.s32 	%r759, %r209, %r208;
$L__BB2_39:
	add.s32 	%r331, %r760, -6;
	min.s32 	%r274, %r759, 6;
	mov.b32 	%r360, 0;
	st.shared.u32 	[%r61], %r360;
	st.shared.u32 	[%r61+1024], %r360;
	st.shared.u32 	[%r61+2048], %r360;
	st.shared.u32 	[%r61+3072], %r360;
	st.shared.u32 	[%r61+4096], %r360;
	st.shared.u32 	[%r61+5120], %r360;
	st.shared.u32 	[%r61+6144], %r360;
	st.shared.u32 	[%r61+7168], %r360;
	st.shared.u32 	[%r61+8192], %r360;
	st.shared.u32 	[%r61+9216], %r360;
	st.shared.u32 	[%r61+10240], %r360;
	st.shared.u32 	[%r61+11264], %r360;
	st.shared.u32 	[%r61+12288], %r360;
	st.shared.u32 	[%r61+13312], %r360;
	st.shared.u32 	[%r61+14336], %r360;
	st.shared.u32 	[%r61+15360], %r360;
	st.shared.u32 	[%r61+16384], %r360;
	st.shared.u32 	[%r61+17408], %r360;
	st.shared.u32 	[%r61+18432], %r360;
	st.shared.u32 	[%r61+19456], %r360;
	st.shared.u32 	[%r61+20480], %r360;
	st.shared.u32 	[%r61+21504], %r360;
	st.shared.u32 	[%r61+22528], %r360;
	st.shared.u32 	[%r61+23552], %r360;
	st.shared.u32 	[%r61+24576], %r360;
	st.shared.u32 	[%r61+25600], %r360;
	st.shared.u32 	[%r61+26624], %r360;
	st.shared.u32 	[%r61+27648], %r360;
	st.shared.u32 	[%r61+28672], %r360;
	st.shared.u32 	[%r61+29696], %r360;
	st.shared.u32 	[%r61+30720], %r360;
	st.shared.u32 	[%r61+31744], %r360;
	st.shared.u32 	[%r61+32768], %r360;
	// begin inline asm
	bmsk.clamp.b32 %r272, %r360, %r274;
	// end inline asm
	setp.eq.s32 	%p39, %r779, 2147483647;
	selp.b32 	%r276, -2147483648, %r779, %p39;
	// begin inline asm
	shr.b32 %r275, %r276, %r331;
	// end inline asm
	and.b32  	%r363, %r272, %r275;
	shl.b32 	%r364, %r363, 10;
	and.b32  	%r365, %r364, 31744;
	add.s32 	%r366, %r61, %r365;
	shr.u32 	%r367, %r363, 4;
	and.b32  	%r368, %r367, 268435454;
	add.s32 	%r89, %r366, %r368;
	ld.shared.u16 	%rs1, [%r89];
	add.s16 	%rs20, %rs1, 1;
	st.shared.u16 	[%r89], %rs20;
	setp.eq.s32 	%p40, %r778, 2147483647;
	selp.b32 	%r279, -2147483648, %r778, %p40;
	// begin inline asm
	shr.b32 %r278, %r279, %r331;
	// end inline asm
	and.b32  	%r369, %r272, %r278;
	shl.b32 	%r370, %r369, 10;
	and.b32  	%r371, %r370, 31744;
	add.s32 	%r372, %r61, %r371;
	shr.u32 	%r373, %r369, 4;
	and.b32  	%r374, %r373, 268435454;
	add.s32 	%r90, %r372, %r374;
	ld.shared.u16 	%rs2, [%r90];
	add.s16 	%rs21, %rs2, 1;
	st.shared.u16 	[%r90], %rs21;
	setp.eq.s32 	%p41, %r777, 2147483647;
	selp.b32 	%r282, -2147483648, %r777, %p41;
	// begin inline asm
	shr.b32 %r281, %r282, %r331;
	// end inline asm
	and.b32  	%r375, %r272, %r281;
	shl.b32 	%r376, %r375, 10;
	and.b32  	%r377, %r376, 31744;
	add.s32 	%r378, %r61, %r377;
	shr.u32 	%r379, %r375, 4;
	and.b32  	%r380, %r379, 268435454;
	add.s32 	%r91, %r378, %r380;
	ld.shared.u16 	%rs3, [%r91];
	add.s16 	%rs22, %rs3, 1;
	st.shared.u16 	[%r91], %rs22;
	setp.eq.s32 	%p42, %r776, 2147483647;
	selp.b32 	%r285, -2147483648, %r776, %p42;
	// begin inline asm
	shr.b32 %r284, %r285, %r331;
	// end inline asm
	and.b32  	%r381, %r272, %r284;
	shl.b32 	%r382, %r381, 10;
	and.b32  	%r383, %r382, 31744;
	add.s32 	%r384, %r61, %r383;
	shr.u32 	%r385, %r381, 4;
	and.b32  	%r386, %r385, 268435454;
	add.s32 	%r92, %r384, %r386;
	ld.shared.u16 	%rs4, [%r92];
	add.s16 	%rs23, %rs4, 1;
	st.shared.u16 	[%r92], %rs23;
	setp.eq.s32 	%p43, %r775, 2147483647;
	selp.b32 	%r288, -2147483648, %r775, %p43;
	// begin inline asm
	shr.b32 %r287, %r288, %r331;
	// end inline asm
	and.b32  	%r387, %r272, %r287;
	shl.b32 	%r388, %r387, 10;
	and.b32  	%r389, %r388, 31744;
	add.s32 	%r390, %r61, %r389;
	shr.u32 	%r391, %r387, 4;
	and.b32  	%r392, %r391, 268435454;
	add.s32 	%r93, %r390, %r392;
	ld.shared.u16 	%rs5, [%r93];
	add.s16 	%rs24, %rs5, 1;
	st.shared.u16 	[%r93], %rs24;
	setp.eq.s32 	%p44, %r774, 2147483647;
	selp.b32 	%r291, -2147483648, %r774, %p44;
	// begin inline asm
	shr.b32 %r290, %r291, %r331;
	// end inline asm
	and.b32  	%r393, %r272, %r290;
	shl.b32 	%r394, %r393, 10;
	and.b32  	%r395, %r394, 31744;
	add.s32 	%r396, %r61, %r395;
	shr.u32 	%r397, %r393, 4;
	and.b32  	%r398, %r397, 268435454;
	add.s32 	%r94, %r396, %r398;
	ld.shared.u16 	%rs6, [%r94];
	add.s16 	%rs25, %rs6, 1;
	st.shared.u16 	[%r94], %rs25;
	setp.eq.s32 	%p45, %r773, 2147483647;
	selp.b32 	%r294, -2147483648, %r773, %p45;
	// begin inline asm
	shr.b32 %r293, %r294, %r331;
	// end inline asm
	and.b32  	%r399, %r272, %r293;
	shl.b32 	%r400, %r399, 10;
	and.b32  	%r401, %r400, 31744;
	add.s32 	%r402, %r61, %r401;
	shr.u32 	%r403, %r399, 4;
	and.b32  	%r404, %r403, 268435454;
	add.s32 	%r95, %r402, %r404;
	ld.shared.u16 	%rs7, [%r95];
	add.s16 	%rs26, %rs7, 1;
	st.shared.u16 	[%r95], %rs26;
	setp.eq.s32 	%p46, %r772, 2147483647;
	selp.b32 	%r297, -2147483648, %r772, %p46;
	// begin inline asm
	shr.b32 %r296, %r297, %r331;
	// end inline asm
	and.b32  	%r405, %r272, %r296;
	shl.b32 	%r406, %r405, 10;
	and.b32  	%r407, %r406, 31744;
	add.s32 	%r408, %r61, %r407;
	shr.u32 	%r409, %r405, 4;
	and.b32  	%r410, %r409, 268435454;
	add.s32 	%r96, %r408, %r410;
	ld.shared.u16 	%rs8, [%r96];
	add.s16 	%rs27, %rs8, 1;
	st.shared.u16 	[%r96], %rs27;
	setp.eq.s32 	%p47, %r771, 2147483647;
	selp.b32 	%r300, -2147483648, %r771, %p47;
	// begin inline asm
	shr.b32 %r299, %r300, %r331;
	// end inline asm
	and.b32  	%r411, %r272, %r299;
	shl.b32 	%r412, %r411, 10;
	and.b32  	%r413, %r412, 31744;
	add.s32 	%r414, %r61, %r413;
	shr.u32 	%r415, %r411, 4;
	and.b32  	%r416, %r415, 268435454;
	add.s32 	%r97, %r414, %r416;
	ld.shared.u16 	%rs9, [%r97];
	add.s16 	%rs28, %rs9, 1;
	st.shared.u16 	[%r97], %rs28;
	setp.eq.s32 	%p48, %r770, 2147483647;
	selp.b32 	%r303, -2147483648, %r770, %p48;
	// begin inline asm
	shr.b32 %r302, %r303, %r331;
	// end inline asm
	and.b32  	%r417, %r272, %r302;
	shl.b32 	%r418, %r417, 10;
	and.b32  	%r419, %r418, 31744;
	add.s32 	%r420, %r61, %r419;
	shr.u32 	%r421, %r417, 4;
	and.b32  	%r422, %r421, 268435454;
	add.s32 	%r98, %r420, %r422;
	ld.shared.u16 	%rs10, [%r98];
	add.s16 	%rs29, %rs10, 1;
	st.shared.u16 	[%r98], %rs29;
	setp.eq.s32 	%p49, %r769, 2147483647;
	selp.b32 	%r306, -2147483648, %r769, %p49;
	// begin inline asm
	shr.b32 %r305, %r306, %r331;
	// end inline asm
	and.b32  	%r423, %r272, %r305;
	shl.b32 	%r424, %r423, 10;
	and.b32  	%r425, %r424, 31744;
	add.s32 	%r426, %r61, %r425;
	shr.u32 	%r427, %r423, 4;
	and.b32  	%r428, %r427, 268435454;
	add.s32 	%r99, %r426, %r428;
	ld.shared.u16 	%rs11, [%r99];
	add.s16 	%rs30, %rs11, 1;
	st.shared.u16 	[%r99], %rs30;
	setp.eq.s32 	%p50, %r768, 2147483647;
	selp.b32 	%r309, -2147483648, %r768, %p50;
	// begin inline asm
	shr.b32 %r308, %r309, %r331;
	// end inline asm
	and.b32  	%r429, %r272, %r308;
	shl.b32 	%r430, %r429, 10;
	and.b32  	%r431, %r430, 31744;
	add.s32 	%r432, %r61, %r431;
	shr.u32 	%r433, %r429, 4;
	and.b32  	%r434, %r433, 268435454;
	add.s32 	%r100, %r432, %r434;
	ld.shared.u16 	%rs12, [%r100];
	add.s16 	%rs31, %rs12, 1;
	st.shared.u16 	[%r100], %rs31;
	setp.eq.s32 	%p51, %r767, 2147483647;
	selp.b32 	%r312, -2147483648, %r767, %p51;
	// begin inline asm
	shr.b32 %r311, %r312, %r331;
	// end inline asm
	and.b32  	%r435, %r272, %r311;
	shl.b32 	%r436, %r435, 10;
	and.b32  	%r437, %r436, 31744;
	add.s32 	%r438, %r61, %r437;
	shr.u32 	%r439, %r435, 4;
	and.b32  	%r440, %r439, 268435454;
	add.s32 	%r101, %r438, %r440;
	ld.shared.u16 	%rs13, [%r101];
	add.s16 	%rs32, %rs13, 1;
	st.shared.u16 	[%r101], %rs32;
	setp.eq.s32 	%p52, %r766, 2147483647;
	selp.b32 	%r315, -2147483648, %r766, %p52;
	// begin inline asm
	shr.b32 %r314, %r315, %r331;
	// end inline asm
	and.b32  	%r441, %r272, %r314;
	shl.b32 	%r442, %r441, 10;
	and.b32  	%r443, %r442, 31744;
	add.s32 	%r444, %r61, %r443;
	shr.u32 	%r445, %r441, 4;
	and.b32  	%r446, %r445, 268435454;
	add.s32 	%r102, %r444, %r446;
	ld.shared.u16 	%rs14, [%r102];
	add.s16 	%rs33, %rs14, 1;
	st.shared.u16 	[%r102], %rs33;
	setp.eq.s32 	%p53, %r765, 2147483647;
	selp.b32 	%r318, -2147483648, %r765, %p53;
	// begin inline asm
	shr.b32 %r317, %r318, %r331;
	// end inline asm
	and.b32  	%r447, %r272, %r317;
	shl.b32 	%r448, %r447, 10;
	and.b32  	%r449, %r448, 31744;
	add.s32 	%r450, %r61, %r449;
	shr.u32 	%r451, %r447, 4;
	and.b32  	%r452, %r451, 268435454;
	add.s32 	%r103, %r450, %r452;
	ld.shared.u16 	%rs15, [%r103];
	add.s16 	%rs34, %rs15, 1;
	st.shared.u16 	[%r103], %rs34;
	setp.eq.s32 	%p54, %r764, 2147483647;
	selp.b32 	%r321, -2147483648, %r764, %p54;
	// begin inline asm
	shr.b32 %r320, %r321, %r331;
	// end inline asm
	and.b32  	%r453, %r272, %r320;
	shl.b32 	%r454, %r453, 10;
	and.b32  	%r455, %r454, 31744;
	add.s32 	%r456, %r61, %r455;
	shr.u32 	%r457, %r453, 4;
	and.b32  	%r458, %r457, 268435454;
	add.s32 	%r104, %r456, %r458;
	ld.shared.u16 	%rs16, [%r104];
	add.s16 	%rs35, %rs16, 1;
	st.shared.u16 	[%r104], %rs35;
	setp.eq.s32 	%p55, %r763, 2147483647;
	selp.b32 	%r324, -2147483648, %r763, %p55;
	// begin inline asm
	shr.b32 %r323, %r324, %r331;
	// end inline asm
	and.b32  	%r459, %r272, %r323;
	shl.b32 	%r460, %r459, 10;
	and.b32  	%r461, %r460, 31744;
	add.s32 	%r462, %r61, %r461;
	shr.u32 	%r463, %r459, 4;
	and.b32  	%r464, %r463, 268435454;
	add.s32 	%r105, %r462, %r464;
	ld.shared.u16 	%rs17, [%r105];
	add.s16 	%rs36, %rs17, 1;
	st.shared.u16 	[%r105], %rs36;
	setp.eq.s32 	%p56, %r762, 2147483647;
	selp.b32 	%r327, -2147483648, %r762, %p56;
	// begin inline asm
	shr.b32 %r326, %r327, %r331;
	// end inline asm
	and.b32  	%r465, %r272, %r326;
	shl.b32 	%r466, %r465, 10;
	and.b32  	%r467, %r466, 31744;
	add.s32 	%r468, %r61, %r467;
	shr.u32 	%r469, %r465, 4;
	and.b32  	%r470, %r469, 268435454;
	add.s32 	%r106, %r468, %r470;
	ld.shared.u16 	%rs18, [%r106];
	add.s16 	%rs37, %rs18, 1;
	st.shared.u16 	[%r106], %rs37;
	setp.eq.s32 	%p57, %r761, 2147483647;
	selp.b32 	%r330, -2147483648, %r761, %p57;
	// begin inline asm
	shr.b32 %r329, %r330, %r331;
	// end inline asm
	and.b32  	%r471, %r272, %r329;
	shl.b32 	%r472, %r471, 10;
	and.b32  	%r473, %r472, 31744;
	add.s32 	%r474, %r61, %r473;
	shr.u32 	%r475, %r471, 4;
	and.b32  	%r476, %r475, 268435454;
	add.s32 	%r107, %r474, %r476;
	ld.shared.u16 	%rs19, [%r107];
	add.s16 	%rs38, %rs19, 1;
	st.shared.u16 	[%r107], %rs38;
	bar.sync 	0;
	ld.shared.u32 	%r108, [%r62];
	ld.shared.u32 	%r477, [%r62+4];
	ld.shared.u32 	%r478, [%r62+8];
	ld.shared.u32 	%r479, [%r62+12];
	ld.shared.u32 	%r480, [%r62+16];
	ld.shared.u32 	%r481, [%r62+20];
	ld.shared.u32 	%r482, [%r62+24];
	ld.shared.u32 	%r483, [%r62+28];
	ld.shared.u32 	%r484, [%r62+32];
	ld.shared.u32 	%r485, [%r62+36];
	ld.shared.u32 	%r486, [%r62+40];
	ld.shared.u32 	%r487, [%r62+44];
	ld.shared.u32 	%r488, [%r62+48];
	ld.shared.u32 	%r489, [%r62+52];
	ld.shared.u32 	%r490, [%r62+56];
	ld.shared.u32 	%r491, [%r62+60];
	ld.shared.u32 	%r492, [%r62+64];
	ld.shared.u32 	%r493, [%r62+68];
	ld.shared.u32 	%r494, [%r62+72];
	ld.shared.u32 	%r495, [%r62+76];
	ld.shared.u32 	%r496, [%r62+80];
	ld.shared.u32 	%r497, [%r62+84];
	ld.shared.u32 	%r498, [%r62+88];
	ld.shared.u32 	%r499, [%r62+92];
	ld.shared.u32 	%r500, [%r62+96];
	ld.shared.u32 	%r501, [%r62+100];
	ld.shared.u32 	%r502, [%r62+104];
	ld.shared.u32 	%r503, [%r62+108];
	ld.shared.u32 	%r504, [%r62+112];
	ld.shared.u32 	%r505, [%r62+116];
	ld.shared.u32 	%r506, [%r62+120];
	ld.shared.u32 	%r507, [%r62+124];
	ld.shared.u32 	%r508, [%r62+128];
	add.s32 	%r109, %r477, %r108;
	add.s32 	%r110, %r478, %r109;
	add.s32 	%r111, %r479, %r110;
	add.s32 	%r112, %r480, %r111;
	add.s32 	%r113, %r481, %r112;
	add.s32 	%r114, %r482, %r113;
	add.s32 	%r115, %r483, %r114;
	add.s32 	%r116, %r484, %r115;
	add.s32 	%r117, %r485, %r116;
	add.s32 	%r118, %r486, %r117;
	add.s32 	%r119, %r487, %r118;
	add.s32 	%r120, %r488, %r119;
	add.s32 	%r121, %r489, %r120;
	add.s32 	%r122, %r490, %r121;
	add.s32 	%r123, %r491, %r122;
	add.s32 	%r124, %r492, %r123;
	add.s32 	%r125, %r493, %r124;
	add.s32 	%r126, %r494, %r125;
	add.s32 	%r127, %r495, %r126;
	add.s32 	%r128, %r496, %r127;
	add.s32 	%r129, %r497, %r128;
	add.s32 	%r130, %r498, %r129;
	add.s32 	%r131, %r499, %r130;
	add.s32 	%r132, %r500, %r131;
	add.s32 	%r133, %r501, %r132;
	add.s32 	%r134, %r502, %r133;
	add.s32 	%r135, %r503, %r134;
	add.s32 	%r136, %r504, %r135;
	add.s32 	%r137, %r505, %r136;
	add.s32 	%r138, %r506, %r137;
	add.s32 	%r139, %r507, %r138;
	add.s32 	%r337, %r508, %r139;
	// begin inline asm
	mov.u32 %r332, %laneid;
	// end inline asm
	mov.b32 	%r335, 1;
	mov.b32 	%r362, -1;
	// begin inline asm
	{  .reg .u32 r0;  .reg .pred p;  shfl.sync.up.b32 r0|p, %r337, %r335, %r360, %r362;  @p add.u32 r0, r0, %r337;  mov.u32 %r333, r0;}
	// end inline asm
	mov.b32 	%r341, 2;
	// begin inline asm
	{  .reg .u32 r0;  .reg .pred p;  shfl.sync.up.b32 r0|p, %r333, %r341, %r360, %r362;  @p add.u32 r0, r0, %r333;  mov.u32 %r339, r0;}
	// end inline asm
	mov.b32 	%r347, 4;
	// begin inline asm
	{  .reg .u32 r0;  .reg .pred p;  shfl.sync.up.b32 r0|p, %r339, %r347, %r360, %r362;  @p add.u32 r0, r0, %r339;  mov.u32 %r345, r0;}
	// end inline asm
	mov.b32 	%r353, 8;
	// begin inline asm
	{  .reg .u32 r0;  .reg .pred p;  shfl.sync.up.b32 r0|p, %r345, %r353, %r360, %r362;  @p add.u32 r0, r0, %r345;  mov.u32 %r351, r0;}
	// end inline asm
	mov.b32 	%r359, 16;
	// begin inline asm
	{  .reg .u32 r0;  .reg .pred p;  shfl.sync.up.b32 r0|p, %r351, %r359, %r360, %r362;  @p add.u32 r0, r0, %r351;  mov.u32 %r357, r0;}
	// end inline asm
	setp.ne.s32 	%p58, %r332, 31;
	@%p58 bra 	$L__BB2_41;
	st.shared.u32 	[%r63], %r357;
$L__BB2_41:
	sub.s32 	%r509, %r357, %r337;
	setp.gt.u32 	%p59, %r1, 31;
	setp.eq.s32 	%p60, %r60, 7;
	setp.eq.s32 	%p61, %r60, 6;
	setp.eq.s32 	%p62, %r60, 5;
	setp.eq.s32 	%p63, %r60, 4;
	setp.eq.s32 	%p64, %r60, 3;
	setp.eq.s32 	%p65, %r60, 2;
	setp.eq.s32 	%p66, %r60, 1;
	bar.sync 	0;
	ld.shared.v4.u32 	{%r510, %r511, %r512, %r513}, [_ZZN3cub18CUB_300001_SM_10006detail10radix_sort31DeviceRadixSortSingleTileKernelINS1_5radix10policy_hubIfNS0_8NullTypeEjE10Policy1000ELNS0_9SortOrderE0EfS6_jNS1_21identity_decomposer_tEEEvPKT1_PSB_PKT2_PSF_T3_iiT4_E12temp_storage+33792];
	selp.b32 	%r514, %r510, %r780, %p66;
	add.s32 	%r515, %r511, %r510;
	selp.b32 	%r516, %r515, %r514, %p65;
	add.s32 	%r517, %r515, %r512;
	selp.b32 	%r518, %r517, %r516, %p64;
	add.s32 	%r519, %r517, %r513;
	selp.b32 	%r520, %r519, %r518, %p63;
	ld.shared.v4.u32 	{%r521, %r522, %r523, %r524}, [_ZZN3cub18CUB_300001_SM_10006detail10radix_sort31DeviceRadixSortSingleTileKernelINS1_5radix10policy_hubIfNS0_8NullTypeEjE10Policy1000ELNS0_9SortOrderE0EfS6_jNS1_21identity_decomposer_tEEEvPKT1_PSB_PKT2_PSF_T3_iiT4_E12temp_storage+33808];
	add.s32 	%r525, %r519, %r521;
	selp.b32 	%r526, %r525, %r520, %p62;
	add.s32 	%r527, %r525, %r522;
	selp.b32 	%r528, %r527, %r526, %p61;
	add.s32 	%r529, %r527, %r523;
	selp.b32 	%r780, %r529, %r528, %p60;
	add.s32 	%r144, %r529, %r524;
	setp.ne.s32 	%p67, %r332, 0;
	selp.b32 	%r530, %r509, 0, %p67;
	add.s32 	%r531, %r780, %r530;
	or.pred  	%p68, %p59, %p67;
	selp.b32 	%r781, %r531, %r509, %p59;
	@%p68 bra 	$L__BB2_43;
	shl.b32 	%r781, %r144, 16;
	st.shared.u32 	[_ZZN3cub18CUB_300001_SM_10006detail10radix_sort31DeviceRadixSortSingleTileKernelINS1_5radix10policy_hubIfNS0_8NullTypeEjE10Policy1000ELNS0_9SortOrderE0EfS6_jNS1_21identity_decomposer_tEEEvPKT1_PSB_PKT2_PSF_T3_iiT4_E12temp_storage+33832], %r781;
$L__BB2_43:
	setp.eq.s32 	%p69, %r1, 0;
	bar.sync 	0;
	ld.shared.u32 	%r532, [_ZZN3cub18CUB_300001_SM_10006detail10radix_sort31DeviceRadixSortSingleTileKernelINS1_5radix10policy_hubIfNS0_8NullTypeEjE10Policy1000ELNS0_9SortOrderE0EfS6_jNS1_21identity_decomposer_tEEEvPKT1_PSB_PKT2_PSF_T3_iiT4_E12temp_storage+33832];
	selp.b32 	%r533, 0, %r532, %p69;
	add.s32 	%r534, %r781, %r533;
	add.s32 	%r535, %r108, %r534;
	add.s32 	%r536, %r109, %r534;
	add.s32 	%r537, %r110, %r534;
	add.s32 	%r538, %r111, %r534;
	add.s32 	%r539, %r112, %r534;
	add.s32 	%r540, %r113, %r534;
	add.s32 	%r541, %r114, %r534;
	add.s32 	%r542, %r115, %r534;
	add.s32 	%r543, %r116, %r534;
	add.s32 	%r544, %r117, %r534;
	add.s32 	%r545, %r118, %r534;
	add.s32 	%r546, %r119, %r534;
	add.s32 	%r547, %r120, %r534;
	add.s32 	%r548, %r121, %r534;
	add.s32 	%r549, %r122, %r534;
	add.s32 	%r550, %r123, %r534;
	add.s32 	%r551, %r124, %r534;
	add.s32 	%r552, %r125, %r534;
	add.s32 	%r553, %r126, %r534;
	add.s32 	%r554, %r127, %r534;
	add.s32 	%r555, %r128, %r534;
	add.s32 	%r556, %r129, %r534;
	add.s32 	%r557, %r130, %r534;
	add.s32 	%r558, %r131, %r534;
	add.s32 	%r559, %r132, %r534;
	add.s32 	%r560, %r133, %r534;
	add.s32 	%r561, %r134, %r534;
	add.s32 	%r562, %r135, %r534;
	add.s32 	%r563, %r136, %r534;
	add.s32 	%r564, %r137, %r534;
	add.s32 	%r565, %r138, %r534;
	add.s32 	%r566, %r139, %r534;
	st.shared.u32 	[%r62], %r534;
	st.shared.u32 	[%r62+4], %r535;
	st.shared.u32 	[%r62+8], %r536;
	st.shared.u32 	[%r62+12], %r537;
	st.shared.u32 	[%r62+16], %r538;
	st.shared.u32 	[%r62+20], %r539;
	st.shared.u32 	[%r62+24], %r540;
	st.shared.u32 	[%r62+28], %r541;
	st.shared.u32 	[%r62+32], %r542;
	st.shared.u32 	[%r62+36], %r543;
	st.shared.u32 	[%r62+40], %r544;
	st.shared.u32 	[%r62+44], %r545;
	st.shared.u32 	[%r62+48], %r546;
	st.shared.u32 	[%r62+52], %r547;
	st.shared.u32 	[%r62+56], %r548;
	st.shared.u32 	[%r62+60], %r549;
	st.shared.u32 	[%r62+64], %r550;
	st.shared.u32 	[%r62+68], %r551;
	st.shared.u32 	[%r62+72], %r552;
	st.shared.u32 	[%r62+76], %r553;
	st.shared.u32 	[%r62+80], %r554;
	st.shared.u32 	[%r62+84], %r555;
	st.shared.u32 	[%r62+88], %r556;
	st.shared.u32 	[%r62+92], %r557;
	st.shared.u32 	[%r62+96], %r558;
	st.shared.u32 	[%r62+100], %r559;
	st.shared.u32 	[%r62+104], %r560;
	st.shared.u32 	[%r62+108], %r561;
	st.shared.u32 	[%r62+112], %r562;
	st.shared.u32 	[%r62+116], %r563;
	st.shared.u32 	[%r62+120], %r564;
	st.shared.u32 	[%r62+124], %r565;
	st.shared.u32 	[%r62+128], %r566;
	bar.sync 	0;
	cvt.u32.u16 	%r567, %rs1;
	ld.shared.u16 	%r568, [%r89];
	add.s32 	%r148, %r568, %r567;
	cvt.u32.u16 	%r569, %rs2;
	ld.shared.u16 	%r570, [%r90];
	add.s32 	%r149, %r570, %r569;
	cvt.u32.u16 	%r571, %rs3;
	ld.shared.u16 	%r572, [%r91];
	add.s32 	%r150, %r572, %r571;
	cvt.u32.u16 	%r573, %rs4;
	ld.shared.u16 	%r574, [%r92];
	add.s32 	%r151, %r574, %r573;
	cvt.u32.u16 	%r575, %rs5;
	ld.shared.u16 	%r576, [%r93];
	add.s32 	%r152, %r576, %r575;
	cvt.u32.u16 	%r577, %rs6;
	ld.shared.u16 	%r578, [%r94];
	add.s32 	%r153, %r578, %r577;
	cvt.u32.u16 	%r579, %rs7;
	ld.shared.u16 	%r580, [%r95];
	add.s32 	%r154, %r580, %r579;
	cvt.u32.u16 	%r581, %rs8;
	ld.shared.u16 	%r582, [%r96];
	add.s32 	%r155, %r582, %r581;
	cvt.u32.u16 	%r583, %rs9;
	ld.shared.u16 	%r584, [%r97];
	add.s32 	%r156, %r584, %r583;
	cvt.u32.u16 	%r585, %rs10;
	ld.shared.u16 	%r586, [%r98];
	add.s32 	%r157, %r586, %r585;
	cvt.u32.u16 	%r587, %rs11;
	ld.shared.u16 	%r588, [%r99];
	add.s32 	%r158, %r588, %r587;
	cvt.u32.u16 	%r589, %rs12;
	ld.shared.u16 	%r590, [%r100];
	add.s32 	%r159, %r590, %r589;
	cvt.u32.u16 	%r591, %rs13;
	ld.shared.u16 	%r592, [%r101];
	add.s32 	%r160, %r592, %r591;
	cvt.u32.u16 	%r593, %rs14;
	ld.shared.u16 	%r594, [%r102];
	add.s32 	%r161, %r594, %r593;
	cvt.u32.u16 	%r595, %rs15;
	ld.shared.u16 	%r596, [%r103];
	add.s32 	%r162, %r596, %r595;
	cvt.u32.u16 	%r597, %rs16;
	ld.shared.u16 	%r598, [%r104];
	add.s32 	%r163, %r598, %r597;
	cvt.u32.u16 	%r599, %rs17;
	ld.shared.u16 	%r600, [%r105];
	add.s32 	%r164, %r600, %r599;
	cvt.u32.u16 	%r601, %rs18;
	ld.shared.u16 	%r602, [%r106];
	add.s32 	%r165, %r602, %r601;
	cvt.u32.u16 	%r603, %rs19;
	ld.shared.u16 	%r604, [%r107];
	add.s32 	%r166, %r604, %r603;
	bar.sync 	0;
	setp.lt.s32 	%p70, %r760, %r209;
	@%p70 bra 	$L__BB2_83;
	shl.b32 	%r605, %r148, 2;
	mov.u32 	%r606, _ZZN3cub18CUB_300001_SM_10006detail10radix_sort31DeviceRadixSortSingleTileKernelINS1_5radix10policy_hubIfNS0_8NullTypeEjE10Policy1000ELNS0_9SortOrderE0EfS6_jNS1_21identity_decomposer_tEEEvPKT1_PSB_PKT2_PSF_T3_iiT4_E12temp_storage;
	add.s32 	%r607, %r606, %r605;
	st.shared.u32 	[%r607], %r779;
	shl.b32 	%r608, %r149, 2;
	add.s32 	%r609, %r606, %r608;
	st.shared.u32 	[%r609], %r778;
	shl.b32 	%r610, %r150, 2;
	add.s32 	%r611, %r606, %r610;
	st.shared.u32 	[%r611], %r777;
	shl.b32 	%r612, %r151, 2;
	add.s32 	%r613, %r606, %r612;
	st.shared.u32 	[%r613], %r776;
	shl.b32 	%r614, %r152, 2;
	add.s32 	%r615, %r606, %r614;
	st.shared.u32 	[%r615], %r775;
	shl.b32 	%r616, %r153, 2;
	add.s32 	%r617, %r606, %r616;
	st.shared.u32 	[%r617], %r774;
	shl.b32 	%r618, %r154, 2;
	add.s32 	%r619, %r606, %r618;
	st.shared.u32 	[%r619], %r773;
	shl.b32 	%r620, %r155, 2;
	add.s32 	%r621, %r606, %r620;
	st.shared.u32 	[%r621], %r772;
	shl.b32 	%r622, %r156, 2;
	add.s32 	%r623, %r606, %r622;
	st.shared.u32 	[%r623], %r771;
	shl.b32 	%r624, %r157, 2;
	add.s32 	%r625, %r606, %r624;
	st.shared.u32 	[%r625], %r770;
	shl.b32 	%r626, %r158, 2;
	add.s32 	%r627, %r606, %r626;
	st.shared.u32 	[%r627], %r769;
	shl.b32 	%r628, %r159, 2;
	add.s32 	%r629, %r606, %r628;
	st.shared.u32 	[%r629], %r768;
	shl.b32 	%r630, %r160, 2;
	add.s32 	%r631, %r606, %r630;
	st.shared.u32 	[%r631], %r767;
	shl.b32 	%r632, %r161, 2;
	add.s32 	%r633, %r606, %r632;
	st.shared.u32 	[%r633], %r766;
	shl.b32 	%r634, %r162, 2;
	add.s32 	%r635, %r606, %r634;
	st.shared.u32 	[%r635], %r765;
	shl.b32 	%r636, %r163, 2;
	add.s32 	%r637, %r606, %r636;
	st.shared.u32 	[%r637], %r764;
	shl.b32 	%r638, %r164, 2;
	add.s32 	%r639, %r606, %r638;
	st.shared.u32 	[%r639], %r763;
	shl.b32 	%r640, %r165, 2;
	add.s32 	%r641, %r606, %r640;
	st.shared.u32 	[%r641], %r762;
	shl.b32 	%r642, %r166, 2;
	add.s32 	%r643, %r606, %r642;
	st.shared.u32 	[%r643], %r761;
	bar.sync 	0;
	mad.lo.s32 	%r644, %r1, -72, %r64;
	ld.shared.u32 	%r167, [%r644];
	ld.shared.u32 	%r168, [%r644+1024];
	ld.shared.u32 	%r169, [%r644+2048];
	ld.shared.u32 	%r170, [%r644+3072];
	ld.shared.u32 	%r171, [%r644+4096];
	ld.shared.u32 	%r172, [%r644+5120];
	ld.shared.u32 	%r173, [%r644+6144];
	ld.shared.u32 	%r174, [%r644+7168];
	ld.shared.u32 	%r175, [%r644+8192];
	ld.shared.u32 	%r176, [%r644+9216];
	ld.shared.u32 	%r177, [%r644+10240];
	ld.shared.u32 	%r178, [%r644+11264];
	ld.shared.u32 	%r179, [%r644+12288];
	ld.shared.u32 	%r180, [%r644+13312];
	ld.shared.u32 	%r181, [%r644+14336];
	ld.shared.u32 	%r182, [%r644+15360];
	ld.shared.u32 	%r183, [%r644+16384];
	ld.shared.u32 	%r184, [%r644+17408];
	ld.shared.u32 	%r185, [%r644+18432];
	setp.lt.u32 	%p71, %r1, %r207;
	cvta.to.global.u64 	%rd7, %rd3;
	mul.wide.u32 	%rd8, %r1, 4;
	add.s64 	%rd2, %rd7, %rd8;
	@%p71 bra 	$L__BB2_45;
	bra.uni 	$L__BB2_46;
$L__BB2_45:
	setp.gt.s32 	%p72, %r167, -1;
	selp.b32 	%r645, -1, -2147483648, %p72;
	xor.b32  	%r646, %r645, %r167;
	st.global.u32 	[%rd2], %r646;
$L__BB2_46:
	add.s32 	%r647, %r1, 256;
	setp.ge.u32 	%p73, %r647, %r207;
	@%p73 bra 	$L__BB2_48;
	setp.gt.s32 	%p74, %r168, -1;
	selp.b32 	%r648, -1, -2147483648, %p74;
	xor.b32  	%r649, %r648, %r168;
	st.global.u32 	[%rd2+1024], %r649;
$L__BB2_48:
	add.s32 	%r650, %r1, 512;
	setp.ge.u32 	%p75, %r650, %r207;
	@%p75 bra 	$L__BB2_50;
	setp.gt.s32 	%p76, %r169, -1;
	selp.b32 	%r651, -1, -2147483648, %p76;
	xor.b32  	%r652, %r651, %r169;
	st.global.u32 	[%rd2+2048], %r652;
$L__BB2_50:
	add.s32 	%r653, %r1, 768;
	setp.ge.u32 	%p77, %r653, %r207;
	@%p77 bra 	$L__BB2_52;
	setp.gt.s32 	%p78, %r170, -1;
	selp.b32 	%r654, -1, -2147483648, %p78;
	xor.b32  	%r655, %r654, %r170;
	st.global.u32 	[%rd2+3072], %r655;
$L__BB2_52:
	or.b32  	%r656, %r1, 1024;
	setp.ge.u32 	%p79, %r656, %r207;
	@%p79 bra 	$L__BB2_54;
	setp.gt.s32 	%p80, %r171, -1;
	selp.b32 	%r657, -1, -2147483648, %p80;
	xor.b32  	%r658, %r657, %r171;
	st.global.u32 	[%rd2+4096], %r658;
$L__BB2_54:
	add.s32 	%r659, %r1, 1280;
	setp.ge.u32 	%p81, %r659, %r207;
	@%p81 bra 	$L__BB2_56;
	setp.gt.s32 	%p82, %r172, -1;
	selp.b32 	%r660, -1, -2147483648, %p82;
	xor.b32  	%r661, %r660, %r172;
	st.global.u32 	[%rd2+5120], %r661;
$L__BB2_56:
	add.s32 	%r662, %r1, 1536;
	setp.ge.u32 	%p83, %r662, %r207;
	@%p83 bra 	$L__BB2_58;
	setp.gt.s32 	%p84, %r173, -1;
	selp.b32 	%r663, -1, -2147483648, %p84;
	xor.b32  	%r664, %r663, %r173;
	st.global.u32 	[%rd2+6144], %r664;
$L__BB2_58:
	add.s32 	%r665, %r1, 1792;
	setp.ge.u32 	%p85, %r665, %r207;
	@%p85 bra 	$L__BB2_60;
	setp.gt.s32 	%p86, %r174, -1;
	selp.b32 	%r666, -1, -2147483648, %p86;
	xor.b32  	%r667, %r666, %r174;
	st.global.u32 	[%rd2+7168], %r667;
$L__BB2_60:
	or.b32  	%r668, %r1, 2048;
	setp.ge.u32 	%p87, %r668, %r207;
	@%p87 bra 	$L__BB2_62;
	setp.gt.s32 	%p88, %r175, -1;
	selp.b32 	%r669, -1, -2147483648, %p88;
	xor.b32  	%r670, %r669, %r175;
	st.global.u32 	[%rd2+8192], %r670;
$L__BB2_62:
	add.s32 	%r671, %r1, 2304;
	setp.ge.u32 	%p89, %r671, %r207;
	@%p89 bra 	$L__BB2_64;
	setp.gt.s32 	%p90, %r176, -1;
	selp.b32 	%r672, -1, -2147483648, %p90;
	xor.b32  	%r673, %r672, %r176;
	st.global.u32 	[%rd2+9216], %r673;
$L__BB2_64:
	add.s32 	%r674, %r1, 2560;
	setp.ge.u32 	%p91, %r674, %r207;
	@%p91 bra 	$L__BB2_66;
	setp.gt.s32 	%p92, %r177, -1;
	selp.b32 	%r675, -1, -2147483648, %p92;
	xor.b32  	%r676, %r675, %r177;
	st.global.u32 	[%rd2+10240], %r676;
$L__BB2_66:
	add.s32 	%r677, %r1, 2816;
	setp.ge.u32 	%p93, %r677, %r207;
	@%p93 bra 	$L__BB2_68;
	setp.gt.s32 	%p94, %r178, -1;
	selp.b32 	%r678, -1, -2147483648, %p94;
	xor.b32  	%r679, %r678, %r178;
	st.global.u32 	[%rd2+11264], %r679;
$L__BB2_68:
	or.b32  	%r680, %r1, 3072;
	setp.ge.u32 	%p95, %r680, %r207;
	@%p95 bra 	$L__BB2_70;
	setp.gt.s32 	%p96, %r179, -1;
	selp.b32 	%r681, -1, -2147483648, %p96;
	xor.b32  	%r682, %r681, %r179;
	st.global.u32 	[%rd2+12288], %r682;
$L__BB2_70:
	add.s32 	%r683, %r1, 3328;
	setp.ge.u32 	%p97, %r683, %r207;
	@%p97 bra 	$L__BB2_72;
	setp.gt.s32 	%p98, %r180, -1;
	selp.b32 	%r684, -1, -2147483648, %p98;
	xor.b32  	%r685, %r684, %r180;
	st.global.u32 	[%rd2+13312], %r685;
$L__BB2_72:
	add.s32 	%r686, %r1, 3584;
	setp.ge.u32 	%p99, %r686, %r207;
	@%p99 bra 	$L__BB2_74;
	setp.gt.s32 	%p100, %r181, -1;
	selp.b32 	%r687, -1, -2147483648, %p100;
	xor.b32  	%r688, %r687, %r181;
	st.global.u32 	[%rd2+14336], %r688;
$L__BB2_74:
	add.s32 	%r689, %r1, 3840;
	setp.ge.u32 	%p101, %r689, %r207;
	@%p101 bra 	$L__BB2_76;
	setp.gt.s32 	%p102, %r182, -1;
	selp.b32 	%r690, -1, -2147483648, %p102;
	xor.b32  	%r691, %r690, %r182;
	st.global.u32 	[%rd2+15360], %r691;
$L__BB2_76:
	or.b32  	%r692, %r1, 4096;
	setp.ge.u32 	%p103, %r692, %r207;
	@%p103 bra 	$L__BB2_78;
	setp.gt.s32 	%p104, %r183, -1;
	selp.b32 	%r693, -1, -2147483648, %p104;
	xor.b32  	%r694, %r693, %r183;
	st.global.u32 	[%rd2+16384], %r694;
$L__BB2_78:
	add.s32 	%r695, %r1, 4352;
	setp.ge.u32 	%p105, %r695, %r207;
	@%p105 bra 	$L__BB2_80;
	setp.gt.s32 	%p106, %r184, -1;
	selp.b32 	%r696, -1, -2147483648, %p106;
	xor.b32  	%r697, %r696, %r184;
	st.global.u32 	[%rd2+17408], %r697;
$L__BB2_80:
	add.s32 	%r698, %r1, 4608;
	setp.ge.u32 	%p107, %r698, %r207;
	@%p107 bra 	$L__BB2_82;
	setp.gt.s32 	%p108, %r185, -1;
	selp.b32 	%r699, -1, -2147483648, %p108;
	xor.b32  	%r700, %r699, %r185;
	st.global.u32 	[%rd2+18432], %r700;
$L__BB2_82:
	ret;
$L__BB2_83:
	shl.b32 	%r701, %r148, 2;
	mov.u32 	%r702, _ZZN3cub18CUB_300001_SM_10006detail10radix_sort31DeviceRadixSortSingleTileKernelINS1_5radix10policy_hubIfNS0_8NullTypeEjE10Policy1000ELNS0_9SortOrderE0EfS6_jNS1_21identity_decomposer_tEEEvPKT1_PSB_PKT2_PSF_T3_iiT4_E12temp_storage;
	add.s32 	%r703, %r702, %r701;
	st.shared.u32 	[%r703], %r779;
	shl.b32 	%r704, %r149, 2;
	add.s32 	%r705, %r702, %r704;
	st.shared.u32 	[%r705], %r778;
	shl.b32 	%r706, %r150, 2;
	add.s32 	%r707, %r702, %r706;
	st.shared.u32 	[%r707], %r777;
	shl.b32 	%r708, %r151, 2;
	add.s32 	%r709, %r702, %r708;
	st.shared.u32 	[%r709], %r776;
	shl.b32 	%r710, %r152, 2;
	add.s32 	%r711, %r702, %r710;
	st.shared.u32 	[%r711], %r775;
	shl.b32 	%r712, %r153, 2;
	add.s32 	%r713, %r702, %r712;
	st.shared.u32 	[%r713], %r774;
	shl.b32 	%r714, %r154, 2;
	add.s32 	%r715, %r702, %r714;
	st.shared.u32 	[%r715], %r773;
	shl.b32 	%r716, %r155, 2;
	add.s32 	%r717, %r702, %r716;
	st.shared.u32 	[%r717], %r772;
	shl.b32 	%r718, %r156, 2;
	add.s32 	%r719, %r702, %r718;
	st.shared.u32 	[%r719], %r771;
	shl.b32 	%r720, %r157, 2;
	add.s32 	%r721, %r702, %r720;
	st.shared.u32 	[%r721], %r770;
	shl.b32 	%r722, %r158, 2;
	add.s32 	%r723, %r702, %r722;
	st.shared.u32 	[%r723], %r769;
	shl.b32 	%r724, %r159, 2;
	add.s32 	%r725, %r702, %r724;
	st.shared.u32 	[%r725], %r768;
	shl.b32 	%r726, %r160, 2;
	add.s32 	%r727, %r702, %r726;
	st.shared.u32 	[%r727], %r767;
	shl.b32 	%r728, %r161, 2;
	add.s32 	%r729, %r702, %r728;
	st.shared.u32 	[%r729], %r766;
	shl.b32 	%r730, %r162, 2;
	add.s32 	%r731, %r702, %r730;
	st.shared.u32 	[%r731], %r765;
	shl.b32 	%r732, %r163, 2;
	add.s32 	%r733, %r702, %r732;
	st.shared.u32 	[%r733], %r764;
	shl.b32 	%r734, %r164, 2;
	add.s32 	%r735, %r702, %r734;
	st.shared.u32 	[%r735], %r763;
	shl.b32 	%r736, %r165, 2;
	add.s32 	%r737, %r702, %r736;
	st.shared.u32 	[%r737], %r762;
	shl.b32 	%r738, %r166, 2;
	add.s32 	%r739, %r702, %r738;
	st.shared.u32 	[%r739], %r761;
	bar.sync 	0;
	ld.shared.u32 	%r779, [%r64];
	ld.shared.u32 	%r778, [%r64+4];
	ld.shared.u32 	%r777, [%r64+8];
	ld.shared.u32 	%r776, [%r64+12];
	ld.shared.u32 	%r775, [%r64+16];
	ld.shared.u32 	%r774, [%r64+20];
	ld.shared.u32 	%r773, [%r64+24];
	ld.shared.u32 	%r772, [%r64+28];
	ld.shared.u32 	%r771, [%r64+32];
	ld.shared.u32 	%r770, [%r64+36];
	ld.shared.u32 	%r769, [%r64+40];
	ld.shared.u32 	%r768, [%r64+44];
	ld.shared.u32 	%r767, [%r64+48];
	ld.shared.u32 	%r766, [%r64+52];
	ld.shared.u32 	%r765, [%r64+56];
	ld.shared.u32 	%r764, [%r64+60];
	ld.shared.u32 	%r763, [%r64+64];
	ld.shared.u32 	%r762, [%r64+68];
	ld.shared.u32 	%r761, [%r64+72];
	bar.sync 	0;
	add.s32 	%r760, %r760, 6;
	add.s32 	%r759, %r759, -6;
	bra.uni 	$L__BB2_39;

}
	// .globl	_ZN3cub18CUB_300001_SM_10006detail10radix_sort30DeviceRadixSortHistogramKernelINS1_5radix10policy_hubIfNS0_8NullTypeEjE10Policy1000ELNS0_9SortOrderE0EfjNS1_21identity_decomposer_tEEEvPT2_PKT1_SB_iiT3_
.visible .entry _ZN3cub18CUB_300001_SM_10006detail10radix_sort30DeviceRadixSortHistogramKernelINS1_5radix10policy_hubIfNS0_8NullTypeEjE10Policy1000ELNS0_9SortOrderE0EfjNS1_21identity_decomposer_tEEEvPT2_PKT1_SB_iiT3_(
	.param .u64 .ptr .align 1 _ZN3cub18CUB_300001_SM_10006detail10radix_sort30DeviceRadixSortHistogramKernelINS1_5radix10policy_hubIfNS0_8NullTypeEjE10Policy1000ELNS0_9SortOrderE0EfjNS1_21identity_decomposer_tEEEvPT2_PKT1_SB_iiT3__param_0,
	.param .u64 .ptr .align 1 _ZN3cub18CUB_300001_SM_10006detail10radix_sort30DeviceRadixSortHistogramKernelINS1_5radix10policy_hubIfNS0_8NullTypeEjE10Policy1000ELNS0_9SortOrderE0EfjNS1_21identity_decomposer_tEEEvPT2_PKT1_SB_iiT3__param_1,
	.param .u32 _ZN3cub18CUB_300001_SM_10006detail10radix_sort30DeviceRadixSortHistogramKernelINS1_5radix10policy_hubIfNS0_8NullTypeEjE10Policy1000ELNS0_9SortOrderE0EfjNS1_21identity_decomposer_tEEEvPT2_PKT1_SB_iiT3__param_2,
	.param .u32 _ZN3cub18CUB_300001_SM_10006detail10radix_sort30DeviceRadixSortHistogramKernelINS1_5radix10policy_hubIfNS0_8NullTypeEjE10Policy1000ELNS0_9SortOrderE0EfjNS1_21identity_decomposer_tEEEvPT2_PKT1_SB_iiT3__param_3,
	.param .u32 _ZN3cub18CUB_300001_SM_10006detail10radix_sort30DeviceRadixSortHistogramKernelINS1_5radix10policy_hubIfNS0_8NullTypeEjE10Policy1000ELNS0_9SortOrderE0EfjNS1_21identity_decomposer_tEEEvPT2_PKT1_SB_iiT3__param_4,
	.param .align 1 .b8 _ZN3cub18CUB_300001_SM_10006detail10radix_sort30DeviceRadixSortHistogramKernelINS1_5radix10policy_hubIfNS0_8NullTypeEjE10Policy1000ELNS0_9SortOrderE0EfjNS1_21identity_decomposer_tEEEvPT2_PKT1_SB_iiT3__param_5[1]
)
.maxntid 128
{
	.reg .pred 	%p<123>;
	.reg .b32 	%r<534>;
	.reg .b64 	%rd<57>;
	// demoted variable
	.shared .align 4 .b8 _ZZN3cub18CUB_300001_SM_10006detail10radix_sort30DeviceRadixSortHistogramKernelINS1_5radix10policy_hubIfNS0_8NullTypeEjE10Policy1000ELNS0_9SortOrderE0EfjNS1_21identity_decomposer_tEEEvPT2_PKT1_SB_iiT3_E12temp_storage[4096];
	ld.param.u64 	%rd5, [_ZN3cub18CUB_300001_SM_10006detail10radix_sort30DeviceRadixSortHistogramKernelINS1_5radix10policy_hubIfNS0_8NullTypeEjE10Policy1000ELNS0_9SortOrderE0EfjNS1_21identity_decomposer_tEEEvPT2_PKT1_SB_iiT3__param_0];
	ld.param.u64 	%rd6, [_ZN3cub18CUB_300001_SM_10006detail10radix_sort30DeviceRadixSortHistogramKernelINS1_5radix10policy_hubIfNS0_8NullTypeEjE10Policy1000ELNS0_9SortOrderE0EfjNS1_21identity_decomposer_tEEEvPT2_PKT1_SB_iiT3__param_1];
	ld.param.u32 	%r184, [_ZN3cub18CUB_300001_SM_10006detail10radix_sort30DeviceRadixSortHistogramKernelINS1_5radix10policy_hubIfNS0_8NullTypeEjE10Policy1000ELNS0_9SortOrderE0EfjNS1_21identity_decomposer_tEEEvPT2_PKT1_SB_iiT3__param_2];
	ld.param.u32 	%r185, [_ZN3cub18CUB_300001_SM_10006detail10radix_sort30DeviceRadixSortHistogramKernelINS1_5radix10policy_hubIfNS0_8NullTypeEjE10Policy1000ELNS0_9SortOrderE0EfjNS1_21identity_decomposer_tEEEvPT2_PKT1_SB_iiT3__param_3];
	ld.param.u32 	%r186, [_ZN3cub18CUB_300001_SM_10006detail10radix_sort30DeviceRadixSortHistogramKernelINS1_5radix10policy_hubIfNS0_8NullTypeEjE10Policy1000ELNS0_9SortOrderE0EfjNS1_21identity_decomposer_tEEEvPT2_PKT1_SB_iiT3__param_4];
	cvta.to.global.u64 	%rd1, %rd6;
	cvta.to.global.u64 	%rd2, %rd5;
	setp.eq.s32 	%p2, %r184, 0;
	@%p2 bra 	$L__BB3_153;
	sub.s32 	%r188, %r186, %r185;
	add.s32 	%r189, %r188, 7;
	shr.s32 	%r190, %r189, 31;
	shr.u32 	%r191, %r190, 29;
	add.s32 	%r192, %r189, %r191;
	shr.s32 	%r193, %r192, 3;
	mov.u32 	%r1, %tid.x;
	setp.gt.u32 	%p3, %r1, 255;
	setp.lt.s32 	%p4, %r189, 8;
	mov.u32 	%r194, %ctaid.x;
	shl.b32 	%r2, %r194, 11;
	mov.u32 	%r195, %nctaid.x;
	shl.b32 	%r3, %r195, 11;
	add.s32 	%r4, %r193, -1;
	and.b32  	%r5, %r193, 15;
	add.s32 	%r6, %r5, -1;
	and.b32  	%r7, %r193, 7;
	add.s32 	%r8, %r7, -1;
	and.b32  	%r9, %r193, 3;
	add.s32 	%r10, %r9, -1;
	or.pred  	%p1, %p3, %p4;
	shl.b32 	%r196, %r1, 2;
	mov.u32 	%r197, _ZZN3cub18CUB_300001_SM_10006detail10radix_sort30DeviceRadixSortHistogramKernelINS1_5radix10policy_hubIfNS0_8NullTypeEjE10Policy1000ELNS0_9SortOrderE0EfjNS1_21identity_decomposer_tEEEvPT2_PKT1_SB_iiT3_E12temp_storage;
	add.s32 	%r11, %r197, %r196;
	and.b32  	%r12, %r193, 268435440;
	add.s32 	%r13, %r1, 256;
	add.s32 	%r14, %r1, 384;
	add.s32 	%r15, %r1, 512;
	add.s32 	%r16, %r1, 640;
	add.s32 	%r17, %r1, 768;
	add.s32 	%r18, %r1, 1280;
	add.s32 	%r19, %r1, 1920;
	and.b32  	%r20, %r193, 268435448;
	and.b32  	%r21, %r193, 1;
	neg.s32 	%r22, %r12;
	add.s32 	%r23, %r11, 8192;
	add.s32 	%r198, %r184, -1;
	shr.u32 	%r199, %r198, 30;
	add.s32 	%r200, %r199, 1;
	min.u32 	%r24, %r200, %r184;
	mov.b32 	%r482, 0;
$L__BB3_2:
	@%p1 bra 	$L__BB3_30;
	setp.lt.u32 	%p5, %r4, 15;
	mov.b32 	%r486, 0;
	@%p5 bra 	$L__BB3_6;
	mov.u32 	%r483, %r23;
	mov.u32 	%r484, %r22;
$L__BB3_5:
	.pragma "nounroll";
	mov.b32 	%r202, 0;
	st.shared.u32 	[%r483+-8192], %r202;
	st.shared.u32 	[%r483+-7168], %r202;
	st.shared.u32 	[%r483+-6144], %r202;
	st.shared.u32 	[%r483+-5120], %r202;
	st.shared.u32 	[%r483+-4096], %r202;
	st.shared.u32 	[%r483+-3072], %r202;
	st.shared.u32 	[%r483+-2048], %r202;
	st.shared.u32 	[%r483+-1024], %r202;
	st.shared.u32 	[%r483], %r202;
	st.shared.u32 	[%r483+1024], %r202;
	st.shared.u32 	[%r483+2048], %r202;
	st.shared.u32 	[%r483+3072], %r202;
	st.shared.u32 	[%r483+4096], %r202;
	st.shared.u32 	[%r483+5120], %r202;
	st.shared.u32 	[%r483+6144], %r202;
	st.shared.u32 	[%r483+7168], %r202;
	add.s32 	%r484, %r484, 16;
	add.s32 	%r483, %r483, 16384;
	setp.ne.s32 	%p6, %r484, 0;
	mov.u32 	%r486, %r12;
	@%p6 bra 	$L__BB3_5;
$L__BB3_6:
	setp.eq.s32 	%p7, %r5, 0;
	@%p7 bra 	$L__BB3_16;
	setp.lt.u32 	%p8, %r6, 7;
	@%p8 bra 	$L__BB3_9;
	shl.b32 	%r203, %r486, 10;
	add.s32 	%r204, %r11, %r203;
	mov.b32 	%r205, 0;
	st.shared.u32 	[%r204], %r205;
	st.shared.u32 	[%r204+1024], %r205;
	st.shared.u32 	[%r204+2048], %r205;
	st.shared.u32 	[%r204+3072], %r205;
	st.shared.u32 	[%r204+4096], %r205;
	st.shared.u32 	[%r204+5120], %r205;
	st.shared.u32 	[%r204+6144], %r205;
	st.shared.u32 	[%r204+7168], %r205;
	add.s32 	%r486, %r486, 8;
$L__BB3_9:
	setp.eq.s32 	%p9, %r7, 0;
	@%p9 bra 	$L__BB3_16;
	setp.lt.u32 	%p10, %r8, 3;
	@%p10 bra 	$L__BB3_12;
	shl.b32 	%r206, %r486, 10;
	add.s32 	%r207, %r11, %r206;
	mov.b32 	%r208, 0;
	st.shared.u32 	[%r207], %r208;
	st.shared.u32 	[%r207+1024], %r208;
	st.shared.u32 	[%r207+2048], %r208;
	st.shared.u32 	[%r207+3072], %r208;
	add.s32 	%r486, %r486, 4;
$L__BB3_12:
	setp.eq.s32 	%p11, %r9, 0;
	@%p11 bra 	$L__BB3_16;
	setp.eq.s32 	%p12, %r9, 1;
	shl.b32 	%r209, %r486, 10;
	add.s32 	%r35, %r11, %r209;
	mov.b32 	%r210, 0;
	st.shared.u32 	[%r35], %r210;
	@%p12 bra 	$L__BB3_16;
	setp.eq.s32 	%p13, %r9, 2;
	mov.b32 	%r211, 0;
	st.shared.u32 	[%r35+1024], %r211;
	@%p13 bra 	$L__BB3_16;
	mov.b32 	%r212, 0;
	st.shared.u32 	[%r35+2048], %r212;
$L__BB3_16:
	setp.gt.u32 	%p14, %r1, 127;
	@%p14 bra 	$L__BB3_30;
	setp.lt.u32 	%p15, %r4, 15;
	mov.b32 	%r490, 0;
	@%p15 bra 	$L__BB3_20;
	mov.b32 	%r488, 0;
$L__BB3_19:
	.pragma "nounroll";
	shl.b32 	%r215, %r488, 10;
	add.s32 	%r216, %r11, %r215;
	mov.b32 	%r217, 0;
	st.shared.u32 	[%r216+512], %r217;
	st.shared.u32 	[%r216+1536], %r217;
	st.shared.u32 	[%r216+2560], %r217;
	st.shared.u32 	[%r216+3584], %r217;
	st.shared.u32 	[%r216+4608], %r217;
	st.shared.u32 	[%r216+5632], %r217;
	st.shared.u32 	[%r216+6656], %r217;
	st.shared.u32 	[%r216+7680], %r217;
	st.shared.u32 	[%r216+8704], %r217;
	st.shared.u32 	[%r216+9728], %r217;
	st.shared.u32 	[%r216+10752], %r217;
	st.shared.u32 	[%r216+11776], %r217;
	st.shared.u32 	[%r216+12800], %r217;
	st.shared.u32 	[%r216+13824], %r217;
	st.shared.u32 	[%r216+14848], %r217;
	st.shared.u32 	[%r216+15872], %r217;
	add.s32 	%r488, %r488, 16;
	setp.ne.s32 	%p16, %r488, %r12;
	mov.u32 	%r490, %r12;
	@%p16 bra 	$L__BB3_19;
$L__BB3_20:
	setp.eq.s32 	%p17, %r5, 0;
	@%p17 bra 	$L__BB3_30;
	setp.lt.u32 	%p18, %r6, 7;
	@%p18 bra 	$L__BB3_23;
	shl.b32 	%r218, %r490, 10;
	add.s32 	%r219, %r11, %r218;
	mov.b32 	%r220, 0;
	st.shared.u32 	[%r219+512], %r220;
	st.shared.u32 	[%r219+1536], %r220;
	st.shared.u32 	[%r219+2560], %r220;
	st.shared.u32 	[%r219+3584], %r220;
	st.shared.u32 	[%r219+4608], %r220;
	st.shared.u32 	[%r219+5632], %r220;
	st.shared.u32 	[%r219+6656], %r220;
	st.shared.u32 	[%r219+7680], %r220;
	add.s32 	%r490, %r490, 8;
$L__BB3_23:
	setp.eq.s32 	%p19, %r7, 0;
	@%p19 bra 	$L__BB3_30;
	setp.lt.u32 	%p20, %r8, 3;
	@%p20 bra 	$L__BB3_26;
	shl.b32 	%r221, %r490, 10;
	add.s32 	%r222, %r11, %r221;
	mov.b32 	%r223, 0;
	st.shared.u32 	[%r222+512], %r223;
	st.shared.u32 	[%r222+1536], %r223;
	st.shared.u32 	[%r222+2560], %r223;
	st.shared.u32 	[%r222+3584], %r223;
	add.s32 	%r490, %r490, 4;
$L__BB3_26:
	setp.eq.s32 	%p21, %r9, 0;
	@%p21 bra 	$L__BB3_30;
	setp.eq.s32 	%p22, %r9, 1;
	shl.b32 	%r224, %r490, 10;
	add.s32 	%r43, %r11, %r224;
	mov.b32 	%r225, 0;
	st.shared.u32 	[%r43+512], %r225;
	@%p22 bra 	$L__BB3_30;
	setp.eq.s32 	%p23, %r9, 2;
	mov.b32 	%r226, 0;
	st.shared.u32 	[%r43+1536], %r226;
	@%p23 bra 	$L__BB3_30;
	mov.b32 	%r227, 0;
	st.shared.u32 	[%r43+2560], %r227;
$L__BB3_30:
	bar.sync 	0;
	bar.sync 	0;
	shl.b32 	%r44, %r482, 30;
	sub.s32 	%r228, %r184, %r44;
	min.u32 	%r45, %r228, 1073741824;
	setp.ge.u32 	%p24, %r2, %r45;
	@%p24 bra 	$L__BB3_70;
	mov.u32 	%r492, %r2;
$L__BB3_32:
	add.s32 	%r47, %r492, %r44;
	sub.s32 	%r48, %r184, %r47;
	setp.lt.u32 	%p25, %r48, 2048;
	@%p25 bra 	$L__BB3_34;
	add.s32 	%r255, %r1, %r47;
	mul.wide.u32 	%rd10, %r255, 4;
	add.s64 	%rd11, %rd1, %rd10;
	ld.global.u32 	%r523, [%rd11];
	ld.global.u32 	%r522, [%rd11+512];
	ld.global.u32 	%r521, [%rd11+1024];
	ld.global.u32 	%r520, [%rd11+1536];
	ld.global.u32 	%r519, [%rd11+2048];
	ld.global.u32 	%r518, [%rd11+2560];
	ld.global.u32 	%r517, [%rd11+3072];
	ld.global.u32 	%r516, [%rd11+3584];
	ld.global.u32 	%r515, [%rd11+4096];
	ld.global.u32 	%r514, [%rd11+4608];
	ld.global.u32 	%r513, [%rd11+5120];
	ld.global.u32 	%r512, [%rd11+5632];
	ld.global.u32 	%r511, [%rd11+6144];
	ld.global.u32 	%r510, [%rd11+6656];
	ld.global.u32 	%r509, [%rd11+7168];
	ld.global.u32 	%r508, [%rd11+7680];
	bra.uni 	$L__BB3_66;
$L__BB3_34:
	setp.ge.s32 	%p26, %r1, %r48;
	mov.b32 	%r523, 2147483647;
	@%p26 bra 	$L__BB3_36;
	add.s32 	%r230, %r1, %r47;
	mul.wide.u32 	%rd7, %r230, 4;
	add.s64 	%rd8, %rd1, %rd7;
	ld.global.u32 	%r523, [%rd8];
$L__BB3_36:
	add.s32 	%r232, %r1, 128;
	setp.ge.s32 	%p27, %r232, %r48;
	add.s32 	%r233, %r1, %r47;
	mul.wide.u32 	%rd9, %r233, 4;
	add.s64 	%rd3, %rd1, %rd9;
	mov.b32 	%r522, 2147483647;
	@%p27 bra 	$L__BB3_38;
	ld.global.u32 	%r522, [%rd3+512];
$L__BB3_38:
	setp.ge.s32 	%p28, %r13, %r48;
	mov.b32 	%r521, 2147483647;
	@%p28 bra 	$L__BB3_40;
	ld.global.u32 	%r521, [%rd3+1024];
$L__BB3_40:
	setp.ge.s32 	%p29, %r14, %r48;
	mov.b32 	%r520, 2147483647;
	@%p29 bra 	$L__BB3_42;
	ld.global.u32 	%r520, [%rd3+1536];
$L__BB3_42:
	setp.ge.s32 	%p30, %r15, %r48;
	mov.b32 	%r519, 2147483647;
	@%p30 bra 	$L__BB3_44;
	ld.global.u32 	%r519, [%rd3+2048];
$L__BB3_44:
	setp.ge.s32 	%p31, %r16, %r48;
	mov.b32 	%r518, 2147483647;
	@%p31 bra 	$L__BB3_46;
	ld.global.u32 	%r518, [%rd3+2560];
$L__BB3_46:
	setp.ge.s32 	%p32, %r17, %r48;
	mov.b32 	%r517, 2147483647;
	@%p32 bra 	$L__BB3_48;
	ld.global.u32 	%r517, [%rd3+3072];
$L__BB3_48:
	add.s32 	%r240, %r1, 896;
	setp.ge.s32 	%p33, %r240, %r48;
	mov.b32 	%r516, 2147483647;
	@%p33 bra 	$L__BB3_50;
	ld.global.u32 	%r516, [%rd3+3584];
$L__BB3_50:
	or.b32  	%r242, %r1, 1024;
	setp.ge.s32 	%p34, %r242, %r48;
	mov.b32 	%r515, 2147483647;
	@%p34 bra 	$L__BB3_52;
	ld.global.u32 	%r515, [%rd3+4096];
$L__BB3_52:
	add.s32 	%r244, %r1, 1152;
	setp.ge.s32 	%p35, %r244, %r48;
	mov.b32 	%r514, 2147483647;
	@%p35 bra 	$L__BB3_54;
	ld.global.u32 	%r514, [%rd3+4608];
$L__BB3_54:
	setp.ge.s32 	%p36, %r18, %r48;
	mov.b32 	%r513, 2147483647;
	@%p36 bra 	$L__BB3_56;
	ld.global.u32 	%r513, [%rd3+5120];
$L__BB3_56:
	add.s32 	%r247, %r1, 1408;
	setp.ge.s32 	%p37, %r247, %r48;
	mov.b32 	%r512, 2147483647;
	@%p37 bra 	$L__BB3_58;
	ld.global.u32 	%r512, [%rd3+5632];
$L__BB3_58:
	add.s32 	%r249, %r1, 1536;
	setp.ge.s32 	%p38, %r249, %r48;
	mov.b32 	%r511, 2147483647;
	@%p38 bra 	$L__BB3_60;
	ld.global.u32 	%r511, [%rd3+6144];
$L__BB3_60:
	add.s32 	%r251, %r1, 1664;
	setp.ge.s32 	%p39, %r251, %r48;
	mov.b32 	%r510, 2147483647;
	@%p39 bra 	$L__BB3_62;
	ld.global.u32 	%r510, [%rd3+6656];
$L__BB3_62:
	add.s32 	%r253, %r1, 1792;
	setp.ge.s32 	%p40, %r253, %r48;
	mov.b32 	%r509, 2147483647;
	@%p40 bra 	$L__BB3_64;
	ld.global.u32 	%r509, [%rd3+7168];
$L__BB3_64:
	setp.ge.s32 	%p41, %r19, %r48;
	mov.b32 	%r508, 2147483647;
	@%p41 bra 	$L__BB3_66;
	ld.global.u32 	%r508, [%rd3+7680];
$L__BB3_66:
	setp.le.s32 	%p42, %r186, %r185;
	@%p42 bra 	$L__BB3_69;
	setp.gt.s32 	%p43, %r523, -1;
	selp.b32 	%r257, -2147483648, -1, %p43;
	xor.b32  	%r258, %r257, %r523;
	setp.gt.s32 	%p44, %r522, -1;
	selp.b32 	%r259, -2147483648, -1, %p44;
	xor.b32  	%r260, %r259, %r522;
	setp.gt.s32 	%p45, %r521, -1;
	selp.b32 	%r261, -2147483648, -1, %p45;
	xor.b32  	%r262, %r261, %r521;
	setp.gt.s32 	%p46, %r520, -1;
	selp.b32 	%r263, -2147483648, -1, %p46;
	xor.b32  	%r264, %r263, %r520;
	setp.gt.s32 	%p47, %r519, -1;
	selp.b32 	%r265, -2147483648, -1, %p47;
	xor.b32  	%r266, %r265, %r519;
	setp.gt.s32 	%p48, %r518, -1;
	selp.b32 	%r267, -2147483648, -1, %p48;
	xor.b32  	%r268, %r267, %r518;
	setp.gt.s32 	%p49, %r517, -1;
	selp.b32 	%r269, -2147483648, -1, %p49;
	xor.b32  	%r270, %r269, %r517;
	setp.gt.s32 	%p50, %r516, -1;
	selp.b32 	%r271, -2147483648, -1, %p50;
	xor.b32  	%r272, %r271, %r516;
	setp.gt.s32 	%p51, %r515, -1;
	selp.b32 	%r273, -2147483648, -1, %p51;
	xor.b32  	%r274, %r273, %r515;
	setp.gt.s32 	%p52, %r514, -1;
	selp.b32 	%r275, -2147483648, -1, %p52;
	xor.b32  	%r276, %r275, %r514;
	setp.gt.s32 	%p53, %r513, -1;
	selp.b32 	%r277, -2147483648, -1, %p53;
	xor.b32  	%r278, %r277, %r513;
	setp.gt.s32 	%p54, %r512, -1;
	selp.b32 	%r279, -2147483648, -1, %p54;
	xor.b32  	%r280, %r279, %r512;
	setp.gt.s32 	%p55, %r511, -1;
	selp.b32 	%r281, -2147483648, -1, %p55;
	xor.b32  	%r282, %r281, %r511;
	setp.gt.s32 	%p56, %r510, -1;
	selp.b32 	%r283, -2147483648, -1, %p56;
	xor.b32  	%r284, %r283, %r510;
	setp.gt.s32 	%p57, %r509, -1;
	selp.b32 	%r285, -2147483648, -1, %p57;
	xor.b32  	%r286, %r285, %r509;
	setp.gt.s32 	%p58, %r508, -1;
	selp.b32 	%r287, -2147483648, -1, %p58;
	xor.b32  	%r288, %r287, %r508;
	setp.eq.s32 	%p59, %r258, 2147483647;
	selp.b32 	%r112, -2147483648, %r258, %p59;
	setp.eq.s32 	%p60, %r260, 2147483647;
	selp.b32 	%r113, -2147483648, %r260, %p60;
	setp.eq.s32 	%p61, %r262, 2147483647;
	selp.b32 	%r114, -2147483648, %r262, %p61;
	setp.eq.s32 	%p62, %r264, 2147483647;
	selp.b32 	%r115, -2147483648, %r264, %p62;
	setp.eq.s32 	%p63, %r266, 2147483647;
	selp.b32 	%r116, -2147483648, %r266, %p63;
	setp.eq.s32 	%p64, %r268, 2147483647;
	selp.b32 	%r117, -2147483648, %r268, %p64;
	setp.eq.s32 	%p65, %r270, 2147483647;
	selp.b32 	%r118, -2147483648, %r270, %p65;
	setp.eq.s32 	%p66, %r272, 2147483647;
	selp.b32 	%r119, -2147483648, %r272, %p66;
	setp.eq.s32 	%p67, %r274, 2147483647;
	selp.b32 	%r120, -2147483648, %r274, %p67;
	setp.eq.s32 	%p68, %r276, 2147483647;
	selp.b32 	%r121, -2147483648, %r276, %p68;
	setp.eq.s32 	%p69, %r278, 2147483647;
	selp.b32 	%r122, -2147483648, %r278, %p69;
	setp.eq.s32 	%p70, %r280, 2147483647;
	selp.b32 	%r123, -2147483648, %r280, %p70;
	setp.eq.s32 	%p71, %r282, 2147483647;
	selp.b32 	%r124, -2147483648, %r282, %p71;
	setp.eq.s32 	%p72, %r284, 2147483647;
	selp.b32 	%r125, -2147483648, %r284, %p72;
	setp.eq.s32 	%p73, %r286, 2147483647;
	selp.b32 	%r126, -2147483648, %r286, %p73;
	setp.eq.s32 	%p74, %r288, 2147483647;
	selp.b32 	%r127, -2147483648, %r288, %p74;
	mov.b32 	%r524, 0;
	mov.u32 	%r525, %r185;
$L__BB3_68:
	sub.s32 	%r289, %r186, %r525;
	shl.b32 	%r290, %r524, 10;
	mov.u32 	%r291, _ZZN3cub18CUB_300001_SM_10006detail10radix_sort30DeviceRadixSortHistogramKernelINS1_5radix10policy_hubIfNS0_8NullTypeEjE10Policy1000ELNS0_9SortOrderE0EfjNS1_21identity_decomposer_tEEEvPT2_PKT1_SB_iiT3_E12temp_storage;
	add.s32 	%r292, %r291, %r290;
	min.s32 	%r293, %r289, 8;
	mov.b32 	%r294, -1;
	shl.b32 	%r295, %r294, %r293;
	not.b32 	%r296, %r295;
	shr.u32 	%r297, %r112, %r525;
	and.b32  	%r298, %r297, %r296;
	shl.b32 	%r299, %r298, 2;
	add.s32 	%r300, %r292, %r299;
	atom.shared.add.u32 	%r301, [%r300], 1;
	shr.u32 	%r302, %r113, %r525;
	and.b32  	%r303, %r302, %r296;
	shl.b32 	%r304, %r303, 2;
	add.s32 	%r305, %r292, %r304;
	atom.shared.add.u32 	%r306, [%r305], 1;
	shr.u32 	%r307, %r114, %r525;
	and.b32  	%r308, %r307, %r296;
	shl.b32 	%r309, %r308, 2;
	add.s32 	%r310, %r292, %r309;
	atom.shared.add.u32 	%r311, [%r310], 1;
	shr.u32 	%r312, %r115, %r525;
	and.b32  	%r313, %r312, %r296;
	shl.b32 	%r314, %r313, 2;
	add.s32 	%r315, %r292, %r314;
	atom.shared.add.u32 	%r316, [%r315], 1;
	shr.u32 	%r317, %r116, %r525;
	and.b32  	%r318, %r317, %r296;
	shl.b32 	%r319, %r318, 2;
	add.s32 	%r320, %r292, %r319;
	atom.shared.add.u32 	%r321, [%r320], 1;
	shr.u32 	%r322, %r117, %r525;
	and.b32  	%r323, %r322, %r296;
	shl.b32 	%r324, %r323, 2;
	add.s32 	%r325, %r292, %r324;
	atom.shared.add.u32 	%r326, [%r325], 1;
	shr.u32 	%r327, %r118, %r525;
	and.b32  	%r328, %r327, %r296;
	shl.b32 	%r329, %r328, 2;
	add.s32 	%r330, %r292, %r329;
	atom.shared.add.u32 	%r331, [%r330], 1;
	shr.u32 	%r332, %r119, %r525;
	and.b32  	%r333, %r332, %r296;
	shl.b32 	%r334, %r333, 2;
	add.s32 	%r335, %r292, %r334;
	atom.shared.add.u32 	%r336, [%r335], 1;
	shr.u32 	%r337, %r120, %r525;
	and.b32  	%r338, %r337, %r296;
	shl.b32 	%r339, %r338, 2;
	add.s32 	%r340, %r292, %r339;
	atom.shared.add.u32 	%r341, [%r340], 1;
	shr.u32 	%r342, %r121, %r525;
	and.b32  	%r343, %r342, %r296;
	shl.b32 	%r344, %r343, 2;
	add.s32 	%r345, %r292, %r344;
	atom.shared.add.u32 	%r346, [%r345], 1;
	shr.u32 	%r347, %r122, %r525;
	and.b32  	%r348, %r347, %r296;
	shl.b32 	%r349, %r348, 2;
	add.s32 	%r350, %r292, %r349;
	atom.shared.add.u32 	%r351, [%r350], 1;
	shr.u32 	%r352, %r123, %r525;
	and.b32  	%r353, %r352, %r296;
	shl.b32 	%r354, %r353, 2;
	add.s32 	%r355, %r292, %r354;
	atom.shared.add.u32 	%r356, [%r355], 1;
	shr.u32 	%r357, %r124, %r525;
	and.b32  	%r358, %r357, %r296;
	shl.b32 	%r359, %r358, 2;
	add.s32 	%r360, %r292, %r359;
	atom.shared.add.u32 	%r361, [%r360], 1;
	shr.u32 	%r362, %r125, %r525;
	and.b32  	%r363, %r362, %r296;
	shl.b32 	%r364, %r363, 2;
	add.s32 	%r365, %r292, %r364;
	atom.shared.add.u32 	%r366, [%r365], 1;
	shr.u32 	%r367, %r126, %r525;
	and.b32  	%r368, %r367, %r296;
	shl.b32 	%r369, %r368, 2;
	add.s32 	%r370, %r292, %r369;
	atom.shared.add.u32 	%r371, [%r370], 1;
	shr.u32 	%r372, %r127, %r525;
	and.b32  	%r373, %r372, %r296;
	shl.b32 	%r374, %r373, 2;
	add.s32 	%r375, %r292, %r374;
	atom.shared.add.u32 	%r376, [%r375], 1;
	add.s32 	%r525, %r525, 8;
	add.s32 	%r524, %r524, 1;
	setp.lt.s32 	%p75, %r525, %r186;
	@%p75 bra 	$L__BB3_68;
$L__BB3_69:
	add.s32 	%r492, %r492, %r3;
	setp.lt.u32 	%p76, %r492, %r45;
	@%p76 bra 	$L__BB3_32;
$L__BB3_70:
	bar.sync 	0;
	@%p1 bra 	$L__BB3_152;
	setp.lt.u32 	%p77, %r4, 7;
	mov.b32 	%r528, 0;
	@%p77 bra 	$L__BB3_90;
	mov.b32 	%r526, 0;
$L__BB3_73:
	.pragma "nounroll";
	shl.b32 	%r379, %r526, 10;
	add.s32 	%r134, %r11, %r379;
	ld.shared.u32 	%r135, [%r134];
	setp.eq.s32 	%p78, %r135, 0;
	@%p78 bra 	$L__BB3_75;
	shl.b32 	%r380, %r526, 8;
	add.s32 	%r381, %r380, %r1;
	mul.wide.u32 	%rd12, %r381, 4;
	add.s64 	%rd13, %rd2, %rd12;
	atom.global.add.u32 	%r382, [%rd13], %r135;
$L__BB3_75:
	ld.shared.u32 	%r136, [%r134+1024];
	setp.eq.s32 	%p79, %r136, 0;
	@%p79 bra 	$L__BB3_77;
	shl.b32 	%r383, %r526, 8;
	add.s32 	%r384, %r383, %r1;
	add.s32 	%r385, %r384, 256;
	mul.wide.u32 	%rd14, %r385, 4;
	add.s64 	%rd15, %rd2, %rd14;
	atom.global.add.u32 	%r386, [%rd15], %r136;
$L__BB3_77:
	ld.shared.u32 	%r137, [%r134+2048];
	setp.eq.s32 	%p80, %r137, 0;
	@%p80 bra 	$L__BB3_79;
	shl.b32 	%r387, %r526, 8;
	add.s32 	%r388, %r387, %r1;
	add.s32 	%r389, %r388, 512;
	mul.wide.u32 	%rd16, %r389, 4;
	add.s64 	%rd17, %rd2, %rd16;
	atom.global.add.u32 	%r390, [%rd17], %r137;
$L__BB3_79:
	ld.shared.u32 	%r138, [%r134+3072];
	setp.eq.s32 	%p81, %r138, 0;
	@%p81 bra 	$L__BB3_81;
	shl.b32 	%r391, %r526, 8;
	add.s32 	%r392, %r391, %r1;
	add.s32 	%r393, %r392, 768;
	mul.wide.u32 	%rd18, %r393, 4;
	add.s64 	%rd19, %rd2, %rd18;
	atom.global.add.u32 	%r394, [%rd19], %r138;
$L__BB3_81:
	ld.shared.u32 	%r139, [%r134+4096];
	setp.eq.s32 	%p82, %r139, 0;
	@%p82 bra 	$L__BB3_83;
	shl.b32 	%r395, %r526, 8;
	add.s32 	%r396, %r395, %r1;
	add.s32 	%r397, %r396, 1024;
	mul.wide.u32 	%rd20, %r397, 4;
	add.s64 	%rd21, %rd2, %rd20;
	atom.global.add.u32 	%r398, [%rd21], %r139;
$L__BB3_83:
	ld.shared.u32 	%r140, [%r134+5120];
	setp.eq.s32 	%p83, %r140, 0;
	@%p83 bra 	$L__BB3_85;
	shl.b32 	%r399, %r526, 8;
	add.s32 	%r400, %r399, %r1;
	add.s32 	%r401, %r400, 1280;
	mul.wide.u32 	%rd22, %r401, 4;
	add.s64 	%rd23, %rd2, %rd22;
	atom.global.add.u32 	%r402, [%rd23], %r140;
$L__BB3_85:
	ld.shared.u32 	%r141, [%r134+6144];
	setp.eq.s32 	%p84, %r141, 0;
	@%p84 bra 	$L__BB3_87;
	shl.b32 	%r403, %r526, 8;
	add.s32 	%r404, %r403, %r1;
	add.s32 	%r405, %r404, 1536;
	mul.wide.u32 	%rd24, %r405, 4;
	add.s64 	%rd25, %rd2, %rd24;
	atom.global.add.u32 	%r406, [%rd25], %r141;
$L__BB3_87:
	ld.shared.u32 	%r142, [%r134+7168];
	setp.eq.s32 	%p85, %r142, 0;
	@%p85 bra 	$L__BB3_89;
	shl.b32 	%r407, %r526, 8;
	add.s32 	%r408, %r407, %r1;
	add.s32 	%r409, %r408, 1792;
	mul.wide.u32 	%rd26, %r409, 4;
	add.s64 	%rd27, %rd2, %rd26;
	atom.global.add.u32 	%r410, [%rd27], %r142;
$L__BB3_89:
	add.s32 	%r526, %r526, 8;
	setp.ne.s32 	%p86, %r526, %r20;
	mov.u32 	%r528, %r20;
	@%p86 bra 	$L__BB3_73;
$L__BB3_90:
	setp.eq.s32 	%p87, %r7, 0;
	@%p87 bra 	$L__BB3_111;
	setp.lt.u32 	%p88, %r8, 3;
	@%p88 bra 	$L__BB3_101;
	shl.b32 	%r411, %r528, 10;
	add.s32 	%r145, %r11, %r411;
	ld.shared.u32 	%r146, [%r145];
	setp.eq.s32 	%p89, %r146, 0;
	@%p89 bra 	$L__BB3_94;
	shl.b32 	%r412, %r528, 8;
	add.s32 	%r413, %r412, %r1;
	mul.wide.u32 	%rd28, %r413, 4;
	add.s64 	%rd29, %rd2, %rd28;
	atom.global.add.u32 	%r414, [%rd29], %r146;
$L__BB3_94:
	ld.shared.u32 	%r147, [%r145+1024];
	setp.eq.s32 	%p90, %r147, 0;
	@%p90 bra 	$L__BB3_96;
	shl.b32 	%r415, %r528, 8;
	add.s32 	%r416, %r415, %r1;
	add.s32 	%r417, %r416, 256;
	mul.wide.u32 	%rd30, %r417, 4;
	add.s64 	%rd31, %rd2, %rd30;
	atom.global.add.u32 	%r418, [%rd31], %r147;
$L__BB3_96:
	ld.shared.u32 	%r148, [%r145+2048];
	setp.eq.s32 	%p91, %r148, 0;
	@%p91 bra 	$L__BB3_98;
	shl.b32 	%r419, %r528, 8;
	add.s32 	%r420, %r419, %r1;
	add.s32 	%r421, %r420, 512;
	mul.wide.u32 	%rd32, %r421, 4;
	add.s64 	%rd33, %rd2, %rd32;
	atom.global.add.u32 	%r422, [%rd33], %r148;
$L__BB3_98:
	ld.shared.u32 	%r149, [%r145+3072];
	setp.eq.s32 	%p92, %r149, 0;
	@%p92 bra 	$L__BB3_100;
	shl.b32 	%r423, %r528, 8;
	add.s32 	%r424, %r423, %r1;
	add.s32 	%r425, %r424, 768;
	mul.wide.u32 	%rd34, %r425, 4;
	add.s64 	%rd35, %rd2, %rd34;
	atom.global.add.u32 	%r426, [%rd35], %r149;
$L__BB3_100:
	add.s32 	%r528, %r528, 4;
$L__BB3_101:
	setp.eq.s32 	%p93, %r9, 0;
	@%p93 bra 	$L__BB3_111;
	setp.eq.s32 	%p94, %r10, 0;
	@%p94 bra 	$L__BB3_108;
	shl.b32 	%r427, %r528, 10;
	add.s32 	%r152, %r11, %r427;
	ld.shared.u32 	%r153, [%r152];
	setp.eq.s32 	%p95, %r153, 0;
	@%p95 bra 	$L__BB3_105;
	shl.b32 	%r428, %r528, 8;
	add.s32 	%r429, %r428, %r1;
	mul.wide.u32 	%rd36, %r429, 4;
	add.s64 	%rd37, %rd2, %rd36;
	atom.global.add.u32 	%r430, [%rd37], %r153;
$L__BB3_105:
	ld.shared.u32 	%r154, [%r152+1024];
	setp.eq.s32 	%p96, %r154, 0;
	@%p96 bra 	$L__BB3_107;
	shl.b32 	%r431, %r528, 8;
	add.s32 	%r432, %r431, %r1;
	add.s32 	%r433, %r432, 256;
	mul.wide.u32 	%rd38, %r433, 4;
	add.s64 	%rd39, %rd2, %rd38;
	atom.global.add.u32 	%r434, [%rd39], %r154;
$L__BB3_107:
	add.s32 	%r528, %r528, 2;
$L__BB3_108:
	setp.eq.s32 	%p97, %r21, 0;
	@%p97 bra 	$L__BB3_111;
	shl.b32 	%r435, %r528, 10;
	add.s32 	%r436, %r11, %r435;
	ld.shared.u32 	%r157, [%r436];
	setp.eq.s32 	%p98, %r157, 0;
	@%p98 bra 	$L__BB3_111;
	shl.b32 	%r437, %r528, 8;
	add.s32 	%r438, %r437, %r1;
	mul.wide.u32 	%rd40, %r438, 4;
	add.s64 	%rd41, %rd2, %rd40;
	atom.global.add.u32 	%r439, [%rd41], %r157;
$L__BB3_111:
	setp.gt.u32 	%p99, %r1, 127;
	@%p99 bra 	$L__BB3_152;
	setp.lt.u32 	%p100, %r4, 7;
	mov.b32 	%r532, 0;
	@%p100 bra 	$L__BB3_131;
	mov.b32 	%r530, 0;
$L__BB3_114:
	.pragma "nounroll";
	shl.b32 	%r442, %r530, 10;
	add.s32 	%r159, %r11, %r442;
	ld.shared.u32 	%r160, [%r159+512];
	setp.eq.s32 	%p101, %r160, 0;
	shl.b32 	%r443, %r530, 8;
	add.s32 	%r444, %r443, %r1;
	mul.wide.u32 	%rd42, %r444, 4;
	add.s64 	%rd4, %rd2, %rd42;
	@%p101 bra 	$L__BB3_116;
	atom.global.add.u32 	%r445, [%rd4+512], %r160;
$L__BB3_116:
	ld.shared.u32 	%r161, [%r159+1536];
	setp.eq.s32 	%p102, %r161, 0;
	@%p102 bra 	$L__BB3_118;
	atom.global.add.u32 	%r446, [%rd4+1536], %r161;
$L__BB3_118:
	ld.shared.u32 	%r162, [%r159+2560];
	setp.eq.s32 	%p103, %r162, 0;
	@%p103 bra 	$L__BB3_120;
	atom.global.add.u32 	%r447, [%rd4+2560], %r162;
$L__BB3_120:
	ld.shared.u32 	%r163, [%r159+3584];
	setp.eq.s32 	%p104, %r163, 0;
	@%p104 bra 	$L__BB3_122;
	atom.global.add.u32 	%r448, [%rd4+3584], %r163;
$L__BB3_122:
	ld.shared.u32 	%r164, [%r159+4608];
	setp.eq.s32 	%p105, %r164, 0;
	@%p105 bra 	$L__BB3_124;
	atom.global.add.u32 	%r449, [%rd4+4608], %r164;
$L__BB3_124:
	ld.shared.u32 	%r165, [%r159+5632];
	setp.eq.s32 	%p106, %r165, 0;
	@%p106 bra 	$L__BB3_126;
	atom.global.add.u32 	%r450, [%rd4+5632], %r165;
$L__BB3_126:
	ld.shared.u32 	%r166, [%r159+6656];
	setp.eq.s32 	%p107, %r166, 0;
	@%p107 bra 	$L__BB3_128;
	atom.global.add.u32 	%r451, [%rd4+6656], %r166;
$L__BB3_128:
	ld.shared.u32 	%r167, [%r159+7680];
	setp.eq.s32 	%p108, %r167, 0;
	@%p108 bra 	$L__BB3_130;
	atom.global.add.u32 	%r452, [%rd4+7680], %r167;
$L__BB3_130:
	add.s32 	%r530, %r530, 8;
	setp.ne.s32 	%p109, %r530, %r20;
	mov.u32 	%r532, %r20;
	@%p109 bra 	$L__BB3_114;
$L__BB3_131:
	setp.eq.s32 	%p110, %r7, 0;
	@%p110 bra 	$L__BB3_152;
	setp.lt.u32 	%p111, %r8, 3;
	@%p111 bra 	$L__BB3_142;
	shl.b32 	%r453, %r532, 10;
	add.s32 	%r170, %r11, %r453;
	ld.shared.u32 	%r171, [%r170+512];
	setp.eq.s32 	%p112, %r171, 0;
	@%p112 bra 	$L__BB3_135;
	shl.b32 	%r454, %r532, 8;
	add.s32 	%r455, %r454, %r1;
	mul.wide.u32 	%rd43, %r455, 4;
	add.s64 	%rd44, %rd2, %rd43;
	atom.global.add.u32 	%r456, [%rd44+512], %r171;
$L__BB3_135:
	ld.shared.u32 	%r172, [%r170+1536];
	setp.eq.s32 	%p113, %r172, 0;
	@%p113 bra 	$L__BB3_137;
	shl.b32 	%r457, %r532, 8;
	add.s32 	%r458, %r457, %r1;
	add.s32 	%r459, %r458, 256;
	mul.wide.u32 	%rd45, %r459, 4;
	add.s64 	%rd46, %rd2, %rd45;
	atom.global.add.u32 	%r460, [%rd46+512], %r172;
$L__BB3_137:
	ld.shared.u32 	%r173, [%r170+2560];
	setp.eq.s32 	%p114, %r173, 0;
	@%p114 bra 	$L__BB3_139;
	shl.b32 	%r461, %r532, 8;
	add.s32 	%r462, %r461, %r1;
	add.s32 	%r463, %r462, 512;
	mul.wide.u32 	%rd47, %r463, 4;
	add.s64 	%rd48, %rd2, %rd47;
	atom.global.add.u32 	%r464, [%rd48+512], %r173;
$L__BB3_139:
	ld.shared.u32 	%r174, [%r170+3584];
	setp.eq.s32 	%p115, %r174, 0;
	@%p115 bra 	$L__BB3_141;
	shl.b32 	%r465, %r532, 8;
	add.s32 	%r466, %r465, %r1;
	add.s32 	%r467, %r466, 768;
	mul.wide.u32 	%rd49, %r467, 4;
	add.s64 	%rd50, %rd2, %rd49;
	atom.global.add.u32 	%r468, [%rd50+512], %r174;
$L__BB3_141:
	add.s32 	%r532, %r532, 4;
$L__BB3_142:
	setp.eq.s32 	%p116, %r9, 0;
	@%p116 bra 	$L__BB3_152;
	setp.eq.s32 	%p117, %r10, 0;
	@%p117 bra 	$L__BB3_149;
	shl.b32 	%r469, %r532, 10;
	add.s32 	%r177, %r11, %r469;
	ld.shared.u32 	%r178, [%r177+512];
	setp.eq.s32 	%p118, %r178, 0;
	@%p118 bra 	$L__BB3_146;
	shl.b32 	%r470, %r532, 8;
	add.s32 	%r471, %r470, %r1;
	mul.wide.u32 	%rd51, %r471, 4;
	add.s64 	%rd52, %rd2, %rd51;
	atom.global.add.u32 	%r472, [%rd52+512], %r178;
$L__BB3_146:
	ld.shared.u32 	%r179, [%r177+1536];
	setp.eq.s32 	%p119, %r179, 0;
	@%p119 bra 	$L__BB3_148;
	shl.b32 	%r473, %r532, 8;
	add.s32 	%r474, %r473, %r1;
	add.s32 	%r475, %r474, 256;
	mul.wide.u32 	%rd53, %r475, 4;
	add.s64 	%rd54, %rd2, %rd53;
	atom.global.add.u32 	%r476, [%rd54+512], %r179;
$L__BB3_148:
	add.s32 	%r532, %r532, 2;
$L__BB3_149:
	setp.eq.s32 	%p120, %r21, 0;
	@%p120 bra 	$L__BB3_152;
	shl.b32 	%r477, %r532, 10;
	add.s32 	%r478, %r11, %r477;
	ld.shared.u32 	%r182, [%r478+512];
	setp.eq.s32 	%p121, %r182, 0;
	@%p121 bra 	$L__BB3_152;
	shl.b32 	%r479, %r532, 8;
	add.s32 	%r480, %r479, %r1;
	mul.wide.u32 	%rd55, %r480, 4;
	add.s64 	%rd56, %rd2, %rd55;
	atom.global.add.u32 	%r481, [%rd56+512], %r182;
$L__BB3_152:
	bar.sync 	0;
	add.s32 	%r482, %r482, 1;
	setp.ne.s32 	%p122, %r482, %r24;
	@%p122 bra 	$L__BB3_2;
$L__BB3_153:
	ret;

}
	// .globl	_ZN3cub18CUB_300001_SM_10006detail10radix_sort33DeviceRadixSortExclusiveSumKernelINS1_5radix10policy_hubIfNS0_8NullTypeEjE10Policy1000EjEEvPT0_
.visible .entry _ZN3cub18CUB_300001_SM_10006detail10radix_sort33DeviceRadixSortExclusiveSumKernelINS1_5radix10policy_hubIfNS0_8NullTypeEjE10Policy1000EjEEvPT0_(
	.param .u64 .ptr .align 1 _ZN3cub18CUB_300001_SM_10006detail10radix_sort33DeviceRadixSortExclusiveSumKernelINS1_5radix10policy_hubIfNS0_8NullTypeEjE10Policy1000EjEEvPT0__param_0
)
{
	.reg .pred 	%p<4>;
	.reg .b32 	%r<77>;
	.reg .b64 	%rd<5>;
	// demoted variable
	.shared .align 16 .b8 _ZZN3cub18CUB_300001_SM_10006detail10radix_sort33DeviceRadixSortExclusiveSumKernelINS1_5radix10policy_hubIfNS0_8NullTypeEjE10Policy1000EjEEvPT0_E12temp_storage[1184];
	ld.param.u64 	%rd2, [_ZN3cub18CUB_300001_SM_10006detail10radix_sort33DeviceRadixSortExclusiveSumKernelINS1_5radix10policy_hubIfNS0_8NullTypeEjE10Policy1000EjEEvPT0__param_0];
	cvta.to.global.u64 	%rd3, %rd2;
	mov.u32 	%r6, %ctaid.x;
	shl.b32 	%r7, %r6, 8;
	mov.u32 	%r1, %tid.x;
	setp.gt.u32 	%p1, %r1, 255;
	add.s32 	%r8, %r7, %r1;
	mul.wide.s32 	%rd4, %r8, 4;
	add.s64 	%rd1, %rd3, %rd4;
	@%p1 bra 	$L__BB4_2;
	ld.global.u32 	%r76, [%rd1];
$L__BB4_2:
	shr.u32 	%r9, %r1, 3;
	add.s32 	%r10, %r9, %r1;
	shl.b32 	%r11, %r10, 2;
	mov.u32 	%r12, _ZZN3cub18CUB_300001_SM_10006detail10radix_sort33DeviceRadixSortExclusiveSumKernelINS1_5radix10policy_hubIfNS0_8NullTypeEjE10Policy1000EjEEvPT0_E12temp_storage;
	add.s32 	%r13, %r12, %r11;
	add.s32 	%r4, %r13, 16;
	st.shared.u32 	[%r13+16], %r76;
	bar.sync 	0;
	setp.gt.u32 	%p2, %r1, 31;
	@%p2 bra 	$L__BB4_4;
	mad.lo.s32 	%r45, %r1, 36, %r12;
	ld.shared.u32 	%r46, [%r45+16];
	ld.shared.u32 	%r47, [%r45+20];
	ld.shared.u32 	%r48, [%r45+24];
	ld.shared.u32 	%r49, [%r45+28];
	ld.shared.u32 	%r50, [%r45+32];
	ld.shared.u32 	%r51, [%r45+36];
	ld.shared.u32 	%r52, [%r45+40];
	ld.shared.u32 	%r53, [%r45+44];
	add.s32 	%r54, %r47, %r46;
	add.s32 	%r55, %r54, %r48;
	add.s32 	%r56, %r55, %r49;
	add.s32 	%r57, %r56, %r50;
	add.s32 	%r58, %r57, %r51;
	add.s32 	%r59, %r58, %r52;
	add.s32 	%r18, %r59, %r53;
	mov.b32 	%r16, 1;
	mov.b32 	%r41, 0;
	mov.b32 	%r43, -1;
	// begin inline asm
	{  .reg .u32 r0;  .reg .pred p;  shfl.sync.up.b32 r0|p, %r18, %r16, %r41, %r43;  @p add.u32 r0, r0, %r18;  mov.u32 %r14, r0;}
	// end inline asm
	mov.b32 	%r22, 2;
	// begin inline asm
	{  .reg .u32 r0;  .reg .pred p;  shfl.sync.up.b32 r0|p, %r14, %r22, %r41, %r43;  @p add.u32 r0, r0, %r14;  mov.u32 %r20, r0;}
	// end inline asm
	mov.b32 	%r28, 4;
	// begin inline asm
	{  .reg .u32 r0;  .reg .pred p;  shfl.sync.up.b32 r0|p, %r20, %r28, %r41, %r43;  @p add.u32 r0, r0, %r20;  mov.u32 %r26, r0;}
	// end inline asm
	mov.b32 	%r34, 8;
	// begin inline asm
	{  .reg .u32 r0;  .reg .pred p;  shfl.sync.up.b32 r0|p, %r26, %r34, %r41, %r43;  @p add.u32 r0, r0, %r26;  mov.u32 %r32, r0;}
	// end inline asm
	mov.b32 	%r40, 16;
	// begin inline asm
	{  .reg .u32 r0;  .reg .pred p;  shfl.sync.up.b32 r0|p, %r32, %r40, %r41, %r43;  @p add.u32 r0, r0, %r32;  mov.u32 %r38, r0;}
	// end inline asm
	sub.s32 	%r60, %r38, %r18;
	ld.shared.u32 	%r61, [%r45+16];
	ld.shared.u32 	%r62, [%r45+20];
	ld.shared.u32 	%r63, [%r45+24];
	ld.shared.u32 	%r64, [%r45+28];
	ld.shared.u32 	%r65, [%r45+32];
	ld.shared.u32 	%r66, [%r45+36];
	ld.shared.u32 	%r67, [%r45+40];
	add.s32 	%r68, %r61, %r60;
	add.s32 	%r69, %r62, %r68;
	add.s32 	%r70, %r63, %r69;
	add.s32 	%r71, %r64, %r70;
	add.s32 	%r72, %r65, %r71;
	add.s32 	%r73, %r66, %r72;
	add.s32 	%r74, %r67, %r73;
	st.shared.u32 	[%r45+16], %r60;
	st.shared.u32 	[%r45+20], %r68;
	st.shared.u32 	[%r45+24], %r69;
	st.shared.u32 	[%r45+28], %r70;
	st.shared.u32 	[%r45+32], %r71;
	st.shared.u32 	[%r45+36], %r72;
	st.shared.u32 	[%r45+40], %r73;
	st.shared.u32 	[%r45+44], %r74;
$L__BB4_4:
	setp.gt.u32 	%p3, %r1, 255;
	bar.sync 	0;
	@%p3 bra 	$L__BB4_6;
	ld.shared.u32 	%r75, [%r4];
	st.global.u32 	[%rd1], %r75;
$L__BB4_6:
	ret;

}
	// .globl	_ZN3cub18CUB_300001_SM_10006detail10radix_sort29DeviceRadixSortOnesweepKernelINS1_5radix10policy_hubIfNS0_8NullTypeEjE10Policy1000ELNS0_9SortOrderE0EfS6_jiiNS1_21identity_decomposer_tEEEvPT5_SC_PT3_PKSD_PT1_PKSH_PT2_PKSL_T4_iiT6_
.visible .entry _ZN3cub18CUB_300001_SM_10006detail10radix_sort29DeviceRadixSortOnesweepKernelINS1_5radix10policy_hubIfNS0_8NullTypeEjE10Policy1000ELNS0_9SortOrderE0EfS6_jiiNS1_21identity_decomposer_tEEEvPT5_SC_PT3_PKSD_PT1_PKSH_PT2_PKSL_T4_iiT6_(
	.param .u64 .ptr .align 1 _ZN3cub18CUB_300001_SM_10006detail10radix_sort29DeviceRadixSortOnesweepKernelINS1_5radix10policy_hubIfNS0_8NullTypeEjE10Policy1000ELNS0_9SortOrderE0EfS6_jiiNS1_21identity_decomposer_tEEEvPT5_SC_PT3_PKSD_PT1_PKSH_PT2_PKSL_T4_iiT6__param_0,
	.param .u64 .ptr .align 1 _ZN3cub18CUB_300001_SM_10006detail10radix_sort29DeviceRadixSortOnesweepKernelINS1_5radix10policy_hubIfNS0_8NullTypeEjE10Policy1000ELNS0_9SortOrderE0EfS6_jiiNS1_21identity_decomposer_tEEEvPT5_SC_PT3_PKSD_PT1_PKSH_PT2_PKSL_T4_iiT6__param_1,
	.param .u64 .ptr .align 1 _ZN3cub18CUB_300001_SM_10006detail10radix_sort29DeviceRadixSortOnesweepKernelINS1_5radix10policy_hubIfNS0_8NullTypeEjE10Policy1000ELNS0_9SortOrderE0EfS6_jiiNS1_21identity_decomposer_tEEEvPT5_SC_PT3_PKSD_PT1_PKSH_PT2_PKSL_T4_iiT6__param_2,
	.param .u64 .ptr .align 1 _ZN3cub18CUB_300001_SM_10006detail10radix_sort29DeviceRadixSortOnesweepKernelINS1_5radix10policy_hubIfNS0_8NullTypeEjE10Policy1000ELNS0_9SortOrderE0EfS6_jiiNS1_21identity_decomposer_tEEEvPT5_SC_PT3_PKSD_PT1_PKSH_PT2_PKSL_T4_iiT6__param_3,
	.param .u64 .ptr .align 1 _ZN3cub18CUB_300001_SM_10006detail10radix_sort29DeviceRadixSortOnesweepKernelINS1_5radix10policy_hubIfNS0_8NullTypeEjE10Policy1000ELNS0_9SortOrderE0EfS6_jiiNS1_21identity_decomposer_tEEEvPT5_SC_PT3_PKSD_PT1_PKSH_PT2_PKSL_T4_iiT6__param_4,
	.param .u64 .ptr .align 1 _ZN3cub18CUB_300001_SM_10006detail10radix_sort29DeviceRadixSortOnesweepKernelINS1_5radix10policy_hubIfNS0_8NullTypeEjE10Policy1000ELNS0_9SortOrderE0EfS6_jiiNS1_21identity_decomposer_tEEEvPT5_SC_PT3_PKSD_PT1_PKSH_PT2_PKSL_T4_iiT6__param_5,
	.param .u64 .ptr .align 1 _ZN3cub18CUB_300001_SM_10006detail10radix_sort29DeviceRadixSortOnesweepKernelINS1_5radix10policy_hubIfNS0_8NullTypeEjE10Policy1000ELNS0_9SortOrderE0EfS6_jiiNS1_21identity_decomposer_tEEEvPT5_SC_PT3_PKSD_PT1_PKSH_PT2_PKSL_T4_iiT6__param_6,
	.param .u64 .ptr .align 1 _ZN3cub18CUB_300001_SM_10006detail10radix_sort29DeviceRadixSortOnesweepKernelINS1_5radix10policy_hubIfNS0_8NullTypeEjE10Policy1000ELNS0_9SortOrderE0EfS6_jiiNS1_21identity_decomposer_tEEEvPT5_SC_PT3_PKSD_PT1_PKSH_PT2_PKSL_T4_iiT6__param_7,
	.param .u32 _ZN3cub18CUB_300001_SM_10006detail10radix_sort29DeviceRadixSortOnesweepKernelINS1_5radix10policy_hubIfNS0_8NullTypeEjE10Policy1000ELNS0_9SortOrderE0EfS6_jiiNS1_21identity_decomposer_tEEEvPT5_SC_PT3_PKSD_PT1_PKSH_PT2_PKSL_T4_iiT6__param_8,
	.param .u32 _ZN3cub18CUB_300001_SM_10006detail10radix_sort29DeviceRadixSortOnesweepKernelINS1_5radix10policy_hubIfNS0_8NullTypeEjE10Policy1000ELNS0_9SortOrderE0EfS6_jiiNS1_21identity_decomposer_tEEEvPT5_SC_PT3_PKSD_PT1_PKSH_PT2_PKSL_T4_iiT6__param_9,
	.param .u32 _ZN3cub18CUB_300001_SM_10006detail10radix_sort29DeviceRadixSortOnesweepKernelINS1_5radix10policy_hubIfNS0_8NullTypeEjE10Policy1000ELNS0_9SortOrderE0EfS6_jiiNS1_21identity_decomposer_tEEEvPT5_SC_PT3_PKSD_PT1_PKSH_PT2_PKSL_T4_iiT6__param_10,
	.param .align 1 .b8 _ZN3cub18CUB_300001_SM_10006detail10radix_sort29DeviceRadixSortOnesweepKernelINS1_5radix10policy_hubIfNS0_8NullTypeEjE10Policy1000ELNS0_9SortOrderE0EfS6_jiiNS1_21identity_decomposer_tEEEvPT5_SC_PT3_PKSD_PT1_PKSH_PT2_PKSL_T4_iiT6__param_11[1]
)
.maxntid 384
{
	.reg .pred 	%p<294>;
	.reg .b32 	%r<2038>;
	.reg .b64 	%rd<136>;
	// demoted variable
	.shared .align 16 .b8 _ZZN3cub18CUB_300001_SM_10006detail10radix_sort29DeviceRadixSortOnesweepKernelINS1_5radix10policy_hubIfNS0_8NullTypeEjE10Policy1000ELNS0_9SortOrderE0EfS6_jiiNS1_21identity_decomposer_tEEEvPT5_SC_PT3_PKSD_PT1_PKSH_PT2_PKSL_T4_iiT6_E1s[30208];
	ld.param.u64 	%rd13, [_ZN3cub18CUB_300001_SM_10006detail10radix_sort29DeviceRadixSortOnesweepKernelINS1_5radix10policy_hubIfNS0_8NullTypeEjE10Policy1000ELNS0_9SortOrderE0EfS6_jiiNS1_21identity_decomposer_tEEEvPT5_SC_PT3_PKSD_PT1_PKSH_PT2_PKSL_T4_iiT6__param_1];
	ld.param.u64 	%rd16, [_ZN3cub18CUB_300001_SM_10006detail10radix_sort29DeviceRadixSortOnesweepKernelINS1_5radix10policy_hubIfNS0_8NullTypeEjE10Policy1000ELNS0_9SortOrderE0EfS6_jiiNS1_21identity_decomposer_tEEEvPT5_SC_PT3_PKSD_PT1_PKSH_PT2_PKSL_T4_iiT6__param_4];
	ld.param.u64 	%rd17, [_ZN3cub18CUB_300001_SM_10006detail10radix_sort29DeviceRadixSortOnesweepKernelINS1_5radix10policy_hubIfNS0_8NullTypeEjE10Policy1000ELNS0_9SortOrderE0EfS6_jiiNS1_21identity_decomposer_tEEEvPT5_SC_PT3_PKSD_PT1_PKSH_PT2_PKSL_T4_iiT6__param_5];
	ld.param.u32 	%r333, [_ZN3cub18CUB_300001_SM_10006detail10radix_sort29DeviceRadixSortOnesweepKernelINS1_5radix10policy_hubIfNS0_8NullTypeEjE10Policy1000ELNS0_9SortOrderE0EfS6_jiiNS1_21identity_decomposer_tEEEvPT5_SC_PT3_PKSD_PT1_PKSH_PT2_PKSL_T4_iiT6__param_9];
	ld.param.u32 	%r334, [_ZN3cub18CUB_300001_SM_10006detail10radix_sort29DeviceRadixSortOnesweepKernelINS1_5radix10policy_hubIfNS0_8NullTypeEjE10Policy1000ELNS0_9SortOrderE0EfS6_jiiNS1_21identity_decomposer_tEEEvPT5_SC_PT3_PKSD_PT1_PKSH_PT2_PKSL_T4_iiT6__param_10];
	cvta.to.global.u64 	%rd1, %rd16;
	cvta.to.global.u64 	%rd2, %rd17;
	mov.u32 	%r1, %tid.x;
	shr.u32 	%r2, %r1, 5;
	// begin inline asm
	mov.u32 %r335, %laneid;
	// end inline asm
	setp.ne.s32 	%p1, %r1, 0;
	@%p1 bra 	$L__BB5_2;
	cvta.to.global.u64 	%rd18, %rd13;
	atom.global.add.u32 	%r336, [%rd18], 1;
	st.shared.u32 	[_ZZN3cub18CUB_300001_SM_10006detail10radix_sort29DeviceRadixSortOnesweepKernelINS1_5radix10policy_hubIfNS0_8NullTypeEjE10Policy1000ELNS0_9SortOrderE0EfS6_jiiNS1_21identity_decomposer_tEEEvPT5_SC_PT3_PKSD_PT1_PKSH_PT2_PKSL_T4_iiT6_E1s+29184], %r336;
$L__BB5_2:
	ld.param.u32 	%r1936, [_ZN3cub18CUB_300001_SM_10006detail10radix_sort29DeviceRadixSortOnesweepKernelINS1_5radix10policy_hubIfNS0_8NullTypeEjE10Policy1000ELNS0_9SortOrderE0EfS6_jiiNS1_21identity_decomposer_tEEEvPT5_SC_PT3_PKSD_PT1_PKSH_PT2_PKSL_T4_iiT6__param_8];
	bar.sync 	0;
	ld.shared.u32 	%r4, [_ZZN3cub18CUB_300001_SM_10006detail10radix_sort29DeviceRadixSortOnesweepKernelINS1_5radix10policy_hubIfNS0_8NullTypeEjE10Policy1000ELNS0_9SortOrderE0EfS6_jiiNS1_21identity_decomposer_tEEEvPT5_SC_PT3_PKSD_PT1_PKSH_PT2_PKSL_T4_iiT6_E1s+29184];
	mul.lo.s32 	%r5, %r4, 7296;
	add.s32 	%r6, %r5, 7296;
	setp.gt.s32 	%p2, %r6, %r1936;
	@%p2 bra 	$L__BB5_4;
	and.b32  	%r337, %r1, 31;
	and.b32  	%r338, %r1, 992;
	mul.lo.s32 	%r339, %r338, 19;
	or.b32  	%r340, %r339, %r337;
	cvt.u64.u32 	%rd19, %r5;
	cvt.u64.u32 	%rd20, %r340;
	add.s64 	%rd21, %rd20, %rd19;
	shl.b64 	%rd22, %rd21, 2;
	add.s64 	%rd23, %rd2, %rd22;
	ld.global.u32 	%r1962, [%rd23];
	ld.global.u32 	%r1963, [%rd23+128];
	ld.global.u32 	%r1964, [%rd23+256];
	ld.global.u32 	%r1965, [%rd23+384];
	ld.global.u32 	%r1966, [%rd23+512];
	ld.global.u32 	%r1967, [%rd23+640];
	ld.global.u32 	%r1968, [%rd23+768];
	ld.global.u32 	%r1969, [%rd23+896];
	ld.global.u32 	%r1970, [%rd23+1024];
	ld.global.u32 	%r1971, [%rd23+1152];
	ld.global.u32 	%r1972, [%rd23+1280];
	ld.global.u32 	%r1973, [%rd23+1408];
	ld.global.u32 	%r1974, [%rd23+1536];
	ld.global.u32 	%r1975, [%rd23+1664];
	ld.global.u32 	%r1976, [%rd23+1792];
	ld.global.u32 	%r1977, [%rd23+1920];
	ld.global.u32 	%r1978, [%rd23+2048];
	ld.global.u32 	%r1979, [%rd23+2176];
	ld.global.u32 	%r1980, [%rd23+2304];
	bra.uni 	$L__BB5_42;
$L__BB5_4:
	ld.param.u32 	%r1937, [_ZN3cub18CUB_300001_SM_10006detail10radix_sort29DeviceRadixSortOnesweepKernelINS1_5radix10policy_hubIfNS0_8NullTypeEjE10Policy1000ELNS0_9SortOrderE0EfS6_jiiNS1_21identity_decomposer_tEEEvPT5_SC_PT3_PKSD_PT1_PKSH_PT2_PKSL_T4_iiT6__param_8];
	cvt.u64.u32 	%rd24, %r5;
	sub.s32 	%r26, %r1937, %r5;
	and.b32  	%r342, %r1, 31;
	and.b32  	%r343, %r1, 992;
	mul.lo.s32 	%r344, %r343, 19;
	or.b32  	%r27, %r344, %r342;
	setp.ge.s32 	%p3, %r27, %r26;
	cvt.u64.u32 	%rd25, %r27;
	add.s64 	%rd26, %rd25, %rd24;
	shl.b64 	%rd27, %rd26, 2;
	add.s64 	%rd3, %rd2, %rd27;
	mov.b32 	%r1962, 2147483647;
	@%p3 bra 	$L__BB5_6;
	ld.global.u32 	%r1962, [%rd3];
$L__BB5_6:
	add.s32 	%r346, %r27, 32;
	setp.ge.s32 	%p4, %r346, %r26;
	mov.b32 	%r1963, 2147483647;
	@%p4 bra 	$L__BB5_8;
	ld.global.u32 	%r1963, [%rd3+128];
$L__BB5_8:
	add.s32 	%r348, %r27, 64;
	setp.ge.s32 	%p5, %r348, %r26;
	mov.b32 	%r1964, 2147483647;
	@%p5 bra 	$L__BB5_10;
	ld.global.u32 	%r1964, [%rd3+256];
$L__BB5_10:
	add.s32 	%r350, %r27, 96;
	setp.ge.s32 	%p6, %r350, %r26;
	mov.b32 	%r1965, 2147483647;
	@%p6 bra 	$L__BB5_12;
	ld.global.u32 	%r1965, [%rd3+384];
$L__BB5_12:
	add.s32 	%r352, %r27, 128;
	setp.ge.s32 	%p7, %r352, %r26;
	mov.b32 	%r1966, 2147483647;
	@%p7 bra 	$L__BB5_14;
	ld.global.u32 	%r1966, [%rd3+512];
$L__BB5_14:
	add.s32 	%r354, %r27, 160;
	setp.ge.s32 	%p8, %r354, %r26;
	mov.b32 	%r1967, 2147483647;
	@%p8 bra 	$L__BB5_16;
	ld.global.u32 	%r1967, [%rd3+640];
$L__BB5_16:
	add.s32 	%r356, %r27, 192;
	setp.ge.s32 	%p9, %r356, %r26;
	mov.b32 	%r1968, 2147483647;
	@%p9 bra 	$L__BB5_18;
	ld.global.u32 	%r1968, [%rd3+768];
$L__BB5_18:
	add.s32 	%r358, %r27, 224;
	setp.ge.s32 	%p10, %r358, %r26;
	mov.b32 	%r1969, 2147483647;
	@%p10 bra 	$L__BB5_20;
	ld.global.u32 	%r1969, [%rd3+896];
$L__BB5_20:
	add.s32 	%r360, %r27, 256;
	setp.ge.s32 	%p11, %r360, %r26;
	mov.b32 	%r1970, 2147483647;
	@%p11 bra 	$L__BB5_22;
	ld.global.u32 	%r1970, [%rd3+1024];
$L__BB5_22:
	add.s32 	%r362, %r27, 288;
	setp.ge.s32 	%p12, %r362, %r26;
	mov.b32 	%r1971, 2147483647;
	@%p12 bra 	$L__BB5_24;
	ld.global.u32 	%r1971, [%rd3+1152];
$L__BB5_24:
	add.s32 	%r364, %r27, 320;
	setp.ge.s32 	%p13, %r364, %r26;
	mov.b32 	%r1972, 2147483647;
	@%p13 bra 	$L__BB5_26;
	ld.global.u32 	%r1972, [%rd3+1280];
$L__BB5_26:
	add.s32 	%r366, %r27, 352;
	setp.ge.s32 	%p14, %r366, %r26;
	mov.b32 	%r1973, 2147483647;
	@%p14 bra 	$L__BB5_28;
	ld.global.u32 	%r1973, [%rd3+1408];
$L__BB5_28:
	add.s32 	%r368, %r27, 384;
	setp.ge.s32 	%p15, %r368, %r26;
	mov.b32 	%r1974, 2147483647;
	@%p15 bra 	$L__BB5_30;
	ld.global.u32 	%r1974, [%rd3+1536];
$L__BB5_30:
	add.s32 	%r370, %r27, 416;
	setp.ge.s32 	%p16, %r370, %r26;
	mov.b32 	%r1975, 2147483647;
	@%p16 bra 	$L__BB5_32;
	ld.global.u32 	%r1975, [%rd3+1664];
$L__BB5_32:
	add.s32 	%r372, %r27, 448;
	setp.ge.s32 	%p17, %r372, %r26;
	mov.b32 	%r1976, 2147483647;
	@%p17 bra 	$L__BB5_34;
	ld.global.u32 	%r1976, [%rd3+1792];
$L__BB5_34:
	add.s32 	%r374, %r27, 480;
	setp.ge.s32 	%p18, %r374, %r26;
	mov.b32 	%r1977, 2147483647;
	@%p18 bra 	$L__BB5_36;
	ld.global.u32 	%r1977, [%rd3+1920];
$L__BB5_36:
	add.s32 	%r376, %r27, 512;
	setp.ge.s32 	%p19, %r376, %r26;
	mov.b32 	%r1978, 2147483647;
	@%p19 bra 	$L__BB5_38;
	ld.global.u32 	%r1978, [%rd3+2048];
$L__BB5_38:
	add.s32 	%r378, %r27, 544;
	setp.ge.s32 	%p20, %r378, %r26;
	mov.b32 	%r1979, 2147483647;
	@%p20 bra 	$L__BB5_40;
	ld.global.u32 	%r1979, [%rd3+2176];
$L__BB5_40:
	add.s32 	%r380, %r27, 576;
	setp.ge.s32 	%p21, %r380, %r26;
	mov.b32 	%r1980, 2147483647;
	@%p21 bra 	$L__BB5_42;
	ld.global.u32 	%r1980, [%rd3+2304];
$L__BB5_42:
	setp.gt.s32 	%p22, %r1962, -1;
	selp.b32 	%r381, -2147483648, -1, %p22;
	xor.b32  	%r1995, %r381, %r1962;
	setp.gt.s32 	%p23, %r1963, -1;
	selp.b32 	%r382, -2147483648, -1, %p23;
	xor.b32  	%r1996, %r382, %r1963;
	setp.gt.s32 	%p24, %r1964, -1;
	selp.b32 	%r383, -2147483648, -1, %p24;
	xor.b32  	%r1997, %r383, %r1964;
	setp.gt.s32 	%p25, %r1965, -1;
	selp.b32 	%r384, -2147483648, -1, %p25;
	xor.b32  	%r1998, %r384, %r1965;
	setp.gt.s32 	%p26, %r1966, -1;
	selp.b32 	%r385, -2147483648, -1, %p26;
	xor.b32  	%r1999, %r385, %r1966;
	setp.gt.s32 	%p27, %r1967, -1;
	selp.b32 	%r386, -2147483648, -1, %p27;
	xor.b32  	%r2000, %r386, %r1967;
	setp.gt.s32 	%p28, %r1968, -1;
	selp.b32 	%r387, -2147483648, -1, %p28;
	xor.b32  	%r2001, %r387, %r1968;
	setp.gt.s32 	%p29, %r1969, -1;
	selp.b32 	%r388, -2147483648, -1, %p29;
	xor.b32  	%r2002, %r388, %r1969;
	setp.gt.s32 	%p30, %r1970, -1;
	selp.b32 	%r389, -2147483648, -1, %p30;
	xor.b32  	%r2003, %r389, %r1970;
	setp.gt.s32 	%p31, %r1971, -1;
	selp.b32 	%r390, -2147483648, -1, %p31;
	xor.b32  	%r2004, %r390, %r1971;
	setp.gt.s32 	%p32, %r1972, -1;
	selp.b32 	%r391, -2147483648, -1, %p32;
	xor.b32  	%r2005, %r391, %r1972;
	setp.gt.s32 	%p33, %r1973, -1;
	selp.b32 	%r392, -2147483648, -1, %p33;
	xor.b32  	%r2006, %r392, %r1973;
	setp.gt.s32 	%p34, %r1974, -1;
	selp.b32 	%r393, -2147483648, -1, %p34;
	xor.b32  	%r2007, %r393, %r1974;
	setp.gt.s32 	%p35, %r1975, -1;
	selp.b32 	%r394, -2147483648, -1, %p35;
	xor.b32  	%r2008, %r394, %r1975;
	setp.gt.s32 	%p36, %r1976, -1;
	selp.b32 	%r395, -2147483648, -1, %p36;
	xor.b32  	%r2009, %r395, %r1976;
	setp.gt.s32 	%p37, %r1977, -1;
	selp.b32 	%r396, -2147483648, -1, %p37;
	xor.b32  	%r2010, %r396, %r1977;
	setp.gt.s32 	%p38, %r1978, -1;
	selp.b32 	%r397, -2147483648, -1, %p38;
	xor.b32  	%r2011, %r397, %r1978;
	setp.gt.s32 	%p39, %r1979, -1;
	selp.b32 	%r398, -2147483648, -1, %p39;
	xor.b32  	%r2012, %r398, %r1979;
	setp.gt.s32 	%p40, %r1980, -1;
	selp.b32 	%r399, -2147483648, -1, %p40;
	xor.b32  	%r2013, %r399, %r1980;
	mov.b32 	%r400, -1;
	shl.b32 	%r401, %r400, %r334;
	not.b32 	%r103, %r401;
	shl.b32 	%r402, %r2, 10;
	mov.u32 	%r403, _ZZN3cub18CUB_300001_SM_10006detail10radix_sort29DeviceRadixSortOnesweepKernelINS1_5radix10policy_hubIfNS0_8NullTypeEjE10Policy1000ELNS0_9SortOrderE0EfS6_jiiNS1_21identity_decomposer_tEEEvPT5_SC_PT3_PKSD_PT1_PKSH_PT2_PKSL_T4_iiT6_E1s;
	add.s32 	%r104, %r403, %r402;
	setp.gt.s32 	%p41, %r335, 255;
	@%p41 bra 	$L__BB5_55;
	max.s32 	%r404, %r335, 224;
	sub.s32 	%r405, %r404, %r335;
	add.s32 	%r406, %r405, 31;
	shr.u32 	%r407, %r406, 5;
	add.s32 	%r105, %r407, 1;
	and.b32  	%r106, %r105, 15;
	setp.lt.u32 	%p42, %r406, 480;
	mov.u32 	%r1984, %r335;
	@%p42 bra 	$L__BB5_46;
	and.b32  	%r408, %r105, 268435440;
	neg.s32 	%r1982, %r408;
	shl.b32 	%r410, %r335, 2;
	add.s32 	%r411, %r402, %r410;
	add.s32 	%r413, %r411, %r403;
	add.s32 	%r1981, %r413, 1024;
	mov.u32 	%r1984, %r335;
$L__BB5_45:
	.pragma "nounroll";
	mov.b32 	%r414, 0;
	st.shared.u32 	[%r1981+-1024], %r414;
	st.shared.u32 	[%r1981+-896], %r414;
	st.shared.u32 	[%r1981+-768], %r414;
	st.shared.u32 	[%r1981+-640], %r414;
	st.shared.u32 	[%r1981+-512], %r414;
	st.shared.u32 	[%r1981+-384], %r414;
	st.shared.u32 	[%r1981+-256], %r414;
	st.shared.u32 	[%r1981+-128], %r414;
	st.shared.u32 	[%r1981], %r414;
	st.shared.u32 	[%r1981+128], %r414;
	st.shared.u32 	[%r1981+256], %r414;
	st.shared.u32 	[%r1981+384], %r414;
	st.shared.u32 	[%r1981+512], %r414;
	st.shared.u32 	[%r1981+640], %r414;
	st.shared.u32 	[%r1981+768], %r414;
	st.shared.u32 	[%r1981+896], %r414;
	add.s32 	%r1984, %r1984, 512;
	add.s32 	%r1982, %r1982, 16;
	add.s32 	%r1981, %r1981, 2048;
	setp.ne.s32 	%p43, %r1982, 0;
	@%p43 bra 	$L__BB5_45;
$L__BB5_46:
	setp.eq.s32 	%p44, %r106, 0;
	@%p44 bra 	$L__BB5_55;
	and.b32  	%r116, %r105, 7;
	setp.lt.u32 	%p45, %r106, 8;
	@%p45 bra 	$L__BB5_49;
	shl.b32 	%r415, %r1984, 2;
	add.s32 	%r416, %r104, %r415;
	mov.b32 	%r417, 0;
	st.shared.u32 	[%r416], %r417;
	st.shared.u32 	[%r416+128], %r417;
	st.shared.u32 	[%r416+256], %r417;
	st.shared.u32 	[%r416+384], %r417;
	st.shared.u32 	[%r416+512], %r417;
	st.shared.u32 	[%r416+640], %r417;
	st.shared.u32 	[%r416+768], %r417;
	st.shared.u32 	[%r416+896], %r417;
	add.s32 	%r1984, %r1984, 256;
$L__BB5_49:
	setp.eq.s32 	%p46, %r116, 0;
	@%p46 bra 	$L__BB5_55;
	and.b32  	%r119, %r105, 3;
	setp.lt.u32 	%p47, %r116, 4;
	@%p47 bra 	$L__BB5_52;
	shl.b32 	%r418, %r1984, 2;
	add.s32 	%r419, %r104, %r418;
	mov.b32 	%r420, 0;
	st.shared.u32 	[%r419], %r420;
	st.shared.u32 	[%r419+128], %r420;
	st.shared.u32 	[%r419+256], %r420;
	st.shared.u32 	[%r419+384], %r420;
	add.s32 	%r1984, %r1984, 128;
$L__BB5_52:
	setp.eq.s32 	%p48, %r119, 0;
	@%p48 bra 	$L__BB5_55;
	shl.b32 	%r422, %r1984, 2;
	add.s32 	%r423, %r402, %r422;
	add.s32 	%r1988, %r403, %r423;
	neg.s32 	%r1987, %r119;
$L__BB5_54:
	.pragma "nounroll";
	mov.b32 	%r425, 0;
	st.shared.u32 	[%r1988], %r425;
	add.s32 	%r1988, %r1988, 128;
	add.s32 	%r1987, %r1987, 1;
	setp.ne.s32 	%p49, %r1987, 0;
	@%p49 bra 	$L__BB5_54;
$L__BB5_55:
	bar.warp.sync 	-1;
	setp.eq.s32 	%p50, %r1995, 2147483647;
	selp.b32 	%r427, -2147483648, %r1995, %p50;
	shr.u32 	%r428, %r427, %r333;
	and.b32  	%r128, %r428, %r103;
	shl.b32 	%r429, %r128, 2;
	add.s32 	%r430, %r104, %r429;
	atom.shared.add.u32 	%r431, [%r430], 1;
	setp.eq.s32 	%p51, %r1996, 2147483647;
	selp.b32 	%r432, -2147483648, %r1996, %p51;
	shr.u32 	%r433, %r432, %r333;
	and.b32  	%r434, %r433, %r103;
	shl.b32 	%r435, %r434, 2;
	add.s32 	%r436, %r104, %r435;
	atom.shared.add.u32 	%r437, [%r436], 1;
	setp.eq.s32 	%p52, %r1997, 2147483647;
	selp.b32 	%r438, -2147483648, %r1997, %p52;
	shr.u32 	%r439, %r438, %r333;
	and.b32  	%r440, %r439, %r103;
	shl.b32 	%r441, %r440, 2;
	add.s32 	%r442, %r104, %r441;
	atom.shared.add.u32 	%r443, [%r442], 1;
	setp.eq.s32 	%p53, %r1998, 2147483647;
	selp.b32 	%r444, -2147483648, %r1998, %p53;
	shr.u32 	%r445, %r444, %r333;
	and.b32  	%r446, %r445, %r103;
	shl.b32 	%r447, %r446, 2;
	add.s32 	%r448, %r104, %r447;
	atom.shared.add.u32 	%r449, [%r448], 1;
	setp.eq.s32 	%p54, %r1999, 2147483647;
	selp.b32 	%r450, -2147483648, %r1999, %p54;
	shr.u32 	%r451, %r450, %r333;
	and.b32  	%r452, %r451, %r103;
	shl.b32 	%r453, %r452, 2;
	add.s32 	%r454, %r104, %r453;
	atom.shared.add.u32 	%r455, [%r454], 1;
	setp.eq.s32 	%p55, %r2000, 2147483647;
	selp.b32 	%r456, -2147483648, %r2000, %p55;
	shr.u32 	%r457, %r456, %r333;
	and.b32  	%r458, %r457, %r103;
	shl.b32 	%r459, %r458, 2;
	add.s32 	%r460, %r104, %r459;
	atom.shared.add.u32 	%r461, [%r460], 1;
	setp.eq.s32 	%p56, %r2001, 2147483647;
	selp.b32 	%r462, -2147483648, %r2001, %p56;
	shr.u32 	%r463, %r462, %r333;
	and.b32  	%r464, %r463, %r103;
	shl.b32 	%r465, %r464, 2;
	add.s32 	%r466, %r104, %r465;
	atom.shared.add.u32 	%r467, [%r466], 1;
	setp.eq.s32 	%p57, %r2002, 2147483647;
	selp.b32 	%r468, -2147483648, %r2002, %p57;
	shr.u32 	%r469, %r468, %r333;
	and.b32  	%r470, %r469, %r103;
	shl.b32 	%r471, %r470, 2;
	add.s32 	%r472, %r104, %r471;
	atom.shared.add.u32 	%r473, [%r472], 1;
	setp.eq.s32 	%p58, %r2003, 2147483647;
	selp.b32 	%r474, -2147483648, %r2003, %p58;
	shr.u32 	%r475, %r474, %r333;
	and.b32  	%r476, %r475, %r103;
	shl.b32 	%r477, %r476, 2;
	add.s32 	%r478, %r104, %r477;
	atom.shared.add.u32 	%r479, [%r478], 1;
	setp.eq.s32 	%p59, %r2004, 2147483647;
	selp.b32 	%r480, -2147483648, %r2004, %p59;
	shr.u32 	%r481, %r480, %r333;
	and.b32  	%r482, %r481, %r103;
	shl.b32 	%r483, %r482, 2;
	add.s32 	%r484, %r104, %r483;
	atom.shared.add.u32 	%r485, [%r484], 1;
	setp.eq.s32 	%p60, %r2005, 2147483647;
	selp.b32 	%r486, -2147483648, %r2005, %p60;
	shr.u32 	%r487, %r486, %r333;
	and.b32  	%r488, %r487, %r103;
	shl.b32 	%r489, %r488, 2;
	add.s32 	%r490, %r104, %r489;
	atom.shared.add.u32 	%r491, [%r490], 1;
	setp.eq.s32 	%p61, %r2006, 2147483647;
	selp.b32 	%r492, -2147483648, %r2006, %p61;
	shr.u32 	%r493, %r492, %r333;
	and.b32  	%r494, %r493, %r103;
	shl.b32 	%r495, %r494, 2;
	add.s32 	%r496, %r104, %r495;
	atom.shared.add.u32 	%r497, [%r496], 1;
	setp.eq.s32 	%p62, %r2007, 2147483647;
	selp.b32 	%r498, -2147483648, %r2007, %p62;
	shr.u32 	%r499, %r498, %r333;
	and.b32  	%r500, %r499, %r103;
	shl.b32 	%r501, %r500, 2;
	add.s32 	%r502, %r104, %r501;
	atom.shared.add.u32 	%r503, [%r502], 1;
	setp.eq.s32 	%p63, %r2008, 2147483647;
	selp.b32 	%r504, -2147483648, %r2008, %p63;
	shr.u32 	%r505, %r504, %r333;
	and.b32  	%r506, %r505, %r103;
	shl.b32 	%r507, %r506, 2;
	add.s32 	%r508, %r104, %r507;
	atom.shared.add.u32 	%r509, [%r508], 1;
	setp.eq.s32 	%p64, %r2009, 2147483647;
	selp.b32 	%r510, -2147483648, %r2009, %p64;
	shr.u32 	%r511, %r510, %r333;
	and.b32  	%r512, %r511, %r103;
	shl.b32 	%r513, %r512, 2;
	add.s32 	%r514, %r104, %r513;
	atom.shared.add.u32 	%r515, [%r514], 1;
	setp.eq.s32 	%p65, %r2010, 2147483647;
	selp.b32 	%r516, -2147483648, %r2010, %p65;
	shr.u32 	%r517, %r516, %r333;
	and.b32  	%r518, %r517, %r103;
	shl.b32 	%r519, %r518, 2;
	add.s32 	%r520, %r104, %r519;
	atom.shared.add.u32 	%r521, [%r520], 1;
	setp.eq.s32 	%p66, %r2011, 2147483647;
	selp.b32 	%r522, -2147483648, %r2011, %p66;
	shr.u32 	%r523, %r522, %r333;
	and.b32  	%r524, %r523, %r103;
	shl.b32 	%r525, %r524, 2;
	add.s32 	%r526, %r104, %r525;
	atom.shared.add.u32 	%r527, [%r526], 1;
	setp.eq.s32 	%p67, %r2012, 2147483647;
	selp.b32 	%r528, -2147483648, %r2012, %p67;
	shr.u32 	%r529, %r528, %r333;
	and.b32  	%r530, %r529, %r103;
	shl.b32 	%r531, %r530, 2;
	add.s32 	%r532, %r104, %r531;
	atom.shared.add.u32 	%r533, [%r532], 1;
	setp.eq.s32 	%p68, %r2013, 2147483647;
	selp.b32 	%r534, -2147483648, %r2013, %p68;
	shr.u32 	%r535, %r534, %r333;
	and.b32  	%r536, %r535, %r103;
	shl.b32 	%r537, %r536, 2;
	add.s32 	%r538, %r104, %r537;
	atom.shared.add.u32 	%r539, [%r538], 1;
	bar.sync 	0;
	setp.gt.u32 	%p69, %r1, 255;
	shl.b32 	%r540, %r1, 2;
	mov.u32 	%r541, _ZZN3cub18CUB_300001_SM_10006detail10radix_sort29DeviceRadixSortOnesweepKernelINS1_5radix10policy_hubIfNS0_8NullTypeEjE10Policy1000ELNS0_9SortOrderE0EfS6_jiiNS1_21identity_decomposer_tEEEvPT5_SC_PT3_PKSD_PT1_PKSH_PT2_PKSL_T4_iiT6_E1s;
	add.s32 	%r129, %r541, %r540;
	mov.b32 	%r1989, 0;
	@%p69 bra 	$L__BB5_57;
	ld.shared.u32 	%r542, [%r129];
	mov.b32 	%r543, 0;
	st.shared.u32 	[%r129], %r543;
	ld.shared.u32 	%r544, [%r129+1024];
	st.shared.u32 	[%r129+1024], %r542;
	add.s32 	%r545, %r544, %r542;
	ld.shared.u32 	%r546, [%r129+2048];
	st.shared.u32 	[%r129+2048], %r545;
	add.s32 	%r547, %r546, %r545;
	ld.shared.u32 	%r548, [%r129+3072];
	st.shared.u32 	[%r129+3072], %r547;
	add.s32 	%r549, %r548, %r547;
	ld.shared.u32 	%r550, [%r129+4096];
	st.shared.u32 	[%r129+4096], %r549;
	add.s32 	%r551, %r550, %r549;
	ld.shared.u32 	%r552, [%r129+5120];
	st.shared.u32 	[%r129+5120], %r551;
	add.s32 	%r553, %r552, %r551;
	ld.shared.u32 	%r554, [%r129+6144];
	st.shared.u32 	[%r129+6144], %r553;
	add.s32 	%r555, %r554, %r553;
	ld.shared.u32 	%r556, [%r129+7168];
	st.shared.u32 	[%r129+7168], %r555;
	add.s32 	%r557, %r556, %r555;
	ld.shared.u32 	%r558, [%r129+8192];
	st.shared.u32 	[%r129+8192], %r557;
	add.s32 	%r559, %r558, %r557;
	ld.shared.u32 	%r560, [%r129+9216];
	st.shared.u32 	[%r129+9216], %r559;
	add.s32 	%r561, %r560, %r559;
	ld.shared.u32 	%r562, [%r129+10240];
	st.shared.u32 	[%r129+10240], %r561;
	add.s32 	%r563, %r562, %r561;
	ld.shared.u32 	%r564, [%r129+11264];
	st.shared.u32 	[%r129+11264], %r563;
	add.s32 	%r1989, %r564, %r563;
$L__BB5_57:
	ld.param.u64 	%rd127, [_ZN3cub18CUB_300001_SM_10006detail10radix_sort29DeviceRadixSortOnesweepKernelINS1_5radix10policy_hubIfNS0_8NullTypeEjE10Policy1000ELNS0_9SortOrderE0EfS6_jiiNS1_21identity_decomposer_tEEEvPT5_SC_PT3_PKSD_PT1_PKSH_PT2_PKSL_T4_iiT6__param_0];
	shl.b32 	%r565, %r4, 8;
	add.s32 	%r566, %r565, %r1;
	cvta.to.global.u64 	%rd4, %rd127;
	mul.wide.s32 	%rd28, %r566, 4;
	add.s64 	%rd5, %rd4, %rd28;
	@%p69 bra 	$L__BB5_59;
	or.b32  	%r567, %r1989, 1073741824;
	st.volatile.global.u32 	[%rd5], %r567;
$L__BB5_59:
	ld.param.u64 	%rd134, [_ZN3cub18CUB_300001_SM_10006detail10radix_sort29DeviceRadixSortOnesweepKernelINS1_5radix10policy_hubIfNS0_8NullTypeEjE10Policy1000ELNS0_9SortOrderE0EfS6_jiiNS1_21identity_decomposer_tEEEvPT5_SC_PT3_PKSD_PT1_PKSH_PT2_PKSL_T4_iiT6__param_3];
	ld.param.u64 	%rd130, [_ZN3cub18CUB_300001_SM_10006detail10radix_sort29DeviceRadixSortOnesweepKernelINS1_5radix10policy_hubIfNS0_8NullTypeEjE10Policy1000ELNS0_9SortOrderE0EfS6_jiiNS1_21identity_decomposer_tEEEvPT5_SC_PT3_PKSD_PT1_PKSH_PT2_PKSL_T4_iiT6__param_2];
	setp.lt.u32 	%p71, %r1, 256;
	setp.eq.s32 	%p72, %r1989, 7296;
	and.pred  	%p73, %p71, %p72;
	selp.u32 	%r568, 1, 0, %p73;
	{ 
	.reg .pred 	%p1; 
	.reg .pred 	%p2; 
	setp.ne.u32 	%p1, %r568, 0; 
	bar.red.or.pred 	%p2, 0, %p1; 
	selp.u32 	%r569, 1, 0, %p2; 
	}
	setp.eq.s32 	%p74, %r569, 0;
	cvta.to.global.u64 	%rd29, %rd130;
	mul.wide.u32 	%rd30, %r1, 4;
	add.s64 	%rd6, %rd29, %rd30;
	cvta.to.global.u64 	%rd31, %rd134;
	add.s64 	%rd7, %rd31, %rd30;
	@%p74 bra 	$L__BB5_111;
	setp.gt.u32 	%p76, %r1, %r128;
	selp.b32 	%r132, 7296, 0, %p76;
	@%p69 bra 	$L__BB5_68;
	ld.global.u32 	%r570, [%rd7];
	sub.s32 	%r1993, %r570, %r132;
	st.shared.u32 	[%r129+29184], %r1993;
	setp.lt.s32 	%p77, %r4, 1;
	mov.u32 	%r1994, %r1989;
	@%p77 bra 	$L__BB5_67;
	mov.b32 	%r1991, -1;
	mov.u32 	%r1990, %r4;
	mov.u32 	%r1994, %r1989;
$L__BB5_63:
	add.s32 	%r137, %r1990, -1;
	shl.b32 	%r572, %r137, 8;
	add.s32 	%r573, %r572, %r1;
	mul.wide.s32 	%rd32, %r573, 4;
	add.s64 	%rd8, %rd4, %rd32;
$L__BB5_64:
	membar.cta;
	ld.volatile.global.u32 	%r138, [%rd8];
	setp.eq.s32 	%p78, %r138, 0;
	@%p78 bra 	$L__BB5_64;
	and.b32  	%r574, %r138, 1073741823;
	add.s32 	%r1994, %r574, %r1994;
	setp.gt.s32 	%p79, %r138, -1;
	vote.sync.ballot.b32 	%r1991, %p79, %r1991;
	setp.gt.u32 	%p81, %r1990, 1;
	and.pred  	%p82, %p79, %p81;
	mov.u32 	%r1990, %r137;
	@%p82 bra 	$L__BB5_63;
	ld.shared.u32 	%r1993, [%r129+29184];
$L__BB5_67:
	or.b32  	%r575, %r1994, -2147483648;
	st.volatile.global.u32 	[%rd5], %r575;
	sub.s32 	%r576, %r1994, %r1989;
	add.s32 	%r577, %r576, %r1993;
	st.shared.u32 	[%r129+29184], %r577;
$L__BB5_68:
	ld.param.u32 	%r1938, [_ZN3cub18CUB_300001_SM_10006detail10radix_sort29DeviceRadixSortOnesweepKernelINS1_5radix10policy_hubIfNS0_8NullTypeEjE10Policy1000ELNS0_9SortOrderE0EfS6_jiiNS1_21identity_decomposer_tEEEvPT5_SC_PT3_PKSD_PT1_PKSH_PT2_PKSL_T4_iiT6__param_8];
	ld.param.u64 	%rd131, [_ZN3cub18CUB_300001_SM_10006detail10radix_sort29DeviceRadixSortOnesweepKernelINS1_5radix10policy_hubIfNS0_8NullTypeEjE10Policy1000ELNS0_9SortOrderE0EfS6_jiiNS1_21identity_decomposer_tEEEvPT5_SC_PT3_PKSD_PT1_PKSH_PT2_PKSL_T4_iiT6__param_2];
	setp.lt.s32 	%p84, %r6, %r1938;
	setp.eq.s64 	%p85, %rd131, 0;
	or.pred  	%p86, %p85, %p84;
	or.pred  	%p87, %p69, %p86;
	@%p87 bra 	$L__BB5_70;
	ld.shared.u32 	%r578, [%r129+29184];
	add.s32 	%r579, %r132, %r1989;
	add.s32 	%r580, %r579, %r578;
	st.global.u32 	[%rd6], %r580;
$L__BB5_70:
	ld.param.u32 	%r1939, [_ZN3cub18CUB_300001_SM_10006detail10radix_sort29DeviceRadixSortOnesweepKernelINS1_5radix10policy_hubIfNS0_8NullTypeEjE10Policy1000ELNS0_9SortOrderE0EfS6_jiiNS1_21identity_decomposer_tEEEvPT5_SC_PT3_PKSD_PT1_PKSH_PT2_PKSL_T4_iiT6__param_8];
	setp.gt.s32 	%p88, %r6, %r1939;
	bar.sync 	0;
	shl.b32 	%r581, %r128, 2;
	mov.u32 	%r582, _ZZN3cub18CUB_300001_SM_10006detail10radix_sort29DeviceRadixSortOnesweepKernelINS1_5radix10policy_hubIfNS0_8NullTypeEjE10Policy1000ELNS0_9SortOrderE0EfS6_jiiNS1_21identity_decomposer_tEEEvPT5_SC_PT3_PKSD_PT1_PKSH_PT2_PKSL_T4_iiT6_E1s;
	add.s32 	%r583, %r582, %r581;
	ld.shared.u32 	%rd9, [%r583+29184];
	setp.gt.s32 	%p89, %r1995, -1;
	selp.b32 	%r584, -1, -2147483648, %p89;
	xor.b32  	%r1995, %r584, %r1995;
	setp.gt.s32 	%p90, %r1996, -1;
	selp.b32 	%r585, -1, -2147483648, %p90;
	xor.b32  	%r1996, %r585, %r1996;
	setp.gt.s32 	%p91, %r1997, -1;
	selp.b32 	%r586, -1, -2147483648, %p91;
	xor.b32  	%r1997, %r586, %r1997;
	setp.gt.s32 	%p92, %r1998, -1;
	selp.b32 	%r587, -1, -2147483648, %p92;
	xor.b32  	%r1998, %r587, %r1998;
	setp.gt.s32 	%p93, %r1999, -1;
	selp.b32 	%r588, -1, -2147483648, %p93;
	xor.b32  	%r1999, %r588, %r1999;
	setp.gt.s32 	%p94, %r2000, -1;
	selp.b32 	%r589, -1, -2147483648, %p94;
	xor.b32  	%r2000, %r589, %r2000;
	setp.gt.s32 	%p95, %r2001, -1;
	selp.b32 	%r590, -1, -2147483648, %p95;
	xor.b32  	%r2001, %r590, %r2001;
	setp.gt.s32 	%p96, %r2002, -1;
	selp.b32 	%r591, -1, -2147483648, %p96;
	xor.b32  	%r2002, %r591, %r2002;
	setp.gt.s32 	%p97, %r2003, -1;
	selp.b32 	%r592, -1, -2147483648, %p97;
	xor.b32  	%r2003, %r592, %r2003;
	setp.gt.s32 	%p98, %r2004, -1;
	selp.b32 	%r593, -1, -2147483648, %p98;
	xor.b32  	%r2004, %r593, %r2004;
	setp.gt.s32 	%p99, %r2005, -1;
	selp.b32 	%r594, -1, -2147483648, %p99;
	xor.b32  	%r2005, %r594, %r2005;
	setp.gt.s32 	%p100, %r2006, -1;
	selp.b32 	%r595, -1, -2147483648, %p100;
	xor.b32  	%r2006, %r595, %r2006;
	setp.gt.s32 	%p101, %r2007, -1;
	selp.b32 	%r596, -1, -2147483648, %p101;
	xor.b32  	%r2007, %r596, %r2007;
	setp.gt.s32 	%p102, %r2008, -1;
	selp.b32 	%r597, -1, -2147483648, %p102;
	xor.b32  	%r2008, %r597, %r2008;
	setp.gt.s32 	%p103, %r2009, -1;
	selp.b32 	%r598, -1, -2147483648, %p103;
	xor.b32  	%r2009, %r598, %r2009;
	setp.gt.s32 	%p104, %r2010, -1;
	selp.b32 	%r599, -1, -2147483648, %p104;
	xor.b32  	%r2010, %r599, %r2010;
	setp.gt.s32 	%p105, %r2011, -1;
	selp.b32 	%r600, -1, -2147483648, %p105;
	xor.b32  	%r2011, %r600, %r2011;
	setp.gt.s32 	%p106, %r2012, -1;
	selp.b32 	%r601, -1, -2147483648, %p106;
	xor.b32  	%r2012, %r601, %r2012;
	setp.gt.s32 	%p107, %r2013, -1;
	selp.b32 	%r602, -1, -2147483648, %p107;
	xor.b32  	%r2013, %r602, %r2013;
	@%p88 bra 	$L__BB5_72;
	and.b32  	%r603, %r1, 31;
	and.b32  	%r604, %r1, 992;
	mul.lo.s32 	%r605, %r604, 19;
	or.b32  	%r606, %r605, %r603;
	cvt.u64.u32 	%rd33, %r606;
	add.s64 	%rd34, %rd33, %rd9;
	shl.b64 	%rd35, %rd34, 2;
	add.s64 	%rd36, %rd1, %rd35;
	st.global.u32 	[%rd36], %r1995;
	st.global.u32 	[%rd36+128], %r1996;
	st.global.u32 	[%rd36+256], %r1997;
	st.global.u32 	[%rd36+384], %r1998;
	st.global.u32 	[%rd36+512], %r1999;
	st.global.u32 	[%rd36+640], %r2000;
	st.global.u32 	[%rd36+768], %r2001;
	st.global.u32 	[%rd36+896], %r2002;
	st.global.u32 	[%rd36+1024], %r2003;
	st.global.u32 	[%rd36+1152], %r2004;
	st.global.u32 	[%rd36+1280], %r2005;
	st.global.u32 	[%rd36+1408], %r2006;
	st.global.u32 	[%rd36+1536], %r2007;
	st.global.u32 	[%rd36+1664], %r2008;
	st.global.u32 	[%rd36+1792], %r2009;
	st.global.u32 	[%rd36+1920], %r2010;
	st.global.u32 	[%rd36+2048], %r2011;
	st.global.u32 	[%rd36+2176], %r2012;
	st.global.u32 	[%rd36+2304], %r2013;
	bra.uni 	$L__BB5_110;
$L__BB5_72:
	ld.param.u32 	%r1940, [_ZN3cub18CUB_300001_SM_10006detail10radix_sort29DeviceRadixSortOnesweepKernelINS1_5radix10policy_hubIfNS0_8NullTypeEjE10Policy1000ELNS0_9SortOrderE0EfS6_jiiNS1_21identity_decomposer_tEEEvPT5_SC_PT3_PKSD_PT1_PKSH_PT2_PKSL_T4_iiT6__param_8];
	mad.lo.s32 	%r163, %r4, -7296, %r1940;
	and.b32  	%r607, %r1, 31;
	and.b32  	%r608, %r1, 992;
	mul.lo.s32 	%r609, %r608, 19;
	or.b32  	%r164, %r609, %r607;
	setp.ge.s32 	%p108, %r164, %r163;
	cvt.u64.u32 	%rd37, %r164;
	add.s64 	%rd38, %rd37, %rd9;
	shl.b64 	%rd39, %rd38, 2;
	add.s64 	%rd10, %rd1, %rd39;
	@%p108 bra 	$L__BB5_74;
	st.global.u32 	[%rd10], %r1995;
$L__BB5_74:
	add.s32 	%r610, %r164, 32;
	setp.ge.s32 	%p109, %r610, %r163;
	@%p109 bra 	$L__BB5_76;
	st.global.u32 	[%rd10+128], %r1996;
$L__BB5_76:
	add.s32 	%r611, %r164, 64;
	setp.ge.s32 	%p110, %r611, %r163;
	@%p110 bra 	$L__BB5_78;
	st.global.u32 	[%rd10+256], %r1997;
$L__BB5_78:
	add.s32 	%r612, %r164, 96;
	setp.ge.s32 	%p111, %r612, %r163;
	@%p111 bra 	$L__BB5_80;
	st.global.u32 	[%rd10+384], %r1998;
$L__BB5_80:
	add.s32 	%r613, %r164, 128;
	setp.ge.s32 	%p112, %r613, %r163;
	@%p112 bra 	$L__BB5_82;
	st.global.u32 	[%rd10+512], %r1999;
$L__BB5_82:
	add.s32 	%r614, %r164, 160;
	setp.ge.s32 	%p113, %r614, %r163;
	@%p113 bra 	$L__BB5_84;
	st.global.u32 	[%rd10+640], %r2000;
$L__BB5_84:
	add.s32 	%r615, %r164, 192;
	setp.ge.s32 	%p114, %r615, %r163;
	@%p114 bra 	$L__BB5_86;
	st.global.u32 	[%rd10+768], %r2001;
$L__BB5_86:
	add.s32 	%r616, %r164, 224;
	setp.ge.s32 	%p115, %r616, %r163;
	@%p115 bra 	$L__BB5_88;
	st.global.u32 	[%rd10+896], %r2002;
$L__BB5_88:
	add.s32 	%r617, %r164, 256;
	setp.ge.s32 	%p116, %r617, %r163;
	@%p116 bra 	$L__BB5_90;
	st.global.u32 	[%rd10+1024], %r2003;
$L__BB5_90:
	add.s32 	%r618, %r164, 288;
	setp.ge.s32 	%p117, %r618, %r163;
	@%p117 bra 	$L__BB5_92;
	st.global.u32 	[%rd10+1152], %r2004;
$L__BB5_92:
	add.s32 	%r619, %r164, 320;
	setp.ge.s32 	%p118, %r619, %r163;
	@%p118 bra 	$L__BB5_94;
	st.global.u32 	[%rd10+1280], %r2005;
$L__BB5_94:
	add.s32 	%r620, %r164, 352;
	setp.ge.s32 	%p119, %r620, %r163;
	@%p119 bra 	$L__BB5_96;
	st.global.u32 	[%rd10+1408], %r2006;
$L__BB5_96:
	add.s32 	%r621, %r164, 384;
	setp.ge.s32 	%p120, %r621, %r163;
	@%p120 bra 	$L__BB5_98;
	st.global.u32 	[%rd10+1536], %r2007;
$L__BB5_98:
	add.s32 	%r622, %r164, 416;
	setp.ge.s32 	%p121, %r622, %r163;
	@%p121 bra 	$L__BB5_100;
	st.global.u32 	[%rd10+1664], %r2008;
$L__BB5_100:
	add.s32 	%r623, %r164, 448;
	setp.ge.s32 	%p122, %r623, %r163;
	@%p122 bra 	$L__BB5_102;
	st.global.u32 	[%rd10+1792], %r2009;
$L__BB5_102:
	add.s32 	%r624, %r164, 480;
	setp.ge.s32 	%p123, %r624, %r163;
	@%p123 bra 	$L__BB5_104;
	st.global.u32 	[%rd10+1920], %r2010;
$L__BB5_104:
	add.s32 	%r625, %r164, 512;
	setp.ge.s32 	%p124, %r625, %r163;
	@%p124 bra 	$L__BB5_106;
	st.global.u32 	[%rd10+2048], %r2011;
$L__BB5_106:
	add.s32 	%r626, %r164, 544;
	setp.ge.s32 	%p125, %r626, %r163;
	@%p125 bra 	$L__BB5_108;
	st.global.u32 	[%rd10+2176], %r2012;
$L__BB5_108:
	add.s32 	%r627, %r164, 576;
	setp.ge.s32 	%p126, %r627, %r163;
	@%p126 bra 	$L__BB5_110;
	st.global.u32 	[%rd10+2304], %r2013;
$L__BB5_110:
	// begin inline asm
	exit;
	// end inline asm
$L__BB5_111:
	mul.hi.u32 	%r628, %r1, 357913942;
	add.s32 	%r629, %r628, %r1;
	shl.b32 	%r630, %r629, 2;
	mov.u32 	%r631, _ZZN3cub18CUB_300001_SM_10006detail10radix_sort29DeviceRadixSortOnesweepKernelINS1_5radix10policy_hubIfNS0_8NullTypeEjE10Policy1000ELNS0_9SortOrderE0EfS6_jiiNS1_21identity_decomposer_tEEEvPT5_SC_PT3_PKSD_PT1_PKSH_PT2_PKSL_T4_iiT6_E1s;
	add.s32 	%r632, %r631, %r630;
	add.s32 	%r184, %r632, 13328;
	st.shared.u32 	[%r632+13328], %r1989;
	bar.sync 	0;
	setp.gt.u32 	%p127, %r1, 31;
	@%p127 bra 	$L__BB5_113;
	mov.u32 	%r663, _ZZN3cub18CUB_300001_SM_10006detail10radix_sort29DeviceRadixSortOnesweepKernelINS1_5radix10policy_hubIfNS0_8NullTypeEjE10Policy1000ELNS0_9SortOrderE0EfS6_jiiNS1_21identity_decomposer_tEEEvPT5_SC_PT3_PKSD_PT1_PKSH_PT2_PKSL_T4_iiT6_E1s;
	mad.lo.s32 	%r664, %r1, 52, %r663;
	ld.shared.u32 	%r665, [%r664+13328];
	ld.shared.u32 	%r666, [%r664+13332];
	ld.shared.u32 	%r667, [%r664+13336];
	ld.shared.u32 	%r668, [%r664+13340];
	ld.shared.u32 	%r669, [%r664+13344];
	ld.shared.u32 	%r670, [%r664+13348];
	ld.shared.u32 	%r671, [%r664+13352];
	ld.shared.u32 	%r672, [%r664+13356];
	ld.shared.u32 	%r673, [%r664+13360];
	ld.shared.u32 	%r674, [%r664+13364];
	ld.shared.u32 	%r675, [%r664+13368];
	ld.shared.u32 	%r676, [%r664+13372];
	add.s32 	%r677, %r666, %r665;
	add.s32 	%r678, %r677, %r667;
	add.s32 	%r679, %r678, %r668;
	add.s32 	%r680, %r679, %r669;
	add.s32 	%r681, %r680, %r670;
	add.s32 	%r682, %r681, %r671;
	add.s32 	%r683, %r682, %r672;
	add.s32 	%r684, %r683, %r673;
	add.s32 	%r685, %r684, %r674;
	add.s32 	%r686, %r685, %r675;
	add.s32 	%r637, %r686, %r676;
	mov.b32 	%r635, 1;
	mov.b32 	%r660, 0;
	mov.b32 	%r662, -1;
	// begin inline asm
	{  .reg .s32 r0;  .reg .pred p;  shfl.sync.up.b32 r0|p, %r637, %r635, %r660, %r662;  @p add.s32 r0, r0, %r637;  mov.s32 %r633, r0;}
	// end inline asm
	mov.b32 	%r641, 2;
	// begin inline asm
	{  .reg .s32 r0;  .reg .pred p;  shfl.sync.up.b32 r0|p, %r633, %r641, %r660, %r662;  @p add.s32 r0, r0, %r633;  mov.s32 %r639, r0;}
	// end inline asm
	mov.b32 	%r647, 4;
	// begin inline asm
	{  .reg .s32 r0;  .reg .pred p;  shfl.sync.up.b32 r0|p, %r639, %r647, %r660, %r662;  @p add.s32 r0, r0, %r639;  mov.s32 %r645, r0;}
	// end inline asm
	mov.b32 	%r653, 8;
	// begin inline asm
	{  .reg .s32 r0;  .reg .pred p;  shfl.sync.up.b32 r0|p, %r645, %r653, %r660, %r662;  @p add.s32 r0, r0, %r645;  mov.s32 %r651, r0;}
	// end inline asm
	mov.b32 	%r659, 16;
	// begin inline asm
	{  .reg .s32 r0;  .reg .pred p;  shfl.sync.up.b32 r0|p, %r651, %r659, %r660, %r662;  @p add.s32 r0, r0, %r651;  mov.s32 %r657, r0;}
	// end inline asm
	sub.s32 	%r687, %r657, %r637;
	add.s32 	%r688, %r665, %r687;
	add.s32 	%r689, %r666, %r688;
	add.s32 	%r690, %r667, %r689;
	add.s32 	%r691, %r668, %r690;
	add.s32 	%r692, %r669, %r691;
	add.s32 	%r693, %r670, %r692;
	add.s32 	%r694, %r671, %r693;
	add.s32 	%r695, %r672, %r694;
	add.s32 	%r696, %r673, %r695;
	add.s32 	%r697, %r674, %r696;
	add.s32 	%r698, %r675, %r697;
	st.shared.u32 	[%r664+13328], %r687;
	st.shared.u32 	[%r664+13332], %r688;
	st.shared.u32 	[%r664+13336], %r689;
	st.shared.u32 	[%r664+13340], %r690;
	st.shared.u32 	[%r664+13344], %r691;
	st.shared.u32 	[%r664+13348], %r692;
	st.shared.u32 	[%r664+13352], %r693;
	st.shared.u32 	[%r664+13356], %r694;
	st.shared.u32 	[%r664+13360], %r695;
	st.shared.u32 	[%r664+13364], %r696;
	st.shared.u32 	[%r664+13368], %r697;
	st.shared.u32 	[%r664+13372], %r698;
$L__BB5_113:
	setp.gt.u32 	%p128, %r1, 255;
	bar.sync 	0;
	ld.shared.u32 	%r185, [%r184];
	@%p128 bra 	$L__BB5_115;
	ld.shared.u32 	%r699, [%r129];
	add.s32 	%r700, %r699, %r185;
	st.shared.u32 	[%r129], %r700;
	ld.shared.u32 	%r701, [%r129+1024];
	add.s32 	%r702, %r701, %r185;
	st.shared.u32 	[%r129+1024], %r702;
	ld.shared.u32 	%r703, [%r129+2048];
	add.s32 	%r704, %r703, %r185;
	st.shared.u32 	[%r129+2048], %r704;
	ld.shared.u32 	%r705, [%r129+3072];
	add.s32 	%r706, %r705, %r185;
	st.shared.u32 	[%r129+3072], %r706;
	ld.shared.u32 	%r707, [%r129+4096];
	add.s32 	%r708, %r707, %r185;
	st.shared.u32 	[%r129+4096], %r708;
	ld.shared.u32 	%r709, [%r129+5120];
	add.s32 	%r710, %r709, %r185;
	st.shared.u32 	[%r129+5120], %r710;
	ld.shared.u32 	%r711, [%r129+6144];
	add.s32 	%r712, %r711, %r185;
	st.shared.u32 	[%r129+6144], %r712;
	ld.shared.u32 	%r713, [%r129+7168];
	add.s32 	%r714, %r713, %r185;
	st.shared.u32 	[%r129+7168], %r714;
	ld.shared.u32 	%r715, [%r129+8192];
	add.s32 	%r716, %r715, %r185;
	st.shared.u32 	[%r129+8192], %r716;
	ld.shared.u32 	%r717, [%r129+9216];
	add.s32 	%r718, %r717, %r185;
	st.shared.u32 	[%r129+9216], %r718;
	ld.shared.u32 	%r719, [%r129+10240];
	add.s32 	%r720, %r719, %r185;
	st.shared.u32 	[%r129+10240], %r720;
	ld.shared.u32 	%r721, [%r129+11264];
	add.s32 	%r722, %r721, %r185;
	st.shared.u32 	[%r129+11264], %r722;
$L__BB5_115:
	bar.sync 	0;
	// begin inline asm
	mov.u32 %r723, %lanemask_le;
	// end inline asm
	setp.eq.s32 	%p129, %r1995, 2147483647;
	selp.b32 	%r749, -2147483648, %r1995, %p129;
	shr.u32 	%r750, %r749, %r333;
	and.b32  	%r746, %r750, %r103;
	mov.b32 	%r726, 1;
	// begin inline asm
	{
    .reg .pred p;
    and.b32 %r724, %r746, %r726;    setp.ne.u32 p, %r724, 0;
    vote.ballot.sync.b32 %r724, p, 0xffffffff;
    @!p not.b32 %r724, %r724;
}

	// end inline asm
	mov.b32 	%r729, 2;
	// begin inline asm
	{
    .reg .pred p;
    and.b32 %r727, %r746, %r729;    setp.ne.u32 p, %r727, 0;
    vote.ballot.sync.b32 %r727, p, 0xffffffff;
    @!p not.b32 %r727, %r727;
}

	// end inline asm
	and.b32  	%r751, %r727, %r724;
	mov.b32 	%r732, 4;
	// begin inline asm
	{
    .reg .pred p;
    and.b32 %r730, %r746, %r732;    setp.ne.u32 p, %r730, 0;
    vote.ballot.sync.b32 %r730, p, 0xffffffff;
    @!p not.b32 %r730, %r730;
}

	// end inline asm
	and.b32  	%r752, %r730, %r751;
	mov.b32 	%r735, 8;
	// begin inline asm
	{
    .reg .pred p;
    and.b32 %r733, %r746, %r735;    setp.ne.u32 p, %r733, 0;
    vote.ballot.sync.b32 %r733, p, 0xffffffff;
    @!p not.b32 %r733, %r733;
}

	// end inline asm
	and.b32  	%r753, %r733, %r752;
	mov.b32 	%r738, 16;
	// begin inline asm
	{
    .reg .pred p;
    and.b32 %r736, %r746, %r738;    setp.ne.u32 p, %r736, 0;
    vote.ballot.sync.b32 %r736, p, 0xffffffff;
    @!p not.b32 %r736, %r736;
}

	// end inline asm
	and.b32  	%r754, %r736, %r753;
	mov.b32 	%r741, 32;
	// begin inline asm
	{
    .reg .pred p;
    and.b32 %r739, %r746, %r741;    setp.ne.u32 p, %r739, 0;
    vote.ballot.sync.b32 %r739, p, 0xffffffff;
    @!p not.b32 %r739, %r739;
}

	// end inline asm
	and.b32  	%r755, %r739, %r754;
	mov.b32 	%r744, 64;
	// begin inline asm
	{
    .reg .pred p;
    and.b32 %r742, %r746, %r744;    setp.ne.u32 p, %r742, 0;
    vote.ballot.sync.b32 %r742, p, 0xffffffff;
    @!p not.b32 %r742, %r742;
}

	// end inline asm
	and.b32  	%r756, %r742, %r755;
	mov.b32 	%r747, 128;
	// begin inline asm
	{
    .reg .pred p;
    and.b32 %r745, %r746, %r747;    setp.ne.u32 p, %r745, 0;
    vote.ballot.sync.b32 %r745, p, 0xffffffff;
    @!p not.b32 %r745, %r745;
}

	// end inline asm
	and.b32  	%r757, %r745, %r756;
	clz.b32 	%r758, %r757;
	sub.s32 	%r188, 31, %r758;
	and.b32  	%r759, %r723, %r757;
	popc.b32 	%r189, %r759;
	setp.ne.s32 	%p130, %r335, %r188;
	mov.b32 	%r2014, 0;
	@%p130 bra 	$L__BB5_117;
	shl.b32 	%r760, %r746, 2;
	add.s32 	%r761, %r104, %r760;
	atom.shared.add.u32 	%r2014, [%r761], %r189;
$L__BB5_117:
	shfl.sync.idx.b32	%r787|%p131, %r2014, %r188, 31, -1;
	add.s32 	%r192, %r189, %r787;
	setp.eq.s32 	%p132, %r1996, 2147483647;
	selp.b32 	%r788, -2147483648, %r1996, %p132;
	shr.u32 	%r789, %r788, %r333;
	and.b32  	%r784, %r789, %r103;
	mov.b32 	%r764, 1;
	// begin inline asm
	{
    .reg .pred p;
    and.b32 %r762, %r784, %r764;    setp.ne.u32 p, %r762, 0;
    vote.ballot.sync.b32 %r762, p, 0xffffffff;
    @!p not.b32 %r762, %r762;
}

	// end inline asm
	mov.b32 	%r767, 2;
	// begin inline asm
	{
    .reg .pred p;
    and.b32 %r765, %r784, %r767;    setp.ne.u32 p, %r765, 0;
    vote.ballot.sync.b32 %r765, p, 0xffffffff;
    @!p not.b32 %r765, %r765;
}

	// end inline asm
	and.b32  	%r790, %r765, %r762;
	mov.b32 	%r770, 4;
	// begin inline asm
	{
    .reg .pred p;
    and.b32 %r768, %r784, %r770;    setp.ne.u32 p, %r768, 0;
    vote.ballot.sync.b32 %r768, p, 0xffffffff;
    @!p not.b32 %r768, %r768;
}

	// end inline asm
	and.b32  	%r791, %r768, %r790;
	mov.b32 	%r773, 8;
	// begin inline asm
	{
    .reg .pred p;
    and.b32 %r771, %r784, %r773;    setp.ne.u32 p, %r771, 0;
    vote.ballot.sync.b32 %r771, p, 0xffffffff;
    @!p not.b32 %r771, %r771;
}

	// end inline asm
	and.b32  	%r792, %r771, %r791;
	mov.b32 	%r776, 16;
	// begin inline asm
	{
    .reg .pred p;
    and.b32 %r774, %r784, %r776;    setp.ne.u32 p, %r774, 0;
    vote.ballot.sync.b32 %r774, p, 0xffffffff;
    @!p not.b32 %r774, %r774;
}

	// end inline asm
	and.b32  	%r793, %r774, %r792;
	mov.b32 	%r779, 32;
	// begin inline asm
	{
    .reg .pred p;
    and.b32 %r777, %r784, %r779;    setp.ne.u32 p, %r777, 0;
    vote.ballot.sync.b32 %r777, p, 0xffffffff;
    @!p not.b32 %r777, %r777;
}

	// end inline asm
	and.b32  	%r794, %r777, %r793;
	mov.b32 	%r782, 64;
	// begin inline asm
	{
    .reg .pred p;
    and.b32 %r780, %r784, %r782;    setp.ne.u32 p, %r780, 0;
    vote.ballot.sync.b32 %r780, p, 0xffffffff;
    @!p not.b32 %r780, %r780;
}

	// end inline asm
	and.b32  	%r795, %r780, %r794;
	mov.b32 	%r785, 128;
	// begin inline asm
	{
    .reg .pred p;
    and.b32 %r783, %r784, %r785;    setp.ne.u32 p, %r783, 0;
    vote.ballot.sync.b32 %r783, p, 0xffffffff;
    @!p not.b32 %r783, %r783;
}

	// end inline asm
	and.b32  	%r796, %r783, %r795;
	clz.b32 	%r797, %r796;
	sub.s32 	%r194, 31, %r797;
	and.b32  	%r798, %r723, %r796;
	popc.b32 	%r195, %r798;
	setp.ne.s32 	%p133, %r335, %r194;
	mov.b32 	%r2015, 0;
	@%p133 bra 	$L__BB5_119;
	shl.b32 	%r799, %r784, 2;
	add.s32 	%r800, %r104, %r799;
	atom.shared.add.u32 	%r2015, [%r800], %r195;
$L__BB5_119:
	shfl.sync.idx.b32	%r826|%p134, %r2015, %r194, 31, -1;
	add.s32 	%r198, %r195, %r826;
	setp.eq.s32 	%p135, %r1997, 2147483647;
	selp.b32 	%r827, -2147483648, %r1997, %p135;
	shr.u32 	%r828, %r827, %r333;
	and.b32  	%r823, %r828, %r103;
	mov.b32 	%r803, 1;
	// begin inline asm
	{
    .reg .pred p;
    and.b32 %r801, %r823, %r803;    setp.ne.u32 p, %r801, 0;
    vote.ballot.sync.b32 %r801, p, 0xffffffff;
    @!p not.b32 %r801, %r801;
}

	// end inline asm
	mov.b32 	%r806, 2;
	// begin inline asm
	{
    .reg .pred p;
    and.b32 %r804, %r823, %r806;    setp.ne.u32 p, %r804, 0;
    vote.ballot.sync.b32 %r804, p, 0xffffffff;
    @!p not.b32 %r804, %r804;
}

	// end inline asm
	and.b32  	%r829, %r804, %r801;
	mov.b32 	%r809, 4;
	// begin inline asm
	{
    .reg .pred p;
    and.b32 %r807, %r823, %r809;    setp.ne.u32 p, %r807, 0;
    vote.ballot.sync.b32 %r807, p, 0xffffffff;
    @!p not.b32 %r807, %r807;
}

	// end inline asm
	and.b32  	%r830, %r807, %r829;
	mov.b32 	%r812, 8;
	// begin inline asm
	{
    .reg .pred p;
    and.b32 %r810, %r823, %r812;    setp.ne.u32 p, %r810, 0;
    vote.ballot.sync.b32 %r810, p, 0xffffffff;
    @!p not.b32 %r810, %r810;
}

	// end inline asm
	and.b32  	%r831, %r810, %r830;
	mov.b32 	%r815, 16;
	// begin inline asm
	{
    .reg .pred p;
    and.b32 %r813, %r823, %r815;    setp.ne.u32 p, %r813, 0;
    vote.ballot.sync.b32 %r813, p, 0xffffffff;
    @!p not.b32 %r813, %r813;
}

	// end inline asm
	and.b32  	%r832, %r813, %r831;
	mov.b32 	%r818, 32;
	// begin inline asm
	{
    .reg .pred p;
    and.b32 %r816, %r823, %r818;    setp.ne.u32 p, %r816, 0;
    vote.ballot.sync.b32 %r816, p, 0xffffffff;
    @!p not.b32 %r816, %r816;
}

	// end inline asm
	and.b32  	%r833, %r816, %r832;
	mov.b32 	%r821, 64;
	// begin inline asm
	{
    .reg .pred p;
    and.b32 %r819, %r823, %r821;    setp.ne.u32 p, %r819, 0;
    vote.ballot.sync.b32 %r819, p, 0xffffffff;
    @!p not.b32 %r819, %r819;
}

	// end inline asm
	and.b32  	%r834, %r819, %r833;
	mov.b32 	%r824, 128;
	// begin inline asm
	{
    .reg .pred p;
    and.b32 %r822, %r823, %r824;    setp.ne.u32 p, %r822, 0;
    vote.ballot.sync.b32 %r822, p, 0xffffffff;
    @!p not.b32 %r822, %r822;
}

	// end inline asm
	and.b32  	%r835, %r822, %r834;
	clz.b32 	%r836, %r835;
	sub.s32 	%r200, 31, %r836;
	and.b32  	%r837, %r723, %r835;
	popc.b32 	%r201, %r837;
	setp.ne.s32 	%p136, %r335, %r200;
	mov.b32 	%r2016, 0;
	@%p136 bra 	$L__BB5_121;
	shl.b32 	%r838, %r823, 2;
	add.s32 	%r839, %r104, %r838;
	atom.shared.add.u32 	%r2016, [%r839], %r201;
$L__BB5_121:
	shfl.sync.idx.b32	%r865|%p137, %r2016, %r200, 31, -1;
	add.s32 	%r204, %r201, %r865;
	setp.eq.s32 	%p138, %r1998, 2147483647;
	selp.b32 	%r866, -2147483648, %r1998, %p138;
	shr.u32 	%r867, %r866, %r333;
	and.b32  	%r862, %r867, %r103;
	mov.b32 	%r842, 1;
	// begin inline asm
	{
    .reg .pred p;
    and.b32 %r840, %r862, %r842;    setp.ne.u32 p, %r840, 0;
    vote.ballot.sync.b32 %r840, p, 0xffffffff;
    @!p not.b32 %r840, %r840;
}

	// end inline asm
	mov.b32 	%r845, 2;
	// begin inline asm
	{
    .reg .pred p;
    and.b32 %r843, %r862, %r845;    setp.ne.u32 p, %r843, 0;
    vote.ballot.sync.b32 %r843, p, 0xffffffff;
    @!p not.b32 %r843, %r843;
}

	// end inline asm
	and.b32  	%r868, %r843, %r840;
	mov.b32 	%r848, 4;
	// begin inline asm
	{
    .reg .pred p;
    and.b32 %r846, %r862, %r848;    setp.ne.u32 p, %r846, 0;
    vote.ballot.sync.b32 %r846, p, 0xffffffff;
    @!p not.b32 %r846, %r846;
}

	// end inline asm
	and.b32  	%r869, %r846, %r868;
	mov.b32 	%r851, 8;
	// begin inline asm
	{
    .reg .pred p;
    and.b32 %r849, %r862, %r851;    setp.ne.u32 p, %r849, 0;
    vote.ballot.sync.b32 %r849, p, 0xffffffff;
    @!p not.b32 %r849, %r849;
}

	// end inline asm
	and.b32  	%r870, %r849, %r869;
	mov.b32 	%r854, 16;
	// begin inline asm
	{
    .reg .pred p;
    and.b32 %r852, %r862, %r854;    setp.ne.u32 p, %r852, 0;
    vote.ballot.sync.b32 %r852, p, 0xffffffff;
    @!p not.b32 %r852, %r852;
}

	// end inline asm
	and.b32  	%r871, %r852, %r870;
	mov.b32 	%r857, 32;
	// begin inline asm
	{
    .reg .pred p;
    and.b32 %r855, %r862, %r857;    setp.ne.u32 p, %r855, 0;
    vote.ballot.sync.b32 %r855, p, 0xffffffff;
    @!p not.b32 %r855, %r855;
}

	// end inline asm
	and.b32  	%r872, %r855, %r871;
	mov.b32 	%r860, 64;
	// begin inline asm
	{
    .reg .pred p;
    and.b32 %r858, %r862, %r860;    setp.ne.u32 p, %r858, 0;
    vote.ballot.sync.b32 %r858, p, 0xffffffff;
    @!p not.b32 %r858, %r858;
}

	// end inline asm
	and.b32  	%r873, %r858, %r872;
	mov.b32 	%r863, 128;
	// begin inline asm
	{
    .reg .pred p;
    and.b32 %r861, %r862, %r863;    setp.ne.u32 p, %r861, 0;
    vote.ballot.sync.b32 %r861, p, 0xffffffff;
    @!p not.b32 %r861, %r861;
}

	// end inline asm
	and.b32  	%r874, %r861, %r873;
	clz.b32 	%r875, %r874;
	sub.s32 	%r206, 31, %r875;
	and.b32  	%r876, %r723, %r874;
	popc.b32 	%r207, %r876;
	setp.ne.s32 	%p139, %r335, %r206;
	mov.b32 	%r2017, 0;
	@%p139 bra 	$L__BB5_123;
	shl.b32 	%r877, %r862, 2;
	add.s32 	%r878, %r104, %r877;
	atom.shared.add.u32 	%r2017, [%r878], %r207;
$L__BB5_123:
	shfl.sync.idx.b32	%r904|%p140, %r2017, %r206, 31, -1;
	add.s32 	%r210, %r207, %r904;
	setp.eq.s32 	%p141, %r1999, 2147483647;
	selp.b32 	%r905, -2147483648, %r1999, %p141;
	shr.u32 	%r906, %r905, %r333;
	and.b32  	%r901, %r906, %r103;
	mov.b32 	%r881, 1;
	// begin inline asm
	{
    .reg .pred p;
    and.b32 %r879, %r901, %r881;    setp.ne.u32 p, %r879, 0;
    vote.ballot.sync.b32 %r879, p, 0xffffffff;
    @!p not.b32 %r879, %r879;
}

	// end inline asm
	mov.b32 	%r884, 2;
	// begin inline asm
	{
    .reg .pred p;
    and.b32 %r882, %r901, %r884;    setp.ne.u32 p, %r882, 0;
    vote.ballot.sync.b32 %r882, p, 0xffffffff;
    @!p not.b32 %r882, %r882;
}

	// end inline asm
	and.b32  	%r907, %r882, %r879;
	mov.b32 	%r887, 4;
	// begin inline asm
	{
    .reg .pred p;
    and.b32 %r885, %r901, %r887;    setp.ne.u32 p, %r885, 0;
    vote.ballot.sync.b32 %r885, p, 0xffffffff;
    @!p not.b32 %r885, %r885;
}

	// end inline asm
	and.b32  	%r908, %r885, %r907;
	mov.b32 	%r890, 8;
	// begin inline asm
	{
    .reg .pred p;
    and.b32 %r888, %r901, %r890;    setp.ne.u32 p, %r888, 0;
    vote.ballot.sync.b32 %r888, p, 0xffffffff;
    @!p not.b32 %r888, %r888;
}

	// end inline asm
	and.b32  	%r909, %r888, %r908;
	mov.b32 	%r893, 16;
	// begin inline asm
	{
    .reg .pred p;
    and.b32 %r891, %r901, %r893;    setp.ne.u32 p, %r891, 0;
    vote.ballot.sync.b32 %r891, p, 0xffffffff;
    @!p not.b32 %r891, %r891;
}

	// end inline asm
	and.b32  	%r910, %r891, %r909;
	mov.b32 	%r896, 32;
	// begin inline asm
	{
    .reg .pred p;
    and.b32 %r894, %r901, %r896;    setp.ne.u32 p, %r894, 0;
    vote.ballot.sync.b32 %r894, p, 0xffffffff;
    @!p not.b32 %r894, %r894;
}

	// end inline asm
	and.b32  	%r911, %r894, %r910;
	mov.b32 	%r899, 64;
	// begin inline asm
	{
    .reg .pred p;
    and.b32 %r897, %r901, %r899;    setp.ne.u32 p, %r897, 0;
    vote.ballot.sync.b32 %r897, p, 0xffffffff;
    @!p not.b32 %r897, %r897;
}

	// end inline asm
	and.b32  	%r912, %r897, %r911;
	mov.b32 	%r902, 128;
	// begin inline asm
	{
    .reg .pred p;
    and.b32 %r900, %r901, %r902;    setp.ne.u32 p, %r900, 0;
    vote.ballot.sync.b32 %r900, p, 0xffffffff;
    @!p not.b32 %r900, %r900;
}

	// end inline asm
	and.b32  	%r913, %r900, %r912;
	clz.b32 	%r914, %r913;
	sub.s32 	%r212, 31, %r914;
	and.b32  	%r915, %r723, %r913;
	popc.b32 	%r213, %r915;
	setp.ne.s32 	%p142, %r335, %r212;
	mov.b32 	%r2018, 0;
	@%p142 bra 	$L__BB5_125;
	shl.b32 	%r916, %r901, 2;
	add.s32 	%r917, %r104, %r916;
	atom.shared.add.u32 	%r2018, [%r917], %r213;
$L__BB5_125:
	shfl.sync.idx.b32	%r943|%p143, %r2018, %r212, 31, -1;
	add.s32 	%r216, %r213, %r943;
	setp.eq.s32 	%p144, %r2000, 2147483647;
	selp.b32 	%r944, -2147483648, %r2000, %p144;
	shr.u32 	%r945, %r944, %r333;
	and.b32  	%r940, %r945, %r103;
	mov.b32 	%r920, 1;
	// begin inline asm
	{
    .reg .pred p;
    and.b32 %r918, %r940, %r920;    setp.ne.u32 p, %r918, 0;
    vote.ballot.sync.b32 %r918, p, 0xffffffff;
    @!p not.b32 %r918, %r918;
}

	// end inline asm
	mov.b32 	%r923, 2;
	// begin inline asm
	{
    .reg .pred p;
    and.b32 %r921, %r940, %r923;    setp.ne.u32 p, %r921, 0;
    vote.ballot.sync.b32 %r921, p, 0xffffffff;
    @!p not.b32 %r921, %r921;
}

	// end inline asm
	and.b32  	%r946, %r921, %r918;
	mov.b32 	%r926, 4;
	// begin inline asm
	{
    .reg .pred p;
    and.b32 %r924, %r940, %r926;    setp.ne.u32 p, %r924, 0;
    vote.ballot.sync.b32 %r924, p, 0xffffffff;
    @!p not.b32 %r924, %r924;
}

	// end inline asm
	and.b32  	%r947, %r924, %r946;
	mov.b32 	%r929, 8;
	// begin inline asm
	{
    .reg .pred p;
    and.b32 %r927, %r940, %r929;    setp.ne.u32 p, %r927, 0;
    vote.ballot.sync.b32 %r927, p, 0xffffffff;
    @!p not.b32 %r927, %r927;
}

	// end inline asm
	and.b32  	%r948, %r927, %r947;
	mov.b32 	%r932, 16;
	// begin inline asm
	{
    .reg .pred p;
    and.b32 %r930, %r940, %r932;    setp.ne.u32 p, %r930, 0;
    vote.ballot.sync.b32 %r930, p, 0xffffffff;
    @!p not.b32 %r930, %r930;
}

	// end inline asm
	and.b32  	%r949, %r930, %r948;
	mov.b32 	%r935, 32;
	// begin inline asm
	{
    .reg .pred p;
    and.b32 %r933, %r940, %r935;    setp.ne.u32 p, %r933, 0;
    vote.ballot.sync.b32 %r933, p, 0xffffffff;
    @!p not.b32 %r933, %r933;
}

	// end inline asm
	and.b32  	%r950, %r933, %r949;
	mov.b32 	%r938, 64;
	// begin inline asm
	{
    .reg .pred p;
    and.b32 %r936, %r940, %r938;    setp.ne.u32 p, %r936, 0;
    vote.ballot.sync.b32 %r936, p, 0xffffffff;
    @!p not.b32 %r936, %r936;
}

	// end inline asm
	and.b32  	%r951, %r936, %r950;
	mov.b32 	%r941, 128;
	// begin inline asm
	{
    .reg .pred p;
    and.b32 %r939, %r940, %r941;    setp.ne.u32 p, %r939, 0;
    vote.ballot.sync.b32 %r939, p, 0xffffffff;
    @!p not.b32 %r939, %r939;
}

	// end inline asm
	and.b32  	%r952, %r939, %r951;
	clz.b32 	%r953, %r952;
	sub.s32 	%r218, 31, %r953;
	and.b32  	%r954, %r723, %r952;
	popc.b32 	%r219, %r954;
	setp.ne.s32 	%p145, %r335, %r218;
	mov.b32 	%r2019, 0;
	@%p145 bra 	$L__BB5_127;
	shl.b32 	%r955, %r940, 2;
	add.s32 	%r956, %r104, %r955;
	atom.shared.add.u32 	%r2019, [%r956], %r219;
$L__BB5_127:
	shfl.sync.idx.b32	%r982|%p146, %r2019, %r218, 31, -1;
	add.s32 	%r222, %r219, %r982;
	setp.eq.s32 	%p147, %r2001, 2147483647;
	selp.b32 	%r983, -2147483648, %r2001, %p147;
	shr.u32 	%r984, %r983, %r333;
	and.b32  	%r979, %r984, %r103;
	mov.b32 	%r959, 1;
	// begin inline asm
	{
    .reg .pred p;
    and.b32 %r957, %r979, %r959;    setp.ne.u32 p, %r957, 0;
    vote.ballot.sync.b32 %r957, p, 0xffffffff;
    @!p not.b32 %r957, %r957;
}

	// end inline asm
	mov.b32 	%r962, 2;
	// begin inline asm
	{
    .reg .pred p;
    and.b32 %r960, %r979, %r962;    setp.ne.u32 p, %r960, 0;
    vote.ballot.sync.b32 %r960, p, 0xffffffff;
    @!p not.b32 %r960, %r960;
}

	// end inline asm
	and.b32  	%r985, %r960, %r957;
	mov.b32 	%r965, 4;
	// begin inline asm
	{
    .reg .pred p;
    and.b32 %r963, %r979, %r965;    setp.ne.u32 p, %r963, 0;
    vote.ballot.sync.b32 %r963, p, 0xffffffff;
    @!p not.b32 %r963, %r963;
}

	// end inline asm
	and.b32  	%r986, %r963, %r985;
	mov.b32 	%r968, 8;
	// begin inline asm
	{
    .reg .pred p;
    and.b32 %r966, %r979, %r968;    setp.ne.u32 p, %r966, 0;
    vote.ballot.sync.b32 %r966, p, 0xffffffff;
    @!p not.b32 %r966, %r966;
}

	// end inline asm
	and.b32  	%r987, %r966, %r986;
	mov.b32 	%r971, 16;
	// begin inline asm
	{
    .reg .pred p;
    and.b32 %r969, %r979, %r971;    setp.ne.u32 p, %r969, 0;
    vote.ballot.sync.b32 %r969, p, 0xffffffff;
    @!p not.b32 %r969, %r969;
}

	// end inline asm
	and.b32  	%r988, %r969, %r987;
	mov.b32 	%r974, 32;
	// begin inline asm
	{
    .reg .pred p;
    and.b32 %r972, %r979, %r974;    setp.ne.u32 p, %r972, 0;
    vote.ballot.sync.b32 %r972, p, 0xffffffff;
    @!p not.b32 %r972, %r972;
}

	// end inline asm
	and.b32  	%r989, %r972, %r988;
	mov.b32 	%r977, 64;
	// begin inline asm
	{
    .reg .pred p;
    and.b32 %r975, %r979, %r977;    setp.ne.u32 p, %r975, 0;
    vote.ballot.sync.b32 %r975, p, 0xffffffff;
    @!p not.b32 %r975, %r975;
}

	// end inline asm
	and.b32  	%r990, %r975, %r989;
	mov.b32 	%r980, 128;
	// begin inline asm
	{
    .reg .pred p;
    and.b32 %r978, %r979, %r980;    setp.ne.u32 p, %r978, 0;
    vote.ballot.sync.b32 %r978, p, 0xffffffff;
    @!p not.b32 %r978, %r978;
}

	// end inline asm
	and.b32  	%r991, %r978, %r990;
	clz.b32 	%r992, %r991;
	sub.s32 	%r224, 31, %r992;
	and.b32  	%r993, %r723, %r991;
	popc.b32 	%r225, %r993;
	setp.ne.s32 	%p148, %r335, %r224;
	mov.b32 	%r2020, 0;
	@%p148 bra 	$L__BB5_129;
	shl.b32 	%r994, %r979, 2;
	add.s32 	%r995, %r104, %r994;
	atom.shared.add.u32 	%r2020, [%r995], %r225;
$L__BB5_129:
	shfl.sync.idx.b32	%r1021|%p149, %r2020, %r224, 31, -1;
	add.s32 	%r228, %r225, %r1021;
	setp.eq.s32 	%p150, %r2002, 2147483647;
	selp.b32 	%r1022, -2147483648, %r2002, %p150;
	shr.u32 	%r1023, %r1022, %r333;
	and.b32  	%r1018, %r1023, %r103;
	mov.b32 	%r998, 1;
	// begin inline asm
	{
    .reg .pred p;
    and.b32 %r996, %r1018, %r998;    setp.ne.u32 p, %r996, 0;
    vote.ballot.sync.b32 %r996, p, 0xffffffff;
    @!p not.b32 %r996, %r996;
}

	// end inline asm
	mov.b32 	%r1001, 2;
	// begin inline asm
	{
    .reg .pred p;
    and.b32 %r999, %r1018, %r1001;    setp.ne.u32 p, %r999, 0;
    vote.ballot.sync.b32 %r999, p, 0xffffffff;
    @!p not.b32 %r999, %r999;
}

	// end inline asm
	and.b32  	%r1024, %r999, %r996;
	mov.b32 	%r1004, 4;
	// begin inline asm
	{
    .reg .pred p;
    and.b32 %r1002, %r1018, %r1004;    setp.ne.u32 p, %r1002, 0;
    vote.ballot.sync.b32 %r1002, p, 0xffffffff;
    @!p not.b32 %r1002, %r1002;
}

	// end inline asm
	and.b32  	%r1025, %r1002, %r1024;
	mov.b32 	%r1007, 8;
	// begin inline asm
	{
    .reg .pred p;
    and.b32 %r1005, %r1018, %r1007;    setp.ne.u32 p, %r1005, 0;
    vote.ballot.sync.b32 %r1005, p, 0xffffffff;
    @!p not.b32 %r1005, %r1005;
}

	// end inline asm
	and.b32  	%r1026, %r1005, %r1025;
	mov.b32 	%r1010, 16;
	// begin inline asm
	{
    .reg .pred p;
    and.b32 %r1008, %r1018, %r1010;    setp.ne.u32 p, %r1008, 0;
    vote.ballot.sync.b32 %r1008, p, 0xffffffff;
    @!p not.b32 %r1008, %r1008;
}

	// end inline asm
	and.b32  	%r1027, %r1008, %r1026;
	mov.b32 	%r1013, 32;
	// begin inline asm
	{
    .reg .pred p;
    and.b32 %r1011, %r1018, %r1013;    setp.ne.u32 p, %r1011, 0;
    vote.ballot.sync.b32 %r1011, p, 0xffffffff;
    @!p not.b32 %r1011, %r1011;
}

	// end inline asm
	and.b32  	%r1028, %r1011, %r1027;
	mov.b32 	%r1016, 64;
	// begin inline asm
	{
    .reg .pred p;
    and.b32 %r1014, %r1018, %r1016;    setp.ne.u32 p, %r1014, 0;
    vote.ballot.sync.b32 %r1014, p, 0xffffffff;
    @!p not.b32 %r1014, %r1014;
}

	// end inline asm
	and.b32  	%r1029, %r1014, %r1028;
	mov.b32 	%r1019, 128;
	// begin inline asm
	{
    .reg .pred p;
    and.b32 %r1017, %r1018, %r1019;    setp.ne.u32 p, %r1017, 0;
    vote.ballot.sync.b32 %r1017, p, 0xffffffff;
    @!p not.b32 %r1017, %r1017;
}

	// end inline asm
	and.b32  	%r1030, %r1017, %r1029;
	clz.b32 	%r1031, %r1030;
	sub.s32 	%r230, 31, %r1031;
	and.b32  	%r1032, %r723, %r1030;
	popc.b32 	%r231, %r1032;
	setp.ne.s32 	%p151, %r335, %r230;
	mov.b32 	%r2021, 0;
	@%p151 bra 	$L__BB5_131;
	shl.b32 	%r1033, %r1018, 2;
	add.s32 	%r1034, %r104, %r1033;
	atom.shared.add.u32 	%r2021, [%r1034], %r231;
$L__BB5_131:
	shfl.sync.idx.b32	%r1060|%p152, %r2021, %r230, 31, -1;
	add.s32 	%r234, %r231, %r1060;
	setp.eq.s32 	%p153, %r2003, 2147483647;
	selp.b32 	%r1061, -2147483648, %r2003, %p153;
	shr.u32 	%r1062, %r1061, %r333;
	and.b32  	%r1057, %r1062, %r103;
	mov.b32 	%r1037, 1;
	// begin inline asm
	{
    .reg .pred p;
    and.b32 %r1035, %r1057, %r1037;    setp.ne.u32 p, %r1035, 0;
    vote.ballot.sync.b32 %r1035, p, 0xffffffff;
    @!p not.b32 %r1035, %r1035;
}

	// end inline asm
	mov.b32 	%r1040, 2;
	// begin inline asm
	{
    .reg .pred p;
    and.b32 %r1038, %r1057, %r1040;    setp.ne.u32 p, %r1038, 0;
    vote.ballot.sync.b32 %r1038, p, 0xffffffff;
    @!p not.b32 %r1038, %r1038;
}

	// end inline asm
	and.b32  	%r1063, %r1038, %r1035;
	mov.b32 	%r1043, 4;
	// begin inline asm
	{
    .reg .pred p;
    and.b32 %r1041, %r1057, %r1043;    setp.ne.u32 p, %r1041, 0;
    vote.ballot.sync.b32 %r1041, p, 0xffffffff;
    @!p not.b32 %r1041, %r1041;
}

	// end inline asm
	and.b32  	%r1064, %r1041, %r1063;
	mov.b32 	%r1046, 8;
	// begin inline asm
	{
    .reg .pred p;
    and.b32 %r1044, %r1057, %r1046;    setp.ne.u32 p, %r1044, 0;
    vote.ballot.sync.b32 %r1044, p, 0xffffffff;
    @!p not.b32 %r1044, %r1044;
}

	// end inline asm
	and.b32  	%r1065, %r1044, %r1064;
	mov.b32 	%r1049, 16;
	// begin inline asm
	{
    .reg .pred p;
    and.b32 %r1047, %r1057, %r1049;    setp.ne.u32 p, %r1047, 0;
    vote.ballot.sync.b32 %r1047, p, 0xffffffff;
    @!p not.b32 %r1047, %r1047;
}

	// end inline asm
	and.b32  	%r1066, %r1047, %r1065;
	mov.b32 	%r1052, 32;
	// begin inline asm
	{
    .reg .pred p;
    and.b32 %r1050, %r1057, %r1052;    setp.ne.u32 p, %r1050, 0;
    vote.ballot.sync.b32 %r1050, p, 0xffffffff;
    @!p not.b32 %r1050, %r1050;
}

	// end inline asm
	and.b32  	%r1067, %r1050, %r1066;
	mov.b32 	%r1055, 64;
	// begin inline asm
	{
    .reg .pred p;
    and.b32 %r1053, %r1057, %r1055;    setp.ne.u32 p, %r1053, 0;
    vote.ballot.sync.b32 %r1053, p, 0xffffffff;
    @!p not.b32 %r1053, %r1053;
}

	// end inline asm
	and.b32  	%r1068, %r1053, %r1067;
	mov.b32 	%r1058, 128;
	// begin inline asm
	{
    .reg .pred p;
    and.b32 %r1056, %r1057, %r1058;    setp.ne.u32 p, %r1056, 0;
    vote.ballot.sync.b32 %r1056, p, 0xffffffff;
    @!p not.b32 %r1056, %r1056;
}

	// end inline asm
	and.b32  	%r1069, %r1056, %r1068;
	clz.b32 	%r1070, %r1069;
	sub.s32 	%r236, 31, %r1070;
	and.b32  	%r1071, %r723, %r1069;
	popc.b32 	%r237, %r1071;
	setp.ne.s32 	%p154, %r335, %r236;
	mov.b32 	%r2022, 0;
	@%p154 bra 	$L__BB5_133;
	shl.b32 	%r1072, %r1057, 2;
	add.s32 	%r1073, %r104, %r1072;
	atom.shared.add.u32 	%r2022, [%r1073], %r237;
$L__BB5_133:
	shfl.sync.idx.b32	%r1099|%p155, %r2022, %r236, 31, -1;
	add.s32 	%r240, %r237, %r1099;
	setp.eq.s32 	%p156, %r2004, 2147483647;
	selp.b32 	%r1100, -2147483648, %r2004, %p156;
	shr.u32 	%r1101, %r1100, %r333;
	and.b32  	%r1096, %r1101, %r103;
	mov.b32 	%r1076, 1;
	// begin inline asm
	{
    .reg .pred p;
    and.b32 %r1074, %r1096, %r1076;    setp.ne.u32 p, %r1074, 0;
    vote.ballot.sync.b32 %r1074, p, 0xffffffff;
    @!p not.b32 %r1074, %r1074;
}

	// end inline asm
	mov.b32 	%r1079, 2;
	// begin inline asm
	{
    .reg .pred p;
    and.b32 %r1077, %r1096, %r1079;    setp.ne.u32 p, %r1077, 0;
    vote.ballot.sync.b32 %r1077, p, 0xffffffff;
    @!p not.b32 %r1077, %r1077;
}

	// end inline asm
	and.b32  	%r1102, %r1077, %r1074;
	mov.b32 	%r1082, 4;
	// begin inline asm
	{
    .reg .pred p;
    and.b32 %r1080, %r1096, %r1082;    setp.ne.u32 p, %r1080, 0;
    vote.ballot.sync.b32 %r1080, p, 0xffffffff;
    @!p not.b32 %r1080, %r1080;
}

	// end inline asm
	and.b32  	%r1103, %r1080, %r1102;
	mov.b32 	%r1085, 8;
	// begin inline asm
	{
    .reg .pred p;
    and.b32 %r1083, %r1096, %r1085;    setp.ne.u32 p, %r1083, 0;
    vote.ballot.sync.b32 %r1083, p, 0xffffffff;
    @!p not.b32 %r1083, %r1083;
}

	// end inline asm
	and.b32  	%r1104, %r1083, %r1103;
	mov.b32 	%r1088, 16;
	// begin inline asm
	{
    .reg .pred p;
    and.b32 %r1086, %r1096, %r1088;    setp.ne.u32 p, %r1086, 0;
    vote.ballot.sync.b32 %r1086, p, 0xffffffff;
    @!p not.b32 %r1086, %r1086;
}

	// end inline asm
	and.b32  	%r1105, %r1086, %r1104;
	mov.b32 	%r1091, 32;
	// begin inline asm
	{
    .reg .pred p;
    and.b32 %r1089, %r1096, %r1091;    setp.ne.u32 p, %r1089, 0;
    vote.ballot.sync.b32 %r1089, p, 0xffffffff;
    @!p not.b32 %r1089, %r1089;
}

	// end inline asm
	and.b32  	%r1106, %r1089, %r1105;
	mov.b32 	%r1094, 64;
	// begin inline asm
	{
    .reg .pred p;
    and.b32 %r1092, %r1096, %r1094;    setp.ne.u32 p, %r1092, 0;
    vote.ballot.sync.b32 %r1092, p, 0xffffffff;
    @!p not.b32 %r1092, %r1092;
}

	// end inline asm
	and.b32  	%r1107, %r1092, %r1106;
	mov.b32 	%r1097, 128;
	// begin inline asm
	{
    .reg .pred p;
    and.b32 %r1095, %r1096, %r1097;    setp.ne.u32 p, %r1095, 0;
    vote.ballot.sync.b32 %r1095, p, 0xffffffff;
    @!p not.b32 %r1095, %r1095;
}

	// end inline asm
	and.b32  	%r1108, %r1095, %r1107;
	clz.b32 	%r1109, %r1108;
	sub.s32 	%r242, 31, %r1109;
	and.b32  	%r1110, %r723, %r1108;
	popc.b32 	%r243, %r1110;
	setp.ne.s32 	%p157, %r335, %r242;
	mov.b32 	%r2023, 0;
	@%p157 bra 	$L__BB5_135;
	shl.b32 	%r1111, %r1096, 2;
	add.s32 	%r1112, %r104, %r1111;
	atom.shared.add.u32 	%r2023, [%r1112], %r243;
$L__BB5_135:
	shfl.sync.idx.b32	%r1138|%p158, %r2023, %r242, 31, -1;
	add.s32 	%r246, %r243, %r1138;
	setp.eq.s32 	%p159, %r2005, 2147483647;
	selp.b32 	%r1139, -2147483648, %r2005, %p159;
	shr.u32 	%r1140, %r1139, %r333;
	and.b32  	%r1135, %r1140, %r103;
	mov.b32 	%r1115, 1;
	// begin inline asm
	{
    .reg .pred p;
    and.b32 %r1113, %r1135, %r1115;    setp.ne.u32 p, %r1113, 0;
    vote.ballot.sync.b32 %r1113, p, 0xffffffff;
    @!p not.b32 %r1113, %r1113;
}

	// end inline asm
	mov.b32 	%r1118, 2;
	// begin inline asm
	{
    .reg .pred p;
    and.b32 %r1116, %r1135, %r1118;    setp.ne.u32 p, %r1116, 0;
    vote.ballot.sync.b32 %r1116, p, 0xffffffff;
    @!p not.b32 %r1116, %r1116;
}

	// end inline asm
	and.b32  	%r1141, %r1116, %r1113;
	mov.b32 	%r1121, 4;
	// begin inline asm
	{
    .reg .pred p;
    and.b32 %r1119, %r1135, %r1121;    setp.ne.u32 p, %r1119, 0;
    vote.ballot.sync.b32 %r1119, p, 0xffffffff;
    @!p not.b32 %r1119, %r1119;
}

	// end inline asm
	and.b32  	%r1142, %r1119, %r1141;
	mov.b32 	%r1124, 8;
	// begin inline asm
	{
    .reg .pred p;
    and.b32 %r1122, %r1135, %r1124;    setp.ne.u32 p, %r1122, 0;
    vote.ballot.sync.b32 %r1122, p, 0xffffffff;
    @!p not.b32 %r1122, %r1122;
}

	// end inline asm
	and.b32  	%r1143, %r1122, %r1142;
	mov.b32 	%r1127, 16;
	// begin inline asm
	{
    .reg .pred p;
    and.b32 %r1125, %r1135, %r1127;    setp.ne.u32 p, %r1125, 0;
    vote.ballot.sync.b32 %r1125, p, 0xffffffff;
    @!p not.b32 %r1125, %r1125;
}

	// end inline asm
	and.b32  	%r1144, %r1125, %r1143;
	mov.b32 	%r1130, 32;
	// begin inline asm
	{
    .reg .pred p;
    and.b32 %r1128, %r1135, %r1130;    setp.ne.u32 p, %r1128, 0;
    vote.ballot.sync.b32 %r1128, p, 0xffffffff;
    @!p not.b32 %r1128, %r1128;
}

	// end inline asm
	and.b32  	%r1145, %r1128, %r1144;
	mov.b32 	%r1133, 64;
	// begin inline asm
	{
    .reg .pred p;
    and.b32 %r1131, %r1135, %r1133;    setp.ne.u32 p, %r1131, 0;
    vote.ballot.sync.b32 %r1131, p, 0xffffffff;
    @!p not.b32 %r1131, %r1131;
}

	// end inline asm
	and.b32  	%r1146, %r1131, %r1145;
	mov.b32 	%r1136, 128;
	// begin inline asm
	{
    .reg .pred p;
    and.b32 %r1134, %r1135, %r1136;    setp.ne.u32 p, %r1134, 0;
    vote.ballot.sync.b32 %r1134, p, 0xffffffff;
    @!p not.b32 %r1134, %r1134;
}

	// end inline asm
	and.b32  	%r1147, %r1134, %r1146;
	clz.b32 	%r1148, %r1147;
	sub.s32 	%r248, 31, %r1148;
	and.b32  	%r1149, %r723, %r1147;
	popc.b32 	%r249, %r1149;
	setp.ne.s32 	%p160, %r335, %r248;
	mov.b32 	%r2024, 0;
	@%p160 bra 	$L__BB5_137;
	shl.b32 	%r1150, %r1135, 2;
	add.s32 	%r1151, %r104, %r1150;
	atom.shared.add.u32 	%r2024, [%r1151], %r249;
$L__BB5_137:
	shfl.sync.idx.b32	%r1177|%p161, %r2024, %r248, 31, -1;
	add.s32 	%r252, %r249, %r1177;
	setp.eq.s32 	%p162, %r2006, 2147483647;
	selp.b32 	%r1178, -2147483648, %r2006, %p162;
	shr.u32 	%r1179, %r1178, %r333;
	and.b32  	%r1174, %r1179, %r103;
	mov.b32 	%r1154, 1;
	// begin inline asm
	{
    .reg .pred p;
    and.b32 %r1152, %r1174, %r1154;    setp.ne.u32 p, %r1152, 0;
    vote.ballot.sync.b32 %r1152, p, 0xffffffff;
    @!p not.b32 %r1152, %r1152;
}

	// end inline asm
	mov.b32 	%r1157, 2;
	// begin inline asm
	{
    .reg .pred p;
    and.b32 %r1155, %r1174, %r1157;    setp.ne.u32 p, %r1155, 0;
    vote.ballot.sync.b32 %r1155, p, 0xffffffff;
    @!p not.b32 %r1155, %r1155;
}

	// end inline asm
	and.b32  	%r1180, %r1155, %r1152;
	mov.b32 	%r1160, 4;
	// begin inline asm
	{
    .reg .pred p;
    and.b32 %r1158, %r1174, %r1160;    setp.ne.u32 p, %r1158, 0;
    vote.ballot.sync.b32 %r1158, p, 0xffffffff;
    @!p not.b32 %r1158, %r1158;
}

	// end inline asm
	and.b32  	%r1181, %r1158, %r1180;
	mov.b32 	%r1163, 8;
	// begin inline asm
	{
    .reg .pred p;
    and.b32 %r1161, %r1174, %r1163;    setp.ne.u32 p, %r1161, 0;
    vote.ballot.sync.b32 %r1161, p, 0xffffffff;
    @!p not.b32 %r1161, %r1161;
}

	// end inline asm
	and.b32  	%r1182, %r1161, %r1181;
	mov.b32 	%r1166, 16;
	// begin inline asm
	{
    .reg .pred p;
    and.b32 %r1164, %r1174, %r1166;    setp.ne.u32 p, %r1164, 0;
    vote.ballot.sync.b32 %r1164, p, 0xffffffff;
    @!p not.b32 %r1164, %r1164;
}

	// end inline asm
	and.b32  	%r1183, %r1164, %r1182;
	mov.b32 	%r1169, 32;
	// begin inline asm
	{
    .reg .pred p;
    and.b32 %r1167, %r1174, %r1169;    setp.ne.u32 p, %r1167, 0;
    vote.ballot.sync.b32 %r1167, p, 0xffffffff;
    @!p not.b32 %r1167, %r1167;
}

	// end inline asm
	and.b32  	%r1184, %r1167, %r1183;
	mov.b32 	%r1172, 64;
	// begin inline asm
	{
    .reg .pred p;
    and.b32 %r1170, %r1174, %r1172;    setp.ne.u32 p, %r1170, 0;
    vote.ballot.sync.b32 %r1170, p, 0xffffffff;
    @!p not.b32 %r1170, %r1170;
}

	// end inline asm
	and.b32  	%r1185, %r1170, %r1184;
	mov.b32 	%r1175, 128;
	// begin inline asm
	{
    .reg .pred p;
    and.b32 %r1173, %r1174, %r1175;    setp.ne.u32 p, %r1173, 0;
    vote.ballot.sync.b32 %r1173, p, 0xffffffff;
    @!p not.b32 %r1173, %r1173;
}

	// end inline asm
	and.b32  	%r1186, %r1173, %r1185;
	clz.b32 	%r1187, %r1186;
	sub.s32 	%r254, 31, %r1187;
	and.b32  	%r1188, %r723, %r1186;
	popc.b32 	%r255, %r1188;
	setp.ne.s32 	%p163, %r335, %r254;
	mov.b32 	%r2025, 0;
	@%p163 bra 	$L__BB5_139;
	shl.b32 	%r1189, %r1174, 2;
	add.s32 	%r1190, %r104, %r1189;
	atom.shared.add.u32 	%r2025, [%r1190], %r255;
$L__BB5_139:
	shfl.sync.idx.b32	%r1216|%p164, %r2025, %r254, 31, -1;
	add.s32 	%r258, %r255, %r1216;
	setp.eq.s32 	%p165, %r2007, 2147483647;
	selp.b32 	%r1217, -2147483648, %r2007, %p165;
	shr.u32 	%r1218, %r1217, %r333;
	and.b32  	%r1213, %r1218, %r103;
	mov.b32 	%r1193, 1;
	// begin inline asm
	{
    .reg .pred p;
    and.b32 %r1191, %r1213, %r1193;    setp.ne.u32 p, %r1191, 0;
    vote.ballot.sync.b32 %r1191, p, 0xffffffff;
    @!p not.b32 %r1191, %r1191;
}

	// end inline asm
	mov.b32 	%r1196, 2;
	// begin inline asm
	{
    .reg .pred p;
    and.b32 %r1194, %r1213, %r1196;    setp.ne.u32 p, %r1194, 0;
    vote.ballot.sync.b32 %r1194, p, 0xffffffff;
    @!p not.b32 %r1194, %r1194;
}

	// end inline asm
	and.b32  	%r1219, %r1194, %r1191;
	mov.b32 	%r1199, 4;
	// begin inline asm
	{
    .reg .pred p;
    and.b32 %r1197, %r1213, %r1199;    setp.ne.u32 p, %r1197, 0;
    vote.ballot.sync.b32 %r1197, p, 0xffffffff;
    @!p not.b32 %r1197, %r1197;
}

	// end inline asm
	and.b32  	%r1220, %r1197, %r1219;
	mov.b32 	%r1202, 8;
	// begin inline asm
	{
    .reg .pred p;
    and.b32 %r1200, %r1213, %r1202;    setp.ne.u32 p, %r1200, 0;
    vote.ballot.sync.b32 %r1200, p, 0xffffffff;
    @!p not.b32 %r1200, %r1200;
}

	// end inline asm
	and.b32  	%r1221, %r1200, %r1220;
	mov.b32 	%r1205, 16;
	// begin inline asm
	{
    .reg .pred p;
    and.b32 %r1203, %r1213, %r1205;    setp.ne.u32 p, %r1203, 0;
    vote.ballot.sync.b32 %r1203, p, 0xffffffff;
    @!p not.b32 %r1203, %r1203;
}

	// end inline asm
	and.b32  	%r1222, %r1203, %r1221;
	mov.b32 	%r1208, 32;
	// begin inline asm
	{
    .reg .pred p;
    and.b32 %r1206, %r1213, %r1208;    setp.ne.u32 p, %r1206, 0;
    vote.ballot.sync.b32 %r1206, p, 0xffffffff;
    @!p not.b32 %r1206, %r1206;
}

	// end inline asm
	and.b32  	%r1223, %r1206, %r1222;
	mov.b32 	%r1211, 64;
	// begin inline asm
	{
    .reg .pred p;
    and.b32 %r1209, %r1213, %r1211;    setp.ne.u32 p, %r1209, 0;
    vote.ballot.sync.b32 %r1209, p, 0xffffffff;
    @!p not.b32 %r1209, %r1209;
}

	// end inline asm
	and.b32  	%r1224, %r1209, %r1223;
	mov.b32 	%r1214, 128;
	// begin inline asm
	{
    .reg .pred p;
    and.b32 %r1212, %r1213, %r1214;    setp.ne.u32 p, %r1212, 0;
    vote.ballot.sync.b32 %r1212, p, 0xffffffff;
    @!p not.b32 %r1212, %r1212;
}

	// end inline asm
	and.b32  	%r1225, %r1212, %r1224;
	clz.b32 	%r1226, %r1225;
	sub.s32 	%r260, 31, %r1226;
	and.b32  	%r1227, %r723, %r1225;
	popc.b32 	%r261, %r1227;
	setp.ne.s32 	%p166, %r335, %r260;
	mov.b32 	%r2026, 0;
	@%p166 bra 	$L__BB5_141;
	shl.b32 	%r1228, %r1213, 2;
	add.s32 	%r1229, %r104, %r1228;
	atom.shared.add.u32 	%r2026, [%r1229], %r261;
$L__BB5_141:
	shfl.sync.idx.b32	%r1255|%p167, %r2026, %r260, 31, -1;
	add.s32 	%r264, %r261, %r1255;
	setp.eq.s32 	%p168, %r2008, 2147483647;
	selp.b32 	%r1256, -2147483648, %r2008, %p168;
	shr.u32 	%r1257, %r1256, %r333;
	and.b32  	%r1252, %r1257, %r103;
	mov.b32 	%r1232, 1;
	// begin inline asm
	{
    .reg .pred p;
    and.b32 %r1230, %r1252, %r1232;    setp.ne.u32 p, %r1230, 0;
    vote.ballot.sync.b32 %r1230, p, 0xffffffff;
    @!p not.b32 %r1230, %r1230;
}

	// end inline asm
	mov.b32 	%r1235, 2;
	// begin inline asm
	{
    .reg .pred p;
    and.b32 %r1233, %r1252, %r1235;    setp.ne.u32 p, %r1233, 0;
    vote.ballot.sync.b32 %r1233, p, 0xffffffff;
    @!p not.b32 %r1233, %r1233;
}

	// end inline asm
	and.b32  	%r1258, %r1233, %r1230;
	mov.b32 	%r1238, 4;
	// begin inline asm
	{
    .reg .pred p;
    and.b32 %r1236, %r1252, %r1238;    setp.ne.u32 p, %r1236, 0;
    vote.ballot.sync.b32 %r1236, p, 0xffffffff;
    @!p not.b32 %r1236, %r1236;
}

	// end inline asm
	and.b32  	%r1259, %r1236, %r1258;
	mov.b32 	%r1241, 8;
	// begin inline asm
	{
    .reg .pred p;
    and.b32 %r1239, %r1252, %r1241;    setp.ne.u32 p, %r1239, 0;
    vote.ballot.sync.b32 %r1239, p, 0xffffffff;
    @!p not.b32 %r1239, %r1239;
}

	// end inline asm
	and.b32  	%r1260, %r1239, %r1259;
	mov.b32 	%r1244, 16;
	// begin inline asm
	{
    .reg .pred p;
    and.b32 %r1242, %r1252, %r1244;    setp.ne.u32 p, %r1242, 0;
    vote.ballot.sync.b32 %r1242, p, 0xffffffff;
    @!p not.b32 %r1242, %r1242;
}

	// end inline asm
	and.b32  	%r1261, %r1242, %r1260;
	mov.b32 	%r1247, 32;
	// begin inline asm
	{
    .reg .pred p;
    and.b32 %r1245, %r1252, %r1247;    setp.ne.u32 p, %r1245, 0;
    vote.ballot.sync.b32 %r1245, p, 0xffffffff;
    @!p not.b32 %r1245, %r1245;
}

	// end inline asm
	and.b32  	%r1262, %r1245, %r1261;
	mov.b32 	%r1250, 64;
	// begin inline asm
	{
    .reg .pred p;
    and.b32 %r1248, %r1252, %r1250;    setp.ne.u32 p, %r1248, 0;
    vote.ballot.sync.b32 %r1248, p, 0xffffffff;
    @!p not.b32 %r1248, %r1248;
}

	// end inline asm
	and.b32  	%r1263, %r1248, %r1262;
	mov.b32 	%r1253, 128;
	// begin inline asm
	{
    .reg .pred p;
    and.b32 %r1251, %r1252, %r1253;    setp.ne.u32 p, %r1251, 0;
    vote.ballot.sync.b32 %r1251, p, 0xffffffff;
    @!p not.b32 %r1251, %r1251;
}

	// end inline asm
	and.b32  	%r1264, %r1251, %r1263;
	clz.b32 	%r1265, %r1264;
	sub.s32 	%r266, 31, %r1265;
	and.b32  	%r1266, %r723, %r1264;
	popc.b32 	%r267, %r1266;
	setp.ne.s32 	%p169, %r335, %r266;
	mov.b32 	%r2027, 0;
	@%p169 bra 	$L__BB5_143;
	shl.b32 	%r1267, %r1252, 2;
	add.s32 	%r1268, %r104, %r1267;
	atom.shared.add.u32 	%r2027, [%r1268], %r267;
$L__BB5_143:
	shfl.sync.idx.b32	%r1294|%p170, %r2027, %r266, 31, -1;
	add.s32 	%r270, %r267, %r1294;
	setp.eq.s32 	%p171, %r2009, 2147483647;
	selp.b32 	%r1295, -2147483648, %r2009, %p171;
	shr.u32 	%r1296, %r1295, %r333;
	and.b32  	%r1291, %r1296, %r103;
	mov.b32 	%r1271, 1;
	// begin inline asm
	{
    .reg .pred p;
    and.b32 %r1269, %r1291, %r1271;    setp.ne.u32 p, %r1269, 0;
    vote.ballot.sync.b32 %r1269, p, 0xffffffff;
    @!p not.b32 %r1269, %r1269;
}

	// end inline asm
	mov.b32 	%r1274, 2;
	// begin inline asm
	{
    .reg .pred p;
    and.b32 %r1272, %r1291, %r1274;    setp.ne.u32 p, %r1272, 0;
    vote.ballot.sync.b32 %r1272, p, 0xffffffff;
    @!p not.b32 %r1272, %r1272;
}

	// end inline asm
	and.b32  	%r1297, %r1272, %r1269;
	mov.b32 	%r1277, 4;
	// begin inline asm
	{
    .reg .pred p;
    and.b32 %r1275, %r1291, %r1277;    setp.ne.u32 p, %r1275, 0;
    vote.ballot.sync.b32 %r1275, p, 0xffffffff;
    @!p not.b32 %r1275, %r1275;
}

	// end inline asm
	and.b32  	%r1298, %r1275, %r1297;
	mov.b32 	%r1280, 8;
	// begin inline asm
	{
    .reg .pred p;
    and.b32 %r1278, %r1291, %r1280;    setp.ne.u32 p, %r1278, 0;
    vote.ballot.sync.b32 %r1278, p, 0xffffffff;
    @!p not.b32 %r1278, %r1278;
}

	// end inline asm
	and.b32  	%r1299, %r1278, %r1298;
	mov.b32 	%r1283, 16;
	// begin inline asm
	{
    .reg .pred p;
    and.b32 %r1281, %r1291, %r1283;    setp.ne.u32 p, %r1281, 0;
    vote.ballot.sync.b32 %r1281, p, 0xffffffff;
    @!p not.b32 %r1281, %r1281;
}

	// end inline asm
	and.b32  	%r1300, %r1281, %r1299;
	mov.b32 	%r1286, 32;
	// begin inline asm
	{
    .reg .pred p;
    and.b32 %r1284, %r1291, %r1286;    setp.ne.u32 p, %r1284, 0;
    vote.ballot.sync.b32 %r1284, p, 0xffffffff;
    @!p not.b32 %r1284, %r1284;
}

	// end inline asm
	and.b32  	%r1301, %r1284, %r1300;
	mov.b32 	%r1289, 64;
	// begin inline asm
	{
    .reg .pred p;
    and.b32 %r1287, %r1291, %r1289;    setp.ne.u32 p, %r1287, 0;
    vote.ballot.sync.b32 %r1287, p, 0xffffffff;
    @!p not.b32 %r1287, %r1287;
}

	// end inline asm
	and.b32  	%r1302, %r1287, %r1301;
	mov.b32 	%r1292, 128;
	// begin inline asm
	{
    .reg .pred p;
    and.b32 %r1290, %r1291, %r1292;    setp.ne.u32 p, %r1290, 0;
    vote.ballot.sync.b32 %r1290, p, 0xffffffff;
    @!p not.b32 %r1290, %r1290;
}

	// end inline asm
	and.b32  	%r1303, %r1290, %r1302;
	clz.b32 	%r1304, %r1303;
	sub.s32 	%r272, 31, %r1304;
	and.b32  	%r1305, %r723, %r1303;
	popc.b32 	%r273, %r1305;
	setp.ne.s32 	%p172, %r335, %r272;
	mov.b32 	%r2028, 0;
	@%p172 bra 	$L__BB5_145;
	shl.b32 	%r1306, %r1291, 2;
	add.s32 	%r1307, %r104, %r1306;
	atom.shared.add.u32 	%r2028, [%r1307], %r273;
$L__BB5_145:
	shfl.sync.idx.b32	%r1333|%p173, %r2028, %r272, 31, -1;
	add.s32 	%r276, %r273, %r1333;
	setp.eq.s32 	%p174, %r2010, 2147483647;
	selp.b32 	%r1334, -2147483648, %r2010, %p174;
	shr.u32 	%r1335, %r1334, %r333;
	and.b32  	%r1330, %r1335, %r103;
	mov.b32 	%r1310, 1;
	// begin inline asm
	{
    .reg .pred p;
    and.b32 %r1308, %r1330, %r1310;    setp.ne.u32 p, %r1308, 0;
    vote.ballot.sync.b32 %r1308, p, 0xffffffff;
    @!p not.b32 %r1308, %r1308;
}

	// end inline asm
	mov.b32 	%r1313, 2;
	// begin inline asm
	{
    .reg .pred p;
    and.b32 %r1311, %r1330, %r1313;    setp.ne.u32 p, %r1311, 0;
    vote.ballot.sync.b32 %r1311, p, 0xffffffff;
    @!p not.b32 %r1311, %r1311;
}

	// end inline asm
	and.b32  	%r1336, %r1311, %r1308;
	mov.b32 	%r1316, 4;
	// begin inline asm
	{
    .reg .pred p;
    and.b32 %r1314, %r1330, %r1316;    setp.ne.u32 p, %r1314, 0;
    vote.ballot.sync.b32 %r1314, p, 0xffffffff;
    @!p not.b32 %r1314, %r1314;
}

	// end inline asm
	and.b32  	%r1337, %r1314, %r1336;
	mov.b32 	%r1319, 8;
	// begin inline asm
	{
    .reg .pred p;
    and.b32 %r1317, %r1330, %r1319;    setp.ne.u32 p, %r1317, 0;
    vote.ballot.sync.b32 %r1317, p, 0xffffffff;
    @!p not.b32 %r1317, %r1317;
}

	// end inline asm
	and.b32  	%r1338, %r1317, %r1337;
	mov.b32 	%r1322, 16;
	// begin inline asm
	{
    .reg .pred p;
    and.b32 %r1320, %r1330, %r1322;    setp.ne.u32 p, %r1320, 0;
    vote.ballot.sync.b32 %r1320, p, 0xffffffff;
    @!p not.b32 %r1320, %r1320;
}

	// end inline asm
	and.b32  	%r1339, %r1320, %r1338;
	mov.b32 	%r1325, 32;
	// begin inline asm
	{
    .reg .pred p;
    and.b32 %r1323, %r1330, %r1325;    setp.ne.u32 p, %r1323, 0;
    vote.ballot.sync.b32 %r1323, p, 0xffffffff;
    @!p not.b32 %r1323, %r1323;
}

	// end inline asm
	and.b32  	%r1340, %r1323, %r1339;
	mov.b32 	%r1328, 64;
	// begin inline asm
	{
    .reg .pred p;
    and.b32 %r1326, %r1330, %r1328;    setp.ne.u32 p, %r1326, 0;
    vote.ballot.sync.b32 %r1326, p, 0xffffffff;
    @!p not.b32 %r1326, %r1326;
}

	// end inline asm
	and.b32  	%r1341, %r1326, %r1340;
	mov.b32 	%r1331, 128;
	// begin inline asm
	{
    .reg .pred p;
    and.b32 %r1329, %r1330, %r1331;    setp.ne.u32 p, %r1329, 0;
    vote.ballot.sync.b32 %r1329, p, 0xffffffff;
    @!p not.b32 %r1329, %r1329;
}

	// end inline asm
	and.b32  	%r1342, %r1329, %r1341;
	clz.b32 	%r1343, %r1342;
	sub.s32 	%r278, 31, %r1343;
	and.b32  	%r1344, %r723, %r1342;
	popc.b32 	%r279, %r1344;
	setp.ne.s32 	%p175, %r335, %r278;
	mov.b32 	%r2029, 0;
	@%p175 bra 	$L__BB5_147;
	shl.b32 	%r1345, %r1330, 2;
	add.s32 	%r1346, %r104, %r1345;
	atom.shared.add.u32 	%r2029, [%r1346], %r279;
$L__BB5_147:
	shfl.sync.idx.b32	%r1372|%p176, %r2029, %r278, 31, -1;
	add.s32 	%r282, %r279, %r1372;
	setp.eq.s32 	%p177, %r2011, 2147483647;
	selp.b32 	%r1373, -2147483648, %r2011, %p177;
	shr.u32 	%r1374, %r1373, %r333;
	and.b32  	%r1369, %r1374, %r103;
	mov.b32 	%r1349, 1;
	// begin inline asm
	{
    .reg .pred p;
    and.b32 %r1347, %r1369, %r1349;    setp.ne.u32 p, %r1347, 0;
    vote.ballot.sync.b32 %r1347, p, 0xffffffff;
    @!p not.b32 %r1347, %r1347;
}

	// end inline asm
	mov.b32 	%r1352, 2;
	// begin inline asm
	{
    .reg .pred p;
    and.b32 %r1350, %r1369, %r1352;    setp.ne.u32 p, %r1350, 0;
    vote.ballot.sync.b32 %r1350, p, 0xffffffff;
    @!p not.b32 %r1350, %r1350;
}

	// end inline asm
	and.b32  	%r1375, %r1350, %r1347;
	mov.b32 	%r1355, 4;
	// begin inline asm
	{
    .reg .pred p;
    and.b32 %r1353, %r1369, %r1355;    setp.ne.u32 p, %r1353, 0;
    vote.ballot.sync.b32 %r1353, p, 0xffffffff;
    @!p not.b32 %r1353, %r1353;
}

	// end inline asm
	and.b32  	%r1376, %r1353, %r1375;
	mov.b32 	%r1358, 8;
	// begin inline asm
	{
    .reg .pred p;
    and.b32 %r1356, %r1369, %r1358;    setp.ne.u32 p, %r1356, 0;
    vote.ballot.sync.b32 %r1356, p, 0xffffffff;
    @!p not.b32 %r1356, %r1356;
}

	// end inline asm
	and.b32  	%r1377, %r1356, %r1376;
	mov.b32 	%r1361, 16;
	// begin inline asm
	{
    .reg .pred p;
    and.b32 %r1359, %r1369, %r1361;    setp.ne.u32 p, %r1359, 0;
    vote.ballot.sync.b32 %r1359, p, 0xffffffff;
    @!p not.b32 %r1359, %r1359;
}

	// end inline asm
	and.b32  	%r1378, %r1359, %r1377;
	mov.b32 	%r1364, 32;
	// begin inline asm
	{
    .reg .pred p;
    and.b32 %r1362, %r1369, %r1364;    setp.ne.u32 p, %r1362, 0;
    vote.ballot.sync.b32 %r1362, p, 0xffffffff;
    @!p not.b32 %r1362, %r1362;
}

	// end inline asm
	and.b32  	%r1379, %r1362, %r1378;
	mov.b32 	%r1367, 64;
	// begin inline asm
	{
    .reg .pred p;
    and.b32 %r1365, %r1369, %r1367;    setp.ne.u32 p, %r1365, 0;
    vote.ballot.sync.b32 %r1365, p, 0xffffffff;
    @!p not.b32 %r1365, %r1365;
}

	// end inline asm
	and.b32  	%r1380, %r1365, %r1379;
	mov.b32 	%r1370, 128;
	// begin inline asm
	{
    .reg .pred p;
    and.b32 %r1368, %r1369, %r1370;    setp.ne.u32 p, %r1368, 0;
    vote.ballot.sync.b32 %r1368, p, 0xffffffff;
    @!p not.b32 %r1368, %r1368;
}

	// end inline asm
	and.b32  	%r1381, %r1368, %r1380;
	clz.b32 	%r1382, %r1381;
	sub.s32 	%r284, 31, %r1382;
	and.b32  	%r1383, %r723, %r1381;
	popc.b32 	%r285, %r1383;
	setp.ne.s32 	%p178, %r335, %r284;
	mov.b32 	%r2030, 0;
	@%p178 bra 	$L__BB5_149;
	shl.b32 	%r1384, %r1369, 2;
	add.s32 	%r1385, %r104, %r1384;
	atom.shared.add.u32 	%r2030, [%r1385], %r285;
$L__BB5_149:
	shfl.sync.idx.b32	%r1411|%p179, %r2030, %r284, 31, -1;
	add.s32 	%r288, %r285, %r1411;
	setp.eq.s32 	%p180, %r2012, 2147483647;
	selp.b32 	%r1412, -2147483648, %r2012, %p180;
	shr.u32 	%r1413, %r1412, %r333;
	and.b32  	%r1408, %r1413, %r103;
	mov.b32 	%r1388, 1;
	// begin inline asm
	{
    .reg .pred p;
    and.b32 %r1386, %r1408, %r1388;    setp.ne.u32 p, %r1386, 0;
    vote.ballot.sync.b32 %r1386, p, 0xffffffff;
    @!p not.b32 %r1386, %r1386;
}

	// end inline asm
	mov.b32 	%r1391, 2;
	// begin inline asm
	{
    .reg .pred p;
    and.b32 %r1389, %r1408, %r1391;    setp.ne.u32 p, %r1389, 0;
    vote.ballot.sync.b32 %r1389, p, 0xffffffff;
    @!p not.b32 %r1389, %r1389;
}

	// end inline asm
	and.b32  	%r1414, %r1389, %r1386;
	mov.b32 	%r1394, 4;
	// begin inline asm
	{
    .reg .pred p;
    and.b32 %r1392, %r1408, %r1394;    setp.ne.u32 p, %r1392, 0;
    vote.ballot.sync.b32 %r1392, p, 0xffffffff;
    @!p not.b32 %r1392, %r1392;
}

	// end inline asm
	and.b32  	%r1415, %r1392, %r1414;
	mov.b32 	%r1397, 8;
	// begin inline asm
	{
    .reg .pred p;
    and.b32 %r1395, %r1408, %r1397;    setp.ne.u32 p, %r1395, 0;
    vote.ballot.sync.b32 %r1395, p, 0xffffffff;
    @!p not.b32 %r1395, %r1395;
}

	// end inline asm
	and.b32  	%r1416, %r1395, %r1415;
	mov.b32 	%r1400, 16;
	// begin inline asm
	{
    .reg .pred p;
    and.b32 %r1398, %r1408, %r1400;    setp.ne.u32 p, %r1398, 0;
    vote.ballot.sync.b32 %r1398, p, 0xffffffff;
    @!p not.b32 %r1398, %r1398;
}

	// end inline asm
	and.b32  	%r1417, %r1398, %r1416;
	mov.b32 	%r1403, 32;
	// begin inline asm
	{
    .reg .pred p;
    and.b32 %r1401, %r1408, %r1403;    setp.ne.u32 p, %r1401, 0;
    vote.ballot.sync.b32 %r1401, p, 0xffffffff;
    @!p not.b32 %r1401, %r1401;
}

	// end inline asm
	and.b32  	%r1418, %r1401, %r1417;
	mov.b32 	%r1406, 64;
	// begin inline asm
	{
    .reg .pred p;
    and.b32 %r1404, %r1408, %r1406;    setp.ne.u32 p, %r1404, 0;
    vote.ballot.sync.b32 %r1404, p, 0xffffffff;
    @!p not.b32 %r1404, %r1404;
}

	// end inline asm
	and.b32  	%r1419, %r1404, %r1418;
	mov.b32 	%r1409, 128;
	// begin inline asm
	{
    .reg .pred p;
    and.b32 %r1407, %r1408, %r1409;    setp.ne.u32 p, %r1407, 0;
    vote.ballot.sync.b32 %r1407, p, 0xffffffff;
    @!p not.b32 %r1407, %r1407;
}

	// end inline asm
	and.b32  	%r1420, %r1407, %r1419;
	clz.b32 	%r1421, %r1420;
	sub.s32 	%r290, 31, %r1421;
	and.b32  	%r1422, %r723, %r1420;
	popc.b32 	%r291, %r1422;
	setp.ne.s32 	%p181, %r335, %r290;
	mov.b32 	%r2031, 0;
	@%p181 bra 	$L__BB5_151;
	shl.b32 	%r1423, %r1408, 2;
	add.s32 	%r1424, %r104, %r1423;
	atom.shared.add.u32 	%r2031, [%r1424], %r291;
$L__BB5_151:
	shfl.sync.idx.b32	%r1450|%p182, %r2031, %r290, 31, -1;
	add.s32 	%r294, %r291, %r1450;
	setp.eq.s32 	%p183, %r2013, 2147483647;
	selp.b32 	%r1451, -2147483648, %r2013, %p183;
	shr.u32 	%r1452, %r1451, %r333;
	and.b32  	%r1447, %r1452, %r103;
	mov.b32 	%r1427, 1;
	// begin inline asm
	{
    .reg .pred p;
    and.b32 %r1425, %r1447, %r1427;    setp.ne.u32 p, %r1425, 0;
    vote.ballot.sync.b32 %r1425, p, 0xffffffff;
    @!p not.b32 %r1425, %r1425;
}

	// end inline asm
	mov.b32 	%r1430, 2;
	// begin inline asm
	{
    .reg .pred p;
    and.b32 %r1428, %r1447, %r1430;    setp.ne.u32 p, %r1428, 0;
    vote.ballot.sync.b32 %r1428, p, 0xffffffff;
    @!p not.b32 %r1428, %r1428;
}

	// end inline asm
	and.b32  	%r1453, %r1428, %r1425;
	mov.b32 	%r1433, 4;
	// begin inline asm
	{
    .reg .pred p;
    and.b32 %r1431, %r1447, %r1433;    setp.ne.u32 p, %r1431, 0;
    vote.ballot.sync.b32 %r1431, p, 0xffffffff;
    @!p not.b32 %r1431, %r1431;
}

	// end inline asm
	and.b32  	%r1454, %r1431, %r1453;
	mov.b32 	%r1436, 8;
	// begin inline asm
	{
    .reg .pred p;
    and.b32 %r1434, %r1447, %r1436;    setp.ne.u32 p, %r1434, 0;
    vote.ballot.sync.b32 %r1434, p, 0xffffffff;
    @!p not.b32 %r1434, %r1434;
}

	// end inline asm
	and.b32  	%r1455, %r1434, %r1454;
	mov.b32 	%r1439, 16;
	// begin inline asm
	{
    .reg .pred p;
    and.b32 %r1437, %r1447, %r1439;    setp.ne.u32 p, %r1437, 0;
    vote.ballot.sync.b32 %r1437, p, 0xffffffff;
    @!p not.b32 %r1437, %r1437;
}

	// end inline asm
	and.b32  	%r1456, %r1437, %r1455;
	mov.b32 	%r1442, 32;
	// begin inline asm
	{
    .reg .pred p;
    and.b32 %r1440, %r1447, %r1442;    setp.ne.u32 p, %r1440, 0;
    vote.ballot.sync.b32 %r1440, p, 0xffffffff;
    @!p not.b32 %r1440, %r1440;
}

	// end inline asm
	and.b32  	%r1457, %r1440, %r1456;
	mov.b32 	%r1445, 64;
	// begin inline asm
	{
    .reg .pred p;
    and.b32 %r1443, %r1447, %r1445;    setp.ne.u32 p, %r1443, 0;
    vote.ballot.sync.b32 %r1443, p, 0xffffffff;
    @!p not.b32 %r1443, %r1443;
}

	// end inline asm
	and.b32  	%r1458, %r1443, %r1457;
	mov.b32 	%r1448, 128;
	// begin inline asm
	{
    .reg .pred p;
    and.b32 %r1446, %r1447, %r1448;    setp.ne.u32 p, %r1446, 0;
    vote.ballot.sync.b32 %r1446, p, 0xffffffff;
    @!p not.b32 %r1446, %r1446;
}

	// end inline asm
	and.b32  	%r1459, %r1446, %r1458;
	clz.b32 	%r1460, %r1459;
	sub.s32 	%r296, 31, %r1460;
	and.b32  	%r1461, %r723, %r1459;
	popc.b32 	%r297, %r1461;
	setp.ne.s32 	%p184, %r335, %r296;
	mov.b32 	%r2032, 0;
	@%p184 bra 	$L__BB5_153;
	shl.b32 	%r1462, %r1447, 2;
	add.s32 	%r1463, %r104, %r1462;
	atom.shared.add.u32 	%r2032, [%r1463], %r297;
$L__BB5_153:
	shfl.sync.idx.b32	%r1464|%p186, %r2032, %r296, 31, -1;
	add.s32 	%r1465, %r297, %r1464;
	bar.sync 	0;
	shl.b32 	%r1466, %r192, 2;
	mov.u32 	%r1467, _ZZN3cub18CUB_300001_SM_10006detail10radix_sort29DeviceRadixSortOnesweepKernelINS1_5radix10policy_hubIfNS0_8NullTypeEjE10Policy1000ELNS0_9SortOrderE0EfS6_jiiNS1_21identity_decomposer_tEEEvPT5_SC_PT3_PKSD_PT1_PKSH_PT2_PKSL_T4_iiT6_E1s;
	add.s32 	%r1468, %r1467, %r1466;
	st.shared.u32 	[%r1468+-4], %r1995;
	shl.b32 	%r1469, %r198, 2;
	add.s32 	%r1470, %r1467, %r1469;
	st.shared.u32 	[%r1470+-4], %r1996;
	shl.b32 	%r1471, %r204, 2;
	add.s32 	%r1472, %r1467, %r1471;
	st.shared.u32 	[%r1472+-4], %r1997;
	shl.b32 	%r1473, %r210, 2;
	add.s32 	%r1474, %r1467, %r1473;
	st.shared.u32 	[%r1474+-4], %r1998;
	shl.b32 	%r1475, %r216, 2;
	add.s32 	%r1476, %r1467, %r1475;
	st.shared.u32 	[%r1476+-4], %r1999;
	shl.b32 	%r1477, %r222, 2;
	add.s32 	%r1478, %r1467, %r1477;
	st.shared.u32 	[%r1478+-4], %r2000;
	shl.b32 	%r1479, %r228, 2;
	add.s32 	%r1480, %r1467, %r1479;
	st.shared.u32 	[%r1480+-4], %r2001;
	shl.b32 	%r1481, %r234, 2;
	add.s32 	%r1482, %r1467, %r1481;
	st.shared.u32 	[%r1482+-4], %r2002;
	shl.b32 	%r1483, %r240, 2;
	add.s32 	%r1484, %r1467, %r1483;
	st.shared.u32 	[%r1484+-4], %r2003;
	shl.b32 	%r1485, %r246, 2;
	add.s32 	%r1486, %r1467, %r1485;
	st.shared.u32 	[%r1486+-4], %r2004;
	shl.b32 	%r1487, %r252, 2;
	add.s32 	%r1488, %r1467, %r1487;
	st.shared.u32 	[%r1488+-4], %r2005;
	shl.b32 	%r1489, %r258, 2;
	add.s32 	%r1490, %r1467, %r1489;
	st.shared.u32 	[%r1490+-4], %r2006;
	shl.b32 	%r1491, %r264, 2;
	add.s32 	%r1492, %r1467, %r1491;
	st.shared.u32 	[%r1492+-4], %r2007;
	shl.b32 	%r1493, %r270, 2;
	add.s32 	%r1494, %r1467, %r1493;
	st.shared.u32 	[%r1494+-4], %r2008;
	shl.b32 	%r1495, %r276, 2;
	add.s32 	%r1496, %r1467, %r1495;
	st.shared.u32 	[%r1496+-4], %r2009;
	shl.b32 	%r1497, %r282, 2;
	add.s32 	%r1498, %r1467, %r1497;
	st.shared.u32 	[%r1498+-4], %r2010;
	shl.b32 	%r1499, %r288, 2;
	add.s32 	%r1500, %r1467, %r1499;
	st.shared.u32 	[%r1500+-4], %r2011;
	shl.b32 	%r1501, %r294, 2;
	add.s32 	%r1502, %r1467, %r1501;
	st.shared.u32 	[%r1502+-4], %r2012;
	shl.b32 	%r1503, %r1465, 2;
	add.s32 	%r1504, %r1467, %r1503;
	st.shared.u32 	[%r1504+-4], %r2013;
	@%p128 bra 	$L__BB5_161;
	ld.param.u64 	%rd135, [_ZN3cub18CUB_300001_SM_10006detail10radix_sort29DeviceRadixSortOnesweepKernelINS1_5radix10policy_hubIfNS0_8NullTypeEjE10Policy1000ELNS0_9SortOrderE0EfS6_jiiNS1_21identity_decomposer_tEEEvPT5_SC_PT3_PKSD_PT1_PKSH_PT2_PKSL_T4_iiT6__param_3];
	cvta.to.global.u64 	%rd40, %rd135;
	mul.wide.u32 	%rd41, %r1, 4;
	add.s64 	%rd42, %rd40, %rd41;
	ld.global.u32 	%r1505, [%rd42];
	sub.s32 	%r2036, %r1505, %r185;
	st.shared.u32 	[%r129+29184], %r2036;
	setp.lt.s32 	%p187, %r4, 1;
	mov.u32 	%r2037, %r1989;
	@%p187 bra 	$L__BB5_160;
	mov.b32 	%r2034, -1;
	mov.u32 	%r2033, %r4;
	mov.u32 	%r2037, %r1989;
$L__BB5_156:
	ld.param.u64 	%rd128, [_ZN3cub18CUB_300001_SM_10006detail10radix_sort29DeviceRadixSortOnesweepKernelINS1_5radix10policy_hubIfNS0_8NullTypeEjE10Policy1000ELNS0_9SortOrderE0EfS6_jiiNS1_21identity_decomposer_tEEEvPT5_SC_PT3_PKSD_PT1_PKSH_PT2_PKSL_T4_iiT6__param_0];
	add.s32 	%r304, %r2033, -1;
	shl.b32 	%r1507, %r304, 8;
	add.s32 	%r1508, %r1507, %r1;
	cvta.to.global.u64 	%rd43, %rd128;
	mul.wide.s32 	%rd44, %r1508, 4;
	add.s64 	%rd11, %rd43, %rd44;
$L__BB5_157:
	membar.cta;
	ld.volatile.global.u32 	%r305, [%rd11];
	setp.eq.s32 	%p188, %r305, 0;
	@%p188 bra 	$L__BB5_157;
	and.b32  	%r1509, %r305, 1073741823;
	add.s32 	%r2037, %r1509, %r2037;
	setp.gt.s32 	%p189, %r305, -1;
	vote.sync.ballot.b32 	%r2034, %p189, %r2034;
	setp.gt.u32 	%p191, %r2033, 1;
	and.pred  	%p192, %p189, %p191;
	mov.u32 	%r2033, %r304;
	@%p192 bra 	$L__BB5_156;
	ld.shared.u32 	%r2036, [%r129+29184];
$L__BB5_160:
	ld.param.u64 	%rd129, [_ZN3cub18CUB_300001_SM_10006detail10radix_sort29DeviceRadixSortOnesweepKernelINS1_5radix10policy_hubIfNS0_8NullTypeEjE10Policy1000ELNS0_9SortOrderE0EfS6_jiiNS1_21identity_decomposer_tEEEvPT5_SC_PT3_PKSD_PT1_PKSH_PT2_PKSL_T4_iiT6__param_0];
	or.b32  	%r1510, %r2037, -2147483648;
	cvta.to.global.u64 	%rd45, %rd129;
	shl.b32 	%r1511, %r4, 8;
	add.s32 	%r1512, %r1511, %r1;
	mul.wide.s32 	%rd46, %r1512, 4;
	add.s64 	%rd47, %rd45, %rd46;
	st.volatile.global.u32 	[%rd47], %r1510;
	sub.s32 	%r1513, %r2037, %r1989;
	add.s32 	%r1514, %r1513, %r2036;
	st.shared.u32 	[%r129+29184], %r1514;
$L__BB5_161:
	ld.param.u32 	%r1941, [_ZN3cub18CUB_300001_SM_10006detail10radix_sort29DeviceRadixSortOnesweepKernelINS1_5radix10policy_hubIfNS0_8NullTypeEjE10Policy1000ELNS0_9SortOrderE0EfS6_jiiNS1_21identity_decomposer_tEEEvPT5_SC_PT3_PKSD_PT1_PKSH_PT2_PKSL_T4_iiT6__param_8];
	ld.param.u64 	%rd132, [_ZN3cub18CUB_300001_SM_10006detail10radix_sort29DeviceRadixSortOnesweepKernelINS1_5radix10policy_hubIfNS0_8NullTypeEjE10Policy1000ELNS0_9SortOrderE0EfS6_jiiNS1_21identity_decomposer_tEEEvPT5_SC_PT3_PKSD_PT1_PKSH_PT2_PKSL_T4_iiT6__param_2];
	setp.gt.u32 	%p193, %r1, 255;
	mad.lo.s32 	%r311, %r4, 7296, 7296;
	setp.lt.s32 	%p194, %r311, %r1941;
	setp.eq.s64 	%p195, %rd132, 0;
	or.pred  	%p196, %p195, %p194;
	or.pred  	%p197, %p193, %p196;
	@%p197 bra 	$L__BB5_163;
	ld.param.u64 	%rd133, [_ZN3cub18CUB_300001_SM_10006detail10radix_sort29DeviceRadixSortOnesweepKernelINS1_5radix10policy_hubIfNS0_8NullTypeEjE10Policy1000ELNS0_9SortOrderE0EfS6_jiiNS1_21identity_decomposer_tEEEvPT5_SC_PT3_PKSD_PT1_PKSH_PT2_PKSL_T4_iiT6__param_2];
	ld.shared.u32 	%r1515, [%r129+29184];
	add.s32 	%r1516, %r185, %r1989;
	add.s32 	%r1517, %r1516, %r1515;
	cvta.to.global.u64 	%rd48, %rd133;
	mul.wide.u32 	%rd49, %r1, 4;
	add.s64 	%rd50, %rd48, %rd49;
	st.global.u32 	[%rd50], %r1517;
$L__BB5_163:
	ld.param.u32 	%r1942, [_ZN3cub18CUB_300001_SM_10006detail10radix_sort29DeviceRadixSortOnesweepKernelINS1_5radix10policy_hubIfNS0_8NullTypeEjE10Policy1000ELNS0_9SortOrderE0EfS6_jiiNS1_21identity_decomposer_tEEEvPT5_SC_PT3_PKSD_PT1_PKSH_PT2_PKSL_T4_iiT6__param_8];
	setp.gt.s32 	%p198, %r311, %r1942;
	bar.sync 	0;
	@%p198 bra 	$L__BB5_165;
	ld.shared.u32 	%r1518, [%r129];
	setp.eq.s32 	%p199, %r1518, 2147483647;
	selp.b32 	%r1519, -2147483648, %r1518, %p199;
	shr.u32 	%r1520, %r1519, %r333;
	and.b32  	%r1521, %r1520, %r103;
	shl.b32 	%r1522, %r1521, 2;
	add.s32 	%r1524, %r1467, 29184;
	add.s32 	%r1525, %r1524, %r1522;
	ld.shared.u32 	%r1526, [%r1525];
	add.s32 	%r1527, %r1526, %r1;
	setp.gt.s32 	%p200, %r1518, -1;
	selp.b32 	%r1528, -1, -2147483648, %p200;
	xor.b32  	%r1529, %r1528, %r1518;
	mul.wide.u32 	%rd51, %r1527, 4;
	add.s64 	%rd52, %rd1, %rd51;
	st.global.u32 	[%rd52], %r1529;
	bar.warp.sync 	-1;
	ld.shared.u32 	%r1530, [%r129+1536];
	setp.eq.s32 	%p201, %r1530, 2147483647;
	selp.b32 	%r1531, -2147483648, %r1530, %p201;
	shr.u32 	%r1532, %r1531, %r333;
	and.b32  	%r1533, %r1532, %r103;
	shl.b32 	%r1534, %r1533, 2;
	add.s32 	%r1535, %r1524, %r1534;
	ld.shared.u32 	%r1536, [%r1535];
	add.s32 	%r1537, %r1, %r1536;
	add.s32 	%r1538, %r1537, 384;
	setp.gt.s32 	%p202, %r1530, -1;
	selp.b32 	%r1539, -1, -2147483648, %p202;
	xor.b32  	%r1540, %r1539, %r1530;
	mul.wide.u32 	%rd53, %r1538, 4;
	add.s64 	%rd54, %rd1, %rd53;
	st.global.u32 	[%rd54], %r1540;
	bar.warp.sync 	-1;
	ld.shared.u32 	%r1541, [%r129+3072];
	setp.eq.s32 	%p203, %r1541, 2147483647;
	selp.b32 	%r1542, -2147483648, %r1541, %p203;
	shr.u32 	%r1543, %r1542, %r333;
	and.b32  	%r1544, %r1543, %r103;
	shl.b32 	%r1545, %r1544, 2;
	add.s32 	%r1546, %r1524, %r1545;
	ld.shared.u32 	%r1547, [%r1546];
	add.s32 	%r1548, %r1, %r1547;
	add.s32 	%r1549, %r1548, 768;
	setp.gt.s32 	%p204, %r1541, -1;
	selp.b32 	%r1550, -1, -2147483648, %p204;
	xor.b32  	%r1551, %r1550, %r1541;
	mul.wide.u32 	%rd55, %r1549, 4;
	add.s64 	%rd56, %rd1, %rd55;
	st.global.u32 	[%rd56], %r1551;
	bar.warp.sync 	-1;
	ld.shared.u32 	%r1552, [%r129+4608];
	setp.eq.s32 	%p205, %r1552, 2147483647;
	selp.b32 	%r1553, -2147483648, %r1552, %p205;
	shr.u32 	%r1554, %r1553, %r333;
	and.b32  	%r1555, %r1554, %r103;
	shl.b32 	%r1556, %r1555, 2;
	add.s32 	%r1557, %r1524, %r1556;
	ld.shared.u32 	%r1558, [%r1557];
	add.s32 	%r1559, %r1, %r1558;
	add.s32 	%r1560, %r1559, 1152;
	setp.gt.s32 	%p206, %r1552, -1;
	selp.b32 	%r1561, -1, -2147483648, %p206;
	xor.b32  	%r1562, %r1561, %r1552;
	mul.wide.u32 	%rd57, %r1560, 4;
	add.s64 	%rd58, %rd1, %rd57;
	st.global.u32 	[%rd58], %r1562;
	bar.warp.sync 	-1;
	ld.shared.u32 	%r1563, [%r129+6144];
	setp.eq.s32 	%p207, %r1563, 2147483647;
	selp.b32 	%r1564, -2147483648, %r1563, %p207;
	shr.u32 	%r1565, %r1564, %r333;
	and.b32  	%r1566, %r1565, %r103;
	shl.b32 	%r1567, %r1566, 2;
	add.s32 	%r1568, %r1524, %r1567;
	ld.shared.u32 	%r1569, [%r1568];
	add.s32 	%r1570, %r1, %r1569;
	add.s32 	%r1571, %r1570, 1536;
	setp.gt.s32 	%p208, %r1563, -1;
	selp.b32 	%r1572, -1, -2147483648, %p208;
	xor.b32  	%r1573, %r1572, %r1563;
	mul.wide.u32 	%rd59, %r1571, 4;
	add.s64 	%rd60, %rd1, %rd59;
	st.global.u32 	[%rd60], %r1573;
	bar.warp.sync 	-1;
	ld.shared.u32 	%r1574, [%r129+7680];
	setp.eq.s32 	%p209, %r1574, 2147483647;
	selp.b32 	%r1575, -2147483648, %r1574, %p209;
	shr.u32 	%r1576, %r1575, %r333;
	and.b32  	%r1577, %r1576, %r103;
	shl.b32 	%r1578, %r1577, 2;
	add.s32 	%r1579, %r1524, %r1578;
	ld.shared.u32 	%r1580, [%r1579];
	add.s32 	%r1581, %r1, %r1580;
	add.s32 	%r1582, %r1581, 1920;
	setp.gt.s32 	%p210, %r1574, -1;
	selp.b32 	%r1583, -1, -2147483648, %p210;
	xor.b32  	%r1584, %r1583, %r1574;
	mul.wide.u32 	%rd61, %r1582, 4;
	add.s64 	%rd62, %rd1, %rd61;
	st.global.u32 	[%rd62], %r1584;
	bar.warp.sync 	-1;
	ld.shared.u32 	%r1585, [%r129+9216];
	setp.eq.s32 	%p211, %r1585, 2147483647;
	selp.b32 	%r1586, -2147483648, %r1585, %p211;
	shr.u32 	%r1587, %r1586, %r333;
	and.b32  	%r1588, %r1587, %r103;
	shl.b32 	%r1589, %r1588, 2;
	add.s32 	%r1590, %r1524, %r1589;
	ld.shared.u32 	%r1591, [%r1590];
	add.s32 	%r1592, %r1, %r1591;
	add.s32 	%r1593, %r1592, 2304;
	setp.gt.s32 	%p212, %r1585, -1;
	selp.b32 	%r1594, -1, -2147483648, %p212;
	xor.b32  	%r1595, %r1594, %r1585;
	mul.wide.u32 	%rd63, %r1593, 4;
	add.s64 	%rd64, %rd1, %rd63;
	st.global.u32 	[%rd64], %r1595;
	bar.warp.sync 	-1;
	ld.shared.u32 	%r1596, [%r129+10752];
	setp.eq.s32 	%p213, %r1596, 2147483647;
	selp.b32 	%r1597, -2147483648, %r1596, %p213;
	shr.u32 	%r1598, %r1597, %r333;
	and.b32  	%r1599, %r1598, %r103;
	shl.b32 	%r1600, %r1599, 2;
	add.s32 	%r1601, %r1524, %r1600;
	ld.shared.u32 	%r1602, [%r1601];
	add.s32 	%r1603, %r1, %r1602;
	add.s32 	%r1604, %r1603, 2688;
	setp.gt.s32 	%p214, %r1596, -1;
	selp.b32 	%r1605, -1, -2147483648, %p214;
	xor.b32  	%r1606, %r1605, %r1596;
	mul.wide.u32 	%rd65, %r1604, 4;
	add.s64 	%rd66, %rd1, %rd65;
	st.global.u32 	[%rd66], %r1606;
	bar.warp.sync 	-1;
	ld.shared.u32 	%r1607, [%r129+12288];
	setp.eq.s32 	%p215, %r1607, 2147483647;
	selp.b32 	%r1608, -2147483648, %r1607, %p215;
	shr.u32 	%r1609, %r1608, %r333;
	and.b32  	%r1610, %r1609, %r103;
	shl.b32 	%r1611, %r1610, 2;
	add.s32 	%r1612, %r1524, %r1611;
	ld.shared.u32 	%r1613, [%r1612];
	add.s32 	%r1614, %r1, %r1613;
	add.s32 	%r1615, %r1614, 3072;
	setp.gt.s32 	%p216, %r1607, -1;
	selp.b32 	%r1616, -1, -2147483648, %p216;
	xor.b32  	%r1617, %r1616, %r1607;
	mul.wide.u32 	%rd67, %r1615, 4;
	add.s64 	%rd68, %rd1, %rd67;
	st.global.u32 	[%rd68], %r1617;
	bar.warp.sync 	-1;
	ld.shared.u32 	%r1618, [%r129+13824];
	setp.eq.s32 	%p217, %r1618, 2147483647;
	selp.b32 	%r1619, -2147483648, %r1618, %p217;
	shr.u32 	%r1620, %r1619, %r333;
	and.b32  	%r1621, %r1620, %r103;
	shl.b32 	%r1622, %r1621, 2;
	add.s32 	%r1623, %r1524, %r1622;
	ld.shared.u32 	%r1624, [%r1623];
	add.s32 	%r1625, %r1, %r1624;
	add.s32 	%r1626, %r1625, 3456;
	setp.gt.s32 	%p218, %r1618, -1;
	selp.b32 	%r1627, -1, -2147483648, %p218;
	xor.b32  	%r1628, %r1627, %r1618;
	mul.wide.u32 	%rd69, %r1626, 4;
	add.s64 	%rd70, %rd1, %rd69;
	st.global.u32 	[%rd70], %r1628;
	bar.warp.sync 	-1;
	ld.shared.u32 	%r1629, [%r129+15360];
	setp.eq.s32 	%p219, %r1629, 2147483647;
	selp.b32 	%r1630, -2147483648, %r1629, %p219;
	shr.u32 	%r1631, %r1630, %r333;
	and.b32  	%r1632, %r1631, %r103;
	shl.b32 	%r1633, %r1632, 2;
	add.s32 	%r1634, %r1524, %r1633;
	ld.shared.u32 	%r1635, [%r1634];
	add.s32 	%r1636, %r1, %r1635;
	add.s32 	%r1637, %r1636, 3840;
	setp.gt.s32 	%p220, %r1629, -1;
	selp.b32 	%r1638, -1, -2147483648, %p220;
	xor.b32  	%r1639, %r1638, %r1629;
	mul.wide.u32 	%rd71, %r1637, 4;
	add.s64 	%rd72, %rd1, %rd71;
	st.global.u32 	[%rd72], %r1639;
	bar.warp.sync 	-1;
	ld.shared.u32 	%r1640, [%r129+16896];
	setp.eq.s32 	%p221, %r1640, 2147483647;
	selp.b32 	%r1641, -2147483648, %r1640, %p221;
	shr.u32 	%r1642, %r1641, %r333;
	and.b32  	%r1643, %r1642, %r103;
	shl.b32 	%r1644, %r1643, 2;
	add.s32 	%r1645, %r1524, %r1644;
	ld.shared.u32 	%r1646, [%r1645];
	add.s32 	%r1647, %r1, %r1646;
	add.s32 	%r1648, %r1647, 4224;
	setp.gt.s32 	%p222, %r1640, -1;
	selp.b32 	%r1649, -1, -2147483648, %p222;
	xor.b32  	%r1650, %r1649, %r1640;
	mul.wide.u32 	%rd73, %r1648, 4;
	add.s64 	%rd74, %rd1, %rd73;
	st.global.u32 	[%rd74], %r1650;
	bar.warp.sync 	-1;
	ld.shared.u32 	%r1651, [%r129+18432];
	setp.eq.s32 	%p223, %r1651, 2147483647;
	selp.b32 	%r1652, -2147483648, %r1651, %p223;
	shr.u32 	%r1653, %r1652, %r333;
	and.b32  	%r1654, %r1653, %r103;
	shl.b32 	%r1655, %r1654, 2;
	add.s32 	%r1656, %r1524, %r1655;
	ld.shared.u32 	%r1657, [%r1656];
	add.s32 	%r1658, %r1, %r1657;
	add.s32 	%r1659, %r1658, 4608;
	setp.gt.s32 	%p224, %r1651, -1;
	selp.b32 	%r1660, -1, -2147483648, %p224;
	xor.b32  	%r1661, %r1660, %r1651;
	mul.wide.u32 	%rd75, %r1659, 4;
	add.s64 	%rd76, %rd1, %rd75;
	st.global.u32 	[%rd76], %r1661;
	bar.warp.sync 	-1;
	ld.shared.u32 	%r1662, [%r129+19968];
	setp.eq.s32 	%p225, %r1662, 2147483647;
	selp.b32 	%r1663, -2147483648, %r1662, %p225;
	shr.u32 	%r1664, %r1663, %r333;
	and.b32  	%r1665, %r1664, %r103;
	shl.b32 	%r1666, %r1665, 2;
	add.s32 	%r1667, %r1524, %r1666;
	ld.shared.u32 	%r1668, [%r1667];
	add.s32 	%r1669, %r1, %r1668;
	add.s32 	%r1670, %r1669, 4992;
	setp.gt.s32 	%p226, %r1662, -1;
	selp.b32 	%r1671, -1, -2147483648, %p226;
	xor.b32  	%r1672, %r1671, %r1662;
	mul.wide.u32 	%rd77, %r1670, 4;
	add.s64 	%rd78, %rd1, %rd77;
	st.global.u32 	[%rd78], %r1672;
	bar.warp.sync 	-1;
	ld.shared.u32 	%r1673, [%r129+21504];
	setp.eq.s32 	%p227, %r1673, 2147483647;
	selp.b32 	%r1674, -2147483648, %r1673, %p227;
	shr.u32 	%r1675, %r1674, %r333;
	and.b32  	%r1676, %r1675, %r103;
	shl.b32 	%r1677, %r1676, 2;
	add.s32 	%r1678, %r1524, %r1677;
	ld.shared.u32 	%r1679, [%r1678];
	add.s32 	%r1680, %r1, %r1679;
	add.s32 	%r1681, %r1680, 5376;
	setp.gt.s32 	%p228, %r1673, -1;
	selp.b32 	%r1682, -1, -2147483648, %p228;
	xor.b32  	%r1683, %r1682, %r1673;
	mul.wide.u32 	%rd79, %r1681, 4;
	add.s64 	%rd80, %rd1, %rd79;
	st.global.u32 	[%rd80], %r1683;
	bar.warp.sync 	-1;
	ld.shared.u32 	%r1684, [%r129+23040];
	setp.eq.s32 	%p229, %r1684, 2147483647;
	selp.b32 	%r1685, -2147483648, %r1684, %p229;
	shr.u32 	%r1686, %r1685, %r333;
	and.b32  	%r1687, %r1686, %r103;
	shl.b32 	%r1688, %r1687, 2;
	add.s32 	%r1689, %r1524, %r1688;
	ld.shared.u32 	%r1690, [%r1689];
	add.s32 	%r1691, %r1, %r1690;
	add.s32 	%r1692, %r1691, 5760;
	setp.gt.s32 	%p230, %r1684, -1;
	selp.b32 	%r1693, -1, -2147483648, %p230;
	xor.b32  	%r1694, %r1693, %r1684;
	mul.wide.u32 	%rd81, %r1692, 4;
	add.s64 	%rd82, %rd1, %rd81;
	st.global.u32 	[%rd82], %r1694;
	bar.warp.sync 	-1;
	ld.shared.u32 	%r1695, [%r129+24576];
	setp.eq.s32 	%p231, %r1695, 2147483647;
	selp.b32 	%r1696, -2147483648, %r1695, %p231;
	shr.u32 	%r1697, %r1696, %r333;
	and.b32  	%r1698, %r1697, %r103;
	shl.b32 	%r1699, %r1698, 2;
	add.s32 	%r1700, %r1524, %r1699;
	ld.shared.u32 	%r1701, [%r1700];
	add.s32 	%r1702, %r1, %r1701;
	add.s32 	%r1703, %r1702, 6144;
	setp.gt.s32 	%p232, %r1695, -1;
	selp.b32 	%r1704, -1, -2147483648, %p232;
	xor.b32  	%r1705, %r1704, %r1695;
	mul.wide.u32 	%rd83, %r1703, 4;
	add.s64 	%rd84, %rd1, %rd83;
	st.global.u32 	[%rd84], %r1705;
	bar.warp.sync 	-1;
	ld.shared.u32 	%r1706, [%r129+26112];
	setp.eq.s32 	%p233, %r1706, 2147483647;
	selp.b32 	%r1707, -2147483648, %r1706, %p233;
	shr.u32 	%r1708, %r1707, %r333;
	and.b32  	%r1709, %r1708, %r103;
	shl.b32 	%r1710, %r1709, 2;
	add.s32 	%r1711, %r1524, %r1710;
	ld.shared.u32 	%r1712, [%r1711];
	add.s32 	%r1713, %r1, %r1712;
	add.s32 	%r1714, %r1713, 6528;
	setp.gt.s32 	%p234, %r1706, -1;
	selp.b32 	%r1715, -1, -2147483648, %p234;
	xor.b32  	%r1716, %r1715, %r1706;
	mul.wide.u32 	%rd85, %r1714, 4;
	add.s64 	%rd86, %rd1, %rd85;
	st.global.u32 	[%rd86], %r1716;
	bar.warp.sync 	-1;
	ld.shared.u32 	%r1717, [%r129+27648];
	setp.eq.s32 	%p235, %r1717, 2147483647;
	selp.b32 	%r1718, -2147483648, %r1717, %p235;
	shr.u32 	%r1719, %r1718, %r333;
	and.b32  	%r1720, %r1719, %r103;
	shl.b32 	%r1721, %r1720, 2;
	add.s32 	%r1722, %r1524, %r1721;
	ld.shared.u32 	%r1723, [%r1722];
	add.s32 	%r1724, %r1, %r1723;
	add.s32 	%r1725, %r1724, 6912;
	setp.gt.s32 	%p236, %r1717, -1;
	selp.b32 	%r1726, -1, -2147483648, %p236;
	xor.b32  	%r1727, %r1726, %r1717;
	mul.wide.u32 	%rd87, %r1725, 4;
	add.s64 	%rd88, %rd1, %rd87;
	st.global.u32 	[%rd88], %r1727;
	bar.warp.sync 	-1;
	bra.uni 	$L__BB5_204;
$L__BB5_165:
	ld.param.u32 	%r1943, [_ZN3cub18CUB_300001_SM_10006detail10radix_sort29DeviceRadixSortOnesweepKernelINS1_5radix10policy_hubIfNS0_8NullTypeEjE10Policy1000ELNS0_9SortOrderE0EfS6_jiiNS1_21identity_decomposer_tEEEvPT5_SC_PT3_PKSD_PT1_PKSH_PT2_PKSL_T4_iiT6__param_8];
	mad.lo.s32 	%r312, %r4, -7296, %r1943;
	setp.ge.s32 	%p237, %r1, %r312;
	@%p237 bra 	$L__BB5_167;
	ld.shared.u32 	%r1728, [%r129];
	setp.eq.s32 	%p238, %r1728, 2147483647;
	selp.b32 	%r1729, -2147483648, %r1728, %p238;
	shr.u32 	%r1730, %r1729, %r333;
	and.b32  	%r1731, %r1730, %r103;
	shl.b32 	%r1732, %r1731, 2;
	add.s32 	%r1734, %r1467, %r1732;
	ld.shared.u32 	%r1735, [%r1734+29184];
	setp.gt.s32 	%p239, %r1728, -1;
	selp.b32 	%r1736, -1, -2147483648, %p239;
	xor.b32  	%r1737, %r1736, %r1728;
	add.s32 	%r1738, %r1735, %r1;
	mul.wide.u32 	%rd89, %r1738, 4;
	add.s64 	%rd90, %rd1, %rd89;
	st.global.u32 	[%rd90], %r1737;
$L__BB5_167:
	bar.warp.sync 	-1;
	add.s32 	%r313, %r1, 384;
	setp.ge.s32 	%p240, %r313, %r312;
	@%p240 bra 	$L__BB5_169;
	ld.shared.u32 	%r1739, [%r129+1536];
	setp.eq.s32 	%p241, %r1739, 2147483647;
	selp.b32 	%r1740, -2147483648, %r1739, %p241;
	shr.u32 	%r1741, %r1740, %r333;
	and.b32  	%r1742, %r1741, %r103;
	shl.b32 	%r1743, %r1742, 2;
	add.s32 	%r1745, %r1467, %r1743;
	ld.shared.u32 	%r1746, [%r1745+29184];
	setp.gt.s32 	%p242, %r1739, -1;
	selp.b32 	%r1747, -1, -2147483648, %p242;
	xor.b32  	%r1748, %r1747, %r1739;
	add.s32 	%r1749, %r1746, %r313;
	mul.wide.u32 	%rd91, %r1749, 4;
	add.s64 	%rd92, %rd1, %rd91;
	st.global.u32 	[%rd92], %r1748;
$L__BB5_169:
	bar.warp.sync 	-1;
	add.s32 	%r314, %r1, 768;
	setp.ge.s32 	%p243, %r314, %r312;
	@%p243 bra 	$L__BB5_171;
	ld.shared.u32 	%r1750, [%r129+3072];
	setp.eq.s32 	%p244, %r1750, 2147483647;
	selp.b32 	%r1751, -2147483648, %r1750, %p244;
	shr.u32 	%r1752, %r1751, %r333;
	and.b32  	%r1753, %r1752, %r103;
	shl.b32 	%r1754, %r1753, 2;
	add.s32 	%r1756, %r1467, %r1754;
	ld.shared.u32 	%r1757, [%r1756+29184];
	setp.gt.s32 	%p245, %r1750, -1;
	selp.b32 	%r1758, -1, -2147483648, %p245;
	xor.b32  	%r1759, %r1758, %r1750;
	add.s32 	%r1760, %r1757, %r314;
	mul.wide.u32 	%rd93, %r1760, 4;
	add.s64 	%rd94, %rd1, %rd93;
	st.global.u32 	[%rd94], %r1759;
$L__BB5_171:
	bar.warp.sync 	-1;
	add.s32 	%r315, %r1, 1152;
	setp.ge.s32 	%p246, %r315, %r312;
	@%p246 bra 	$L__BB5_173;
	ld.shared.u32 	%r1761, [%r129+4608];
	setp.eq.s32 	%p247, %r1761, 2147483647;
	selp.b32 	%r1762, -2147483648, %r1761, %p247;
	shr.u32 	%r1763, %r1762, %r333;
	and.b32  	%r1764, %r1763, %r103;
	shl.b32 	%r1765, %r1764, 2;
	add.s32 	%r1767, %r1467, %r1765;
	ld.shared.u32 	%r1768, [%r1767+29184];
	setp.gt.s32 	%p248, %r1761, -1;
	selp.b32 	%r1769, -1, -2147483648, %p248;
	xor.b32  	%r1770, %r1769, %r1761;
	add.s32 	%r1771, %r1768, %r315;
	mul.wide.u32 	%rd95, %r1771, 4;
	add.s64 	%rd96, %rd1, %rd95;
	st.global.u32 	[%rd96], %r1770;
$L__BB5_173:
	bar.warp.sync 	-1;
	add.s32 	%r316, %r1, 1536;
	setp.ge.s32 	%p249, %r316, %r312;
	@%p249 bra 	$L__BB5_175;
	ld.shared.u32 	%r1772, [%r129+6144];
	setp.eq.s32 	%p250, %r1772, 2147483647;
	selp.b32 	%r1773, -2147483648, %r1772, %p250;
	shr.u32 	%r1774, %r1773, %r333;
	and.b32  	%r1775, %r1774, %r103;
	shl.b32 	%r1776, %r1775, 2;
	add.s32 	%r1778, %r1467, %r1776;
	ld.shared.u32 	%r1779, [%r1778+29184];
	setp.gt.s32 	%p251, %r1772, -1;
	selp.b32 	%r1780, -1, -2147483648, %p251;
	xor.b32  	%r1781, %r1780, %r1772;
	add.s32 	%r1782, %r1779, %r316;
	mul.wide.u32 	%rd97, %r1782, 4;
	add.s64 	%rd98, %rd1, %rd97;
	st.global.u32 	[%rd98], %r1781;
$L__BB5_175:
	bar.warp.sync 	-1;
	add.s32 	%r317, %r1, 1920;
	setp.ge.s32 	%p252, %r317, %r312;
	@%p252 bra 	$L__BB5_177;
	ld.shared.u32 	%r1783, [%r129+7680];
	setp.eq.s32 	%p253, %r1783, 2147483647;
	selp.b32 	%r1784, -2147483648, %r1783, %p253;
	shr.u32 	%r1785, %r1784, %r333;
	and.b32  	%r1786, %r1785, %r103;
	shl.b32 	%r1787, %r1786, 2;
	add.s32 	%r1789, %r1467, %r1787;
	ld.shared.u32 	%r1790, [%r1789+29184];
	setp.gt.s32 	%p254, %r1783, -1;
	selp.b32 	%r1791, -1, -2147483648, %p254;
	xor.b32  	%r1792, %r1791, %r1783;
	add.s32 	%r1793, %r1790, %r317;
	mul.wide.u32 	%rd99, %r1793, 4;
	add.s64 	%rd100, %rd1, %rd99;
	st.global.u32 	[%rd100], %r1792;
$L__BB5_177:
	bar.warp.sync 	-1;
	add.s32 	%r318, %r1, 2304;
	setp.ge.s32 	%p255, %r318, %r312;
	@%p255 bra 	$L__BB5_179;
	ld.shared.u32 	%r1794, [%r129+9216];
	setp.eq.s32 	%p256, %r1794, 2147483647;
	selp.b32 	%r1795, -2147483648, %r1794, %p256;
	shr.u32 	%r1796, %r1795, %r333;
	and.b32  	%r1797, %r1796, %r103;
	shl.b32 	%r1798, %r1797, 2;
	add.s32 	%r1800, %r1467, %r1798;
	ld.shared.u32 	%r1801, [%r1800+29184];
	setp.gt.s32 	%p257, %r1794, -1;
	selp.b32 	%r1802, -1, -2147483648, %p257;
	xor.b32  	%r1803, %r1802, %r1794;
	add.s32 	%r1804, %r1801, %r318;
	mul.wide.u32 	%rd101, %r1804, 4;
	add.s64 	%rd102, %rd1, %rd101;
	st.global.u32 	[%rd102], %r1803;
$L__BB5_179:
	bar.warp.sync 	-1;
	add.s32 	%r319, %r1, 2688;
	setp.ge.s32 	%p258, %r319, %r312;
	@%p258 bra 	$L__BB5_181;
	ld.shared.u32 	%r1805, [%r129+10752];
	setp.eq.s32 	%p259, %r1805, 2147483647;
	selp.b32 	%r1806, -2147483648, %r1805, %p259;
	shr.u32 	%r1807, %r1806, %r333;
	and.b32  	%r1808, %r1807, %r103;
	shl.b32 	%r1809, %r1808, 2;
	add.s32 	%r1811, %r1467, %r1809;
	ld.shared.u32 	%r1812, [%r1811+29184];
	setp.gt.s32 	%p260, %r1805, -1;
	selp.b32 	%r1813, -1, -2147483648, %p260;
	xor.b32  	%r1814, %r1813, %r1805;
	add.s32 	%r1815, %r1812, %r319;
	mul.wide.u32 	%rd103, %r1815, 4;
	add.s64 	%rd104, %rd1, %rd103;
	st.global.u32 	[%rd104], %r1814;
$L__BB5_181:
	bar.warp.sync 	-1;
	or.b32  	%r320, %r1, 3072;
	setp.ge.s32 	%p261, %r320, %r312;
	@%p261 bra 	$L__BB5_183;
	ld.shared.u32 	%r1816, [%r129+12288];
	setp.eq.s32 	%p262, %r1816, 2147483647;
	selp.b32 	%r1817, -2147483648, %r1816, %p262;
	shr.u32 	%r1818, %r1817, %r333;
	and.b32  	%r1819, %r1818, %r103;
	shl.b32 	%r1820, %r1819, 2;
	add.s32 	%r1822, %r1467, %r1820;
	ld.shared.u32 	%r1823, [%r1822+29184];
	setp.gt.s32 	%p263, %r1816, -1;
	selp.b32 	%r1824, -1, -2147483648, %p263;
	xor.b32  	%r1825, %r1824, %r1816;
	add.s32 	%r1826, %r1823, %r320;
	mul.wide.u32 	%rd105, %r1826, 4;
	add.s64 	%rd106, %rd1, %rd105;
	st.global.u32 	[%rd106], %r1825;
$L__BB5_183:
	bar.warp.sync 	-1;
	add.s32 	%r321, %r1, 3456;
	setp.ge.s32 	%p264, %r321, %r312;
	@%p264 bra 	$L__BB5_185;
	ld.shared.u32 	%r1827, [%r129+13824];
	setp.eq.s32 	%p265, %r1827, 2147483647;
	selp.b32 	%r1828, -2147483648, %r1827, %p265;
	shr.u32 	%r1829, %r1828, %r333;
	and.b32  	%r1830, %r1829, %r103;
	shl.b32 	%r1831, %r1830, 2;
	add.s32 	%r1833, %r1467, %r1831;
	ld.shared.u32 	%r1834, [%r1833+29184];
	setp.gt.s32 	%p266, %r1827, -1;
	selp.b32 	%r1835, -1, -2147483648, %p266;
	xor.b32  	%r1836, %r1835, %r1827;
	add.s32 	%r1837, %r1834, %r321;
	mul.wide.u32 	%rd107, %r1837, 4;
	add.s64 	%rd108, %rd1, %rd107;
	st.global.u32 	[%rd108], %r1836;
$L__BB5_185:
	bar.warp.sync 	-1;
	add.s32 	%r322, %r1, 3840;
	setp.ge.s32 	%p267, %r322, %r312;
	@%p267 bra 	$L__BB5_187;
	ld.shared.u32 	%r1838, [%r129+15360];
	setp.eq.s32 	%p268, %r1838, 2147483647;
	selp.b32 	%r1839, -2147483648, %r1838, %p268;
	shr.u32 	%r1840, %r1839, %r333;
	and.b32  	%r1841, %r1840, %r103;
	shl.b32 	%r1842, %r1841, 2;
	add.s32 	%r1844, %r1467, %r1842;
	ld.shared.u32 	%r1845, [%r1844+29184];
	setp.gt.s32 	%p269, %r1838, -1;
	selp.b32 	%r1846, -1, -2147483648, %p269;
	xor.b32  	%r1847, %r1846, %r1838;
	add.s32 	%r1848, %r1845, %r322;
	mul.wide.u32 	%rd109, %r1848, 4;
	add.s64 	%rd110, %rd1, %rd109;
	st.global.u32 	[%rd110], %r1847;
$L__BB5_187:
	bar.warp.sync 	-1;
	add.s32 	%r323, %r1, 4224;
	setp.ge.s32 	%p270, %r323, %r312;
	@%p270 bra 	$L__BB5_189;
	ld.shared.u32 	%r1849, [%r129+16896];
	setp.eq.s32 	%p271, %r1849, 2147483647;
	selp.b32 	%r1850, -2147483648, %r1849, %p271;
	shr.u32 	%r1851, %r1850, %r333;
	and.b32  	%r1852, %r1851, %r103;
	shl.b32 	%r1853, %r1852, 2;
	add.s32 	%r1855, %r1467, %r1853;
	ld.shared.u32 	%r1856, [%r1855+29184];
	setp.gt.s32 	%p272, %r1849, -1;
	selp.b32 	%r1857, -1, -2147483648, %p272;
	xor.b32  	%r1858, %r1857, %r1849;
	add.s32 	%r1859, %r1856, %r323;
	mul.wide.u32 	%rd111, %r1859, 4;
	add.s64 	%rd112, %rd1, %rd111;
	st.global.u32 	[%rd112], %r1858;
$L__BB5_189:
	bar.warp.sync 	-1;
	add.s32 	%r324, %r1, 4608;
	setp.ge.s32 	%p273, %r324, %r312;
	@%p273 bra 	$L__BB5_191;
	ld.shared.u32 	%r1860, [%r129+18432];
	setp.eq.s32 	%p274, %r1860, 2147483647;
	selp.b32 	%r1861, -2147483648, %r1860, %p274;
	shr.u32 	%r1862, %r1861, %r333;
	and.b32  	%r1863, %r1862, %r103;
	shl.b32 	%r1864, %r1863, 2;
	add.s32 	%r1866, %r1467, %r1864;
	ld.shared.u32 	%r1867, [%r1866+29184];
	setp.gt.s32 	%p275, %r1860, -1;
	selp.b32 	%r1868, -1, -2147483648, %p275;
	xor.b32  	%r1869, %r1868, %r1860;
	add.s32 	%r1870, %r1867, %r324;
	mul.wide.u32 	%rd113, %r1870, 4;
	add.s64 	%rd114, %rd1, %rd113;
	st.global.u32 	[%rd114], %r1869;
$L__BB5_191:
	bar.warp.sync 	-1;
	add.s32 	%r325, %r1, 4992;
	setp.ge.s32 	%p276, %r325, %r312;
	@%p276 bra 	$L__BB5_193;
	ld.shared.u32 	%r1871, [%r129+19968];
	setp.eq.s32 	%p277, %r1871, 2147483647;
	selp.b32 	%r1872, -2147483648, %r1871, %p277;
	shr.u32 	%r1873, %r1872, %r333;
	and.b32  	%r1874, %r1873, %r103;
	shl.b32 	%r1875, %r1874, 2;
	add.s32 	%r1877, %r1467, %r1875;
	ld.shared.u32 	%r1878, [%r1877+29184];
	setp.gt.s32 	%p278, %r1871, -1;
	selp.b32 	%r1879, -1, -2147483648, %p278;
	xor.b32  	%r1880, %r1879, %r1871;
	add.s32 	%r1881, %r1878, %r325;
	mul.wide.u32 	%rd115, %r1881, 4;
	add.s64 	%rd116, %rd1, %rd115;
	st.global.u32 	[%rd116], %r1880;
$L__BB5_193:
	bar.warp.sync 	-1;
	add.s32 	%r326, %r1, 5376;
	setp.ge.s32 	%p279, %r326, %r312;
	@%p279 bra 	$L__BB5_195;
	ld.shared.u32 	%r1882, [%r129+21504];
	setp.eq.s32 	%p280, %r1882, 2147483647;
	selp.b32 	%r1883, -2147483648, %r1882, %p280;
	shr.u32 	%r1884, %r1883, %r333;
	and.b32  	%r1885, %r1884, %r103;
	shl.b32 	%r1886, %r1885, 2;
	add.s32 	%r1888, %r1467, %r1886;
	ld.shared.u32 	%r1889, [%r1888+29184];
	setp.gt.s32 	%p281, %r1882, -1;
	selp.b32 	%r1890, -1, -2147483648, %p281;
	xor.b32  	%r1891, %r1890, %r1882;
	add.s32 	%r1892, %r1889, %r326;
	mul.wide.u32 	%rd117, %r1892, 4;
	add.s64 	%rd118, %rd1, %rd117;
	st.global.u32 	[%rd118], %r1891;
$L__BB5_195:
	bar.warp.sync 	-1;
	add.s32 	%r327, %r1, 5760;
	setp.ge.s32 	%p282, %r327, %r312;
	@%p282 bra 	$L__BB5_197;
	ld.shared.u32 	%r1893, [%r129+23040];
	setp.eq.s32 	%p283, %r1893, 2147483647;
	selp.b32 	%r1894, -2147483648, %r1893, %p283;
	shr.u32 	%r1895, %r1894, %r333;
	and.b32  	%r1896, %r1895, %r103;
	shl.b32 	%r1897, %r1896, 2;
	add.s32 	%r1899, %r1467, %r1897;
	ld.shared.u32 	%r1900, [%r1899+29184];
	setp.gt.s32 	%p284, %r1893, -1;
	selp.b32 	%r1901, -1, -2147483648, %p284;
	xor.b32  	%r1902, %r1901, %r1893;
	add.s32 	%r1903, %r1900, %r327;
	mul.wide.u32 	%rd119, %r1903, 4;
	add.s64 	%rd120, %rd1, %rd119;
	st.global.u32 	[%rd120], %r1902;
$L__BB5_197:
	bar.warp.sync 	-1;
	or.b32  	%r328, %r1, 6144;
	setp.ge.s32 	%p285, %r328, %r312;
	@%p285 bra 	$L__BB5_199;
	ld.shared.u32 	%r1904, [%r129+24576];
	setp.eq.s32 	%p286, %r1904, 2147483647;
	selp.b32 	%r1905, -2147483648, %r1904, %p286;
	shr.u32 	%r1906, %r1905, %r333;
	and.b32  	%r1907, %r1906, %r103;
	shl.b32 	%r1908, %r1907, 2;
	add.s32 	%r1910, %r1467, %r1908;
	ld.shared.u32 	%r1911, [%r1910+29184];
	setp.gt.s32 	%p287, %r1904, -1;
	selp.b32 	%r1912, -1, -2147483648, %p287;
	xor.b32  	%r1913, %r1912, %r1904;
	add.s32 	%r1914, %r1911, %r328;
	mul.wide.u32 	%rd121, %r1914, 4;
	add.s64 	%rd122, %rd1, %rd121;
	st.global.u32 	[%rd122], %r1913;
$L__BB5_199:
	bar.warp.sync 	-1;
	add.s32 	%r329, %r1, 6528;
	setp.ge.s32 	%p288, %r329, %r312;
	@%p288 bra 	$L__BB5_201;
	ld.shared.u32 	%r1915, [%r129+26112];
	setp.eq.s32 	%p289, %r1915, 2147483647;
	selp.b32 	%r1916, -2147483648, %r1915, %p289;
	shr.u32 	%r1917, %r1916, %r333;
	and.b32  	%r1918, %r1917, %r103;
	shl.b32 	%r1919, %r1918, 2;
	add.s32 	%r1921, %r1467, %r1919;
	ld.shared.u32 	%r1922, [%r1921+29184];
	setp.gt.s32 	%p290, %r1915, -1;
	selp.b32 	%r1923, -1, -2147483648, %p290;
	xor.b32  	%r1924, %r1923, %r1915;
	add.s32 	%r1925, %r1922, %r329;
	mul.wide.u32 	%rd123, %r1925, 4;
	add.s64 	%rd124, %rd1, %rd123;
	st.global.u32 	[%rd124], %r1924;
$L__BB5_201:
	bar.warp.sync 	-1;
	add.s32 	%r1926, %r1, 6912;
	ld.shared.u32 	%r330, [%r129+27648];
	setp.eq.s32 	%p291, %r330, 2147483647;
	selp.b32 	%r1927, -2147483648, %r330, %p291;
	shr.u32 	%r1928, %r1927, %r333;
	and.b32  	%r1929, %r1928, %r103;
	shl.b32 	%r1930, %r1929, 2;
	add.s32 	%r1932, %r1467, %r1930;
	ld.shared.u32 	%r1933, [%r1932+29184];
	add.s32 	%r331, %r1933, %r1926;
	setp.ge.s32 	%p292, %r1926, %r312;
	@%p292 bra 	$L__BB5_203;
	setp.gt.s32 	%p293, %r330, -1;
	selp.b32 	%r1934, -1, -2147483648, %p293;
	xor.b32  	%r1935, %r1934, %r330;
	mul.wide.u32 	%rd125, %r331, 4;
	add.s64 	%rd126, %rd1, %rd125;
	st.global.u32 	[%rd126], %r1935;
$L__BB5_203:
	bar.warp.sync 	-1;
$L__BB5_204:
	ret;

}


// ===== COMPILED SASS (sm_100) =====

	.target	sm_100

	.elftype	@"ET_EXEC"


//--------------------- .note.nv.tkinfo           --------------------------
	.section	.note.nv.tkinfo,"",@"SHT_NOTE"
	.sectionflags	@"SHF_NOTE_NV_TKINFO"
	.tkinfo
        /*0018*/ 	.word	0x00000002
        /*0030*/ 	.string	""
        /*0030*/ 	.string	"ptxas"
        /*0030*/ 	.string	"Cuda compilation tools, release 13.0, V13.0.88"
        /*0030*/ 	.string	"Build cuda_13.0.r13.0/compiler.36424714_0"
        /*0030*/ 	.string	"-arch sm_100 -m 64 "



//--------------------- .note.nv.cuinfo           --------------------------
	.section	.note.nv.cuinfo,"",@"SHT_NOTE"
	.sectionflags	@"SHF_NOTE_NV_CUINFO"
        /*0018*/ 	.short	0x0002
        /*001a*/ 	.short	0x0064
        /*001c*/ 	.short	0x0082
	.zero		2


//--------------------- .nv.info                  --------------------------
	.section	.nv.info,"",@"SHT_CUDA_INFO"
	.align	4


	//----- nvinfo : EIATTR_REGCOUNT
	.align		4
        /*0000*/ 	.byte	0x04, 0x2f
        /*0002*/ 	.short	(.L_41 - .L_40)
	.align		4
.L_40:
        /*0004*/ 	.word	index@(_Z11emptyKernelv)
        /*0008*/ 	.word	0x00000004


	//----- nvinfo : EIATTR_FRAME_SIZE
	.align		4
.L_41:
        /*000c*/ 	.byte	0x04, 0x11
        /*000e*/ 	.short	(.L_43 - .L_42)
	.align		4
.L_42:
        /*0010*/ 	.word	index@(_Z11emptyKernelv)
        /*0014*/ 	.word	0x00000000


	//----- nvinfo : EIATTR_REGCOUNT
	.align		4
.L_43:
        /*0018*/ 	.byte	0x04, 0x2f
        /*001a*/ 	.short	(.L_45 - .L_44)
	.align		4
.L_44:
        /*001c*/ 	.word	index@(_ZN3cub18CUB_300001_SM_10006detail11EmptyKernelIvEEvv)
        /*0020*/ 	.word	0x00000004


	//----- nvinfo : EIATTR_FRAME_SIZE
	.align		4
.L_45:
        /*0024*/ 	.byte	0x04, 0x11
        /*0026*/ 	.short	(.L_47 - .L_46)
	.align		4
.L_46:
        /*0028*/ 	.word	index@(_ZN3cub18CUB_300001_SM_10006detail11EmptyKernelIvEEvv)
        /*002c*/ 	.word	0x00000000


	//----- nvinfo : EIATTR_REGCOUNT
	.align		4
.L_47:
        /*0030*/ 	.byte	0x04, 0x2f
        /*0032*/ 	.short	(.L_49 - .L_48)
	.align		4
.L_48:
        /*0034*/ 	.word	index@(_ZN3cub18CUB_300001_SM_10006detail10radix_sort31DeviceRadixSortSingleTileKernelINS1_5radix10policy_hubIfNS0_8NullTypeEjE10Policy1000ELNS0_9SortOrderE0EfS6_jNS1_21identity_decomposer_tEEEvPKT1_PSB_PKT2_PSF_T3_iiT4_)
        /*0038*/ 	.word	0x0000007f


	//----- nvinfo : EIATTR_FRAME_SIZE
	.align		4
.L_49:
        /*003c*/ 	.byte	0x04, 0x11
        /*003e*/ 	.short	(.L_51 - .L_50)
	.align		4
.L_50:
        /*0040*/ 	.word	index@(_ZN3cub18CUB_300001_SM_10006detail10radix_sort31DeviceRadixSortSingleTileKernelINS1_5radix10policy_hubIfNS0_8NullTypeEjE10Policy1000ELNS0_9SortOrderE0EfS6_jNS1_21identity_decomposer_tEEEvPKT1_PSB_PKT2_PSF_T3_iiT4_)
        /*0044*/ 	.word	0x00000000


	//----- nvinfo : EIATTR_REGCOUNT
	.align		4
.L_51:
        /*0048*/ 	.byte	0x04, 0x2f
        /*004a*/ 	.short	(.L_53 - .L_52)
	.align		4
.L_52:
        /*004c*/ 	.word	index@(_ZN3cub18CUB_300001_SM_10006detail10radix_sort30DeviceRadixSortHistogramKernelINS1_5radix10policy_hubIfNS0_8NullTypeEjE10Policy1000ELNS0_9SortOrderE0EfjNS1_21identity_decomposer_tEEEvPT2_PKT1_SB_iiT3_)
        /*0050*/ 	.word	0x00000020


	//----- nvinfo : EIATTR_FRAME_SIZE
	.align		4
.L_53:
        /*0054*/ 	.byte	0x04, 0x11
        /*0056*/ 	.short	(.L_55 - .L_54)
	.align		4
.L_54:
        /*0058*/ 	.word	index@(_ZN3cub18CUB_300001_SM_10006detail10radix_sort30DeviceRadixSortHistogramKernelINS1_5radix10policy_hubIfNS0_8NullTypeEjE10Policy1000ELNS0_9SortOrderE0EfjNS1_21identity_decomposer_tEEEvPT2_PKT1_SB_iiT3_)
        /*005c*/ 	.word	0x00000000


	//----- nvinfo : EIATTR_REGCOUNT
	.align		4
.L_55:
        /*0060*/ 	.byte	0x04, 0x2f
        /*0062*/ 	.short	(.L_57 - .L_56)
	.align		4
.L_56:
        /*0064*/ 	.word	index@(_ZN3cub18CUB_300001_SM_10006detail10radix_sort33DeviceRadixSortExclusiveSumKernelINS1_5radix10policy_hubIfNS0_8NullTypeEjE10Policy1000EjEEvPT0_)
        /*0068*/ 	.word	0x00000018


	//----- nvinfo : EIATTR_FRAME_SIZE
	.align		4
.L_57:
        /*006c*/ 	.byte	0x04, 0x11
        /*006e*/ 	.short	(.L_59 - .L_58)
	.align		4
.L_58:
        /*0070*/ 	.word	index@(_ZN3cub18CUB_300001_SM_10006detail10radix_sort33DeviceRadixSortExclusiveSumKernelINS1_5radix10policy_hubIfNS0_8NullTypeEjE10Policy1000EjEEvPT0_)
        /*0074*/ 	.word	0x00000000


	//----- nvinfo : EIATTR_REGCOUNT
	.align		4
.L_59:
        /*0078*/ 	.byte	0x04, 0x2f
        /*007a*/ 	.short	(.L_61 - .L_60)
	.align		4
.L_60:
        /*007c*/ 	.word	index@(_ZN3cub18CUB_300001_SM_10006detail10radix_sort29DeviceRadixSortOnesweepKernelINS1_5radix10policy_hubIfNS0_8NullTypeEjE10Policy1000ELNS0_9SortOrderE0EfS6_jiiNS1_21identity_decomposer_tEEEvPT5_SC_PT3_PKSD_PT1_PKSH_PT2_PKSL_T4_iiT6_)
        /*0080*/ 	.word	0x0000004f


	//----- nvinfo : EIATTR_FRAME_SIZE
	.align		4
.L_61:
        /*0084*/ 	.byte	0x04, 0x11
        /*0086*/ 	.short	(.L_63 - .L_62)
	.align		4
.L_62:
        /*0088*/ 	.word	index@(_ZN3cub18CUB_300001_SM_10006detail10radix_sort29DeviceRadixSortOnesweepKernelINS1_5radix10policy_hubIfNS0_8NullTypeEjE10Policy1000ELNS0_9SortOrderE0EfS6_jiiNS1_21identity_decomposer_tEEEvPT5_SC_PT3_PKSD_PT1_PKSH_PT2_PKSL_T4_iiT6_)
        /*008c*/ 	.word	0x00000000


	//----- nvinfo : EIATTR_MIN_STACK_SIZE
	.align		4
.L_63:
        /*0090*/ 	.byte	0x04, 0x12
        /*0092*/ 	.short	(.L_65 - .L_64)
	.align		4
.L_64:
        /*0094*/ 	.word	index@(_ZN3cub18CUB_300001_SM_10006detail10radix_sort29DeviceRadixSortOnesweepKernelINS1_5radix10policy_hubIfNS0_8NullTypeEjE10Policy1000ELNS0_9SortOrderE0EfS6_jiiNS1_21identity_decomposer_tEEEvPT5_SC_PT3_PKSD_PT1_PKSH_PT2_PKSL_T4_iiT6_)
        /*0098*/ 	.word	0x00000000


	//----- nvinfo : EIATTR_MIN_STACK_SIZE
	.align		4
.L_65:
        /*009c*/ 	.byte	0x04, 0x12
        /*009e*/ 	.short	(.L_67 - .L_66)
	.align		4
.L_66:
        /*00a0*/ 	.word	index@(_ZN3cub18CUB_300001_SM_10006detail10radix_sort33DeviceRadixSortExclusiveSumKernelINS1_5radix10policy_hubIfNS0_8NullTypeEjE10Policy1000EjEEvPT0_)
        /*00a4*/ 	.word	0x00000000


	//----- nvinfo : EIATTR_MIN_STACK_SIZE
	.align		4
.L_67:
        /*00a8*/ 	.byte	0x04, 0x12
        /*00aa*/ 	.short	(.L_69 - .L_68)
	.align		4
.L_68:
        /*00ac*/ 	.word	index@(_ZN3cub18CUB_300001_SM_10006detail10radix_sort30DeviceRadixSortHistogramKernelINS1_5radix10policy_hubIfNS0_8NullTypeEjE10Policy1000ELNS0_9SortOrderE0EfjNS1_21identity_decomposer_tEEEvPT2_PKT1_SB_iiT3_)
        /*00b0*/ 	.word	0x00000000


	//----- nvinfo : EIATTR_MIN_STACK_SIZE
	.align		4
.L_69:
        /*00b4*/ 	.byte	0x04, 0x12
        /*00b6*/ 	.short	(.L_71 - .L_70)
	.align		4
.L_70:
        /*00b8*/ 	.word	index@(_ZN3cub18CUB_300001_SM_10006detail10radix_sort31DeviceRadixSortSingleTileKernelINS1_5radix10policy_hubIfNS0_8NullTypeEjE10Policy1000ELNS0_9SortOrderE0EfS6_jNS1_21identity_decomposer_tEEEvPKT1_PSB_PKT2_PSF_T3_iiT4_)
        /*00bc*/ 	.word	0x00000000


	//----- nvinfo : EIATTR_MIN_STACK_SIZE
	.align		4
.L_71:
        /*00c0*/ 	.byte	0x04, 0x12
        /*00c2*/ 	.short	(.L_73 - .L_72)
	.align		4
.L_72:
        /*00c4*/ 	.word	index@(_ZN3cub18CUB_300001_SM_10006detail11EmptyKernelIvEEvv)
        /*00c8*/ 	.word	0x00000000


	//----- nvinfo : EIATTR_MIN_STACK_SIZE
	.align		4
.L_73:
        /*00cc*/ 	.byte	0x04, 0x12
        /*00ce*/ 	.short	(.L_75 - .L_74)
	.align		4
.L_74:
        /*00d0*/ 	.word	index@(_Z11emptyKernelv)
        /*00d4*/ 	.word	0x00000000
.L_75:


//--------------------- .nv.compat                --------------------------
	.section	.nv.compat,"",@"SHT_CUDA_COMPAT_INFO"
	.align	4
        /*0000*/ 	.byte	0x02, 0x09, 0x00, 0x00, 0x02, 0x02, 0x01, 0x00, 0x02, 0x05, 0x05, 0x00, 0x03, 0x07, 0x01, 0x01
        /*0010*/ 	.byte	0x02, 0x03, 0x00, 0x00, 0x02, 0x06, 0x01, 0x00, 0x04, 0x0b, 0x08, 0x00, 0x09, 0x00, 0x00, 0x00
        /*0020*/ 	.byte	0x00, 0x00, 0x00, 0x00


//--------------------- .nv.info._ZN3cub18CUB_300001_SM_10006detail10radix_sort29DeviceRadixSortOnesweepKernelINS1_5radix10policy_hubIfNS0_8NullTypeEjE10Policy1000ELNS0_9SortOrderE0EfS6_jiiNS1_21identity_decomposer_tEEEvPT5_SC_PT3_PKSD_PT1_PKSH_PT2_PKSL_T4_iiT6_ --------------------------
	.section	.nv.info._ZN3cub18CUB_300001_SM_10006detail10radix_sort29DeviceRadixSortOnesweepKernelINS1_5radix10policy_hubIfNS0_8NullTypeEjE10Policy1000ELNS0_9SortOrderE0EfS6_jiiNS1_21identity_decomposer_tEEEvPT5_SC_PT3_PKSD_PT1_PKSH_PT2_PKSL_T4_iiT6_,"",@"SHT_CUDA_INFO"
	.sectionflags	@""
	.align	4


	//----- nvinfo : EIATTR_CUDA_API_VERSION
	.align		4
        /*0000*/ 	.byte	0x04, 0x37
        /*0002*/ 	.short	(.L_77 - .L_76)
.L_76:
        /*0004*/ 	.word	0x00000082


	//----- nvinfo : EIATTR_KPARAM_INFO
	.align		4
.L_77:
        /*0008*/ 	.byte	0x04, 0x17
        /*000a*/ 	.short	(.L_79 - .L_78)
.L_78:
        /*000c*/ 	.word	0x00000000
        /*0010*/ 	.short	0x000b
        /*0012*/ 	.short	0x004c
        /*0014*/ 	.byte	0x00, 0xf0, 0x05, 0x00


	//----- nvinfo : EIATTR_KPARAM_INFO
	.align		4
.L_79:
        /*0018*/ 	.byte	0x04, 0x17
        /*001a*/ 	.short	(.L_81 - .L_80)
.L_80:
        /*001c*/ 	.word	0x00000000
        /*0020*/ 	.short	0x000a
        /*0022*/ 	.short	0x0048
        /*0024*/ 	.byte	0x00, 0xf0, 0x11, 0x00


	//----- nvinfo : EIATTR_KPARAM_INFO
	.align		4
.L_81:
        /*0028*/ 	.byte	0x04, 0x17
        /*002a*/ 	.short	(.L_83 - .L_82)
.L_82:
        /*002c*/ 	.word	0x00000000
        /*0030*/ 	.short	0x0009
        /*0032*/ 	.short	0x0044
        /*0034*/ 	.byte	0x00, 0xf0, 0x11, 0x00


	//----- nvinfo : EIATTR_KPARAM_INFO
	.align		4
.L_83:
        /*0038*/ 	.byte	0x04, 0x17
        /*003a*/ 	.short	(.L_85 - .L_84)
.L_84:
        /*003c*/ 	.word	0x00000000
        /*0040*/ 	.short	0x0008
        /*0042*/ 	.short	0x0040
        /*0044*/ 	.byte	0x00, 0xf0, 0x11, 0x00


	//----- nvinfo : EIATTR_KPARAM_INFO
	.align		4
.L_85:
        /*0048*/ 	.byte	0x04, 0x17
        /*004a*/ 	.short	(.L_87 - .L_86)
.L_86:
        /*004c*/ 	.word	0x00000000
        /*0050*/ 	.short	0x0007
        /*0052*/ 	.short	0x0038
        /*0054*/ 	.byte	0x00, 0xf5, 0x21, 0x00


	//----- nvinfo : EIATTR_KPARAM_INFO
	.align		4
.L_87:
        /*0058*/ 	.byte	0x04, 0x17
        /*005a*/ 	.short	(.L_89 - .L_88)
.L_88:
        /*005c*/ 	.word	0x00000000
        /*0060*/ 	.short	0x0006
        /*0062*/ 	.short	0x0030
        /*0064*/ 	.byte	0x00, 0xf5, 0x21, 0x00


	//----- nvinfo : EIATTR_KPARAM_INFO
	.align		4
.L_89:
        /*0068*/ 	.byte	0x04, 0x17
        /*006a*/ 	.short	(.L_91 - .L_90)
.L_90:
        /*006c*/ 	.word	0x00000000
        /*0070*/ 	.short	0x0005
        /*0072*/ 	.short	0x0028
        /*0074*/ 	.byte	0x00, 0xf5, 0x21, 0x00


	//----- nvinfo : EIATTR_KPARAM_INFO
	.align		4
.L_91:
        /*0078*/ 	.byte	0x04, 0x17
        /*007a*/ 	.short	(.L_93 - .L_92)
.L_92:
        /*007c*/ 	.word	0x00000000
        /*0080*/ 	.short	0x0004
        /*0082*/ 	.short	0x0020
        /*0084*/ 	.byte	0x00, 0xf5, 0x21, 0x00


	//----- nvinfo : EIATTR_KPARAM_INFO
	.align		4
.L_93:
        /*0088*/ 	.byte	0x04, 0x17
        /*008a*/ 	.short	(.L_95 - .L_94)
.L_94:
        /*008c*/ 	.word	0x00000000
        /*0090*/ 	.short	0x0003
        /*0092*/ 	.short	0x0018
        /*0094*/ 	.byte	0x00, 0xf5, 0x21, 0x00


	//----- nvinfo : EIATTR_KPARAM_INFO
	.align		4
.L_95:
        /*0098*/ 	.byte	0x04, 0x17
        /*009a*/ 	.short	(.L_97 - .L_96)
.L_96:
        /*009c*/ 	.word	0x00000000
        /*00a0*/ 	.short	0x0002
        /*00a2*/ 	.short	0x0010
        /*00a4*/ 	.byte	0x00, 0xf5, 0x21, 0x00


	//----- nvinfo : EIATTR_KPARAM_INFO
	.align		4
.L_97:
        /*00a8*/ 	.byte	0x04, 0x17
        /*00aa*/ 	.short	(.L_99 - .L_98)
.L_98:
        /*00ac*/ 	.word	0x00000000
        /*00b0*/ 	.short	0x0001
        /*00b2*/ 	.short	0x0008
        /*00b4*/ 	.byte	0x00, 0xf5, 0x21, 0x00


	//----- nvinfo : EIATTR_KPARAM_INFO
	.align		4
.L_99:
        /*00b8*/ 	.byte	0x04, 0x17
        /*00ba*/ 	.short	(.L_101 - .L_100)
.L_100:
        /*00bc*/ 	.word	0x00000000
        /*00c0*/ 	.short	0x0000
        /*00c2*/ 	.short	0x0000
        /*00c4*/ 	.byte	0x00, 0xf5, 0x21, 0x00


	//----- nvinfo : EIATTR_SPARSE_MMA_MASK
	.align		4
.L_101:
        /*00c8*/ 	.byte	0x03, 0x50
        /*00ca*/ 	.short	0x0000


	//----- nvinfo : EIATTR_MAXREG_COUNT
	.align		4
        /*00cc*/ 	.byte	0x03, 0x1b
        /*00ce*/ 	.short	0x00a8


	//----- nvinfo : EIATTR_NUM_BARRIERS
	.align		4
        /*00d0*/ 	.byte	0x02, 0x4c
        /*00d2*/ 	.byte	0x01
	.zero		1


	//----- nvinfo : EIATTR_MERCURY_ISA_VERSION
	.align		4
        /*00d4*/ 	.byte	0x03, 0x5f
        /*00d6*/ 	.short	0x0101


	//----- nvinfo : EIATTR_COOP_GROUP_MASK_REGIDS
	.align		4
        /*00d8*/ 	.byte	0x04, 0x29
        /*00da*/ 	.short	(.L_103 - .L_102)


	//   ....[0]....
.L_102:
        /*00dc*/ 	.word	0xffffffff


	//   ....[1]....
        /*00e0*/ 	.word	0x0500000b


	//   ....[2]....
        /*00e4*/ 	.word	0xffffffff


	//   ....[3]....
        /*00e8*/ 	.word	0xffffffff


	//   ....[4]....
        /*00ec*/ 	.word	0xffffffff


	//   ....[5]....
        /*00f0*/ 	.word	0xffffffff


	//   ....[6]....
        /*00f4*/ 	.word	0xffffffff


	//   ....[7]....
        /*00f8*/ 	.word	0xffffffff


	//   ....[8]....
        /*00fc*/ 	.word	0xffffffff


	//   ....[9]....
        /*0100*/ 	.word	0xffffffff


	//   ....[10]....
        /*0104*/ 	.word	0xffffffff


	//   ....[11]....
        /*0108*/ 	.word	0xffffffff


	//   ....[12]....
        /*010c*/ 	.word	0xffffffff


	//   ....[13]....
        /*0110*/ 	.word	0xffffffff


	//   ....[14]....
        /*0114*/ 	.word	0xffffffff


	//   ....[15]....
        /*0118*/ 	.word	0xffffffff


	//   ....[16]....
        /*011c*/ 	.word	0xffffffff


	//   ....[17]....
        /*0120*/ 	.word	0xffffffff


	//   ....[18]....
        /*0124*/ 	.word	0xffffffff


	//   ....[19]....
        /*0128*/ 	.word	0xffffffff


	//   ....[20]....
        /*012c*/ 	.word	0xffffffff


	//   ....[21]....
        /*0130*/ 	.word	0xffffffff


	//   ....[22]....
        /*0134*/ 	.word	0xffffffff


	//   ....[23]....
        /*0138*/ 	.word	0xffffffff


	//   ....[24]....
        /*013c*/ 	.word	0xffffffff


	//   ....[25]....
        /*0140*/ 	.word	0xffffffff


	//   ....[26]....
        /*0144*/ 	.word	0xffffffff


	//   ....[27]....
        /*0148*/ 	.word	0xffffffff


	//   ....[28]....
        /*014c*/ 	.word	0xffffffff


	//   ....[29]....
        /*0150*/ 	.word	0xffffffff


	//   ....[30]....
        /*0154*/ 	.word	0xffffffff


	//   ....[31]....
        /*0158*/ 	.word	0xffffffff


	//   ....[32]....
        /*015c*/ 	.word	0xffffffff


	//   ....[33]....
        /*0160*/ 	.word	0xffffffff


	//   ....[34]....
        /*0164*/ 	.word	0xffffffff


	//   ....[35]....
        /*0168*/ 	.word	0xffffffff


	//   ....[36]....
        /*016c*/ 	.word	0xffffffff


	//   ....[37]....
        /*0170*/ 	.word	0xffffffff


	//   ....[38]....
        /*0174*/ 	.word	0xffffffff


	//   ....[39]....
        /*0178*/ 	.word	0xffffffff


	//   ....[40]....
        /*017c*/ 	.word	0xffffffff


	//   ....[41]....
        /*0180*/ 	.word	0xffffffff


	//   ....[42]....
        /*0184*/ 	.word	0xffffffff


	//   ....[43]....
        /*0188*/ 	.word	0xffffffff


	//   ....[44]....
        /*018c*/ 	.word	0xffffffff


	//   ....[45]....
        /*0190*/ 	.word	0xffffffff


	//   ....[46]....
        /*0194*/ 	.word	0xffffffff


	//   ....[47]....
        /*0198*/ 	.word	0xffffffff


	//   ....[48]....
        /*019c*/ 	.word	0xffffffff


	//   ....[49]....
        /*01a0*/ 	.word	0xffffffff


	//   ....[50]....
        /*01a4*/ 	.word	0xffffffff


	//   ....[51]....
        /*01a8*/ 	.word	0xffffffff


	//   ....[52]....
        /*01ac*/ 	.word	0xffffffff


	//   ....[53]....
        /*01b0*/ 	.word	0xffffffff


	//   ....[54]....
        /*01b4*/ 	.word	0xffffffff


	//   ....[55]....
        /*01b8*/ 	.word	0xffffffff


	//   ....[56]....
        /*01bc*/ 	.word	0xffffffff


	//   ....[57]....
        /*01c0*/ 	.word	0xffffffff


	//   ....[58]....
        /*01c4*/ 	.word	0xffffffff


	//   ....[59]....
        /*01c8*/ 	.word	0xffffffff


	//   ....[60]....
        /*01cc*/ 	.word	0xffffffff


	//   ....[61]....
        /*01d0*/ 	.word	0xffffffff


	//   ....[62]....
        /*01d4*/ 	.word	0xffffffff


	//   ....[63]....
        /*01d8*/ 	.word	0xffffffff


	//   ....[64]....
        /*01dc*/ 	.word	0xffffffff


	//   ....[65]....
        /*01e0*/ 	.word	0xffffffff


	//   ....[66]....
        /*01e4*/ 	.word	0xffffffff


	//   ....[67]....
        /*01e8*/ 	.word	0xffffffff


	//   ....[68]....
        /*01ec*/ 	.word	0xffffffff


	//   ....[69]....
        /*01f0*/ 	.word	0xffffffff


	//   ....[70]....
        /*01f4*/ 	.word	0xffffffff


	//   ....[71]....
        /*01f8*/ 	.word	0xffffffff


	//   ....[72]....
        /*01fc*/ 	.word	0xffffffff


	//   ....[73]....
        /*0200*/ 	.word	0xffffffff


	//   ....[74]....
        /*0204*/ 	.word	0xffffffff


	//   ....[75]....
        /*0208*/ 	.word	0xffffffff


	//   ....[76]....
        /*020c*/ 	.word	0xffffffff


	//   ....[77]....
        /*0210*/ 	.word	0xffffffff


	//   ....[78]....
        /*0214*/ 	.word	0xffffffff


	//   ....[79]....
        /*0218*/ 	.word	0xffffffff


	//   ....[80]....
        /*021c*/ 	.word	0xffffffff


	//   ....[81]....
        /*0220*/ 	.word	0xffffffff


	//   ....[82]....
        /*0224*/ 	.word	0xffffffff


	//   ....[83]....
        /*0228*/ 	.word	0xffffffff


	//   ....[84]....
        /*022c*/ 	.word	0xffffffff


	//   ....[85]....
        /*0230*/ 	.word	0xffffffff


	//   ....[86]....
        /*0234*/ 	.word	0xffffffff


	//   ....[87]....
        /*0238*/ 	.word	0xffffffff


	//   ....[88]....
        /*023c*/ 	.word	0xffffffff


	//   ....[89]....
        /*0240*/ 	.word	0xffffffff


	//   ....[90]....
        /*0244*/ 	.word	0xffffffff


	//   ....[91]....
        /*0248*/ 	.word	0xffffffff


	//   ....[92]....
        /*024c*/ 	.word	0xffffffff


	//   ....[93]....
        /*0250*/ 	.word	0xffffffff


	//   ....[94]....
        /*0254*/ 	.word	0xffffffff


	//   ....[95]....
        /*0258*/ 	.word	0xffffffff


	//   ....[96]....
        /*025c*/ 	.word	0xffffffff


	//   ....[97]....
        /*0260*/ 	.word	0xffffffff


	//   ....[98]....
        /*0264*/ 	.word	0xffffffff


	//   ....[99]....
        /*0268*/ 	.word	0xffffffff


	//   ....[100]....
        /*026c*/ 	.word	0xffffffff


	//   ....[101]....
        /*0270*/ 	.word	0xffffffff


	//   ....[102]....
        /*0274*/ 	.word	0xffffffff


	//   ....[103]....
        /*0278*/ 	.word	0xffffffff


	//   ....[104]....
        /*027c*/ 	.word	0xffffffff


	//   ....[105]....
        /*0280*/ 	.word	0xffffffff


	//   ....[106]....
        /*0284*/ 	.word	0xffffffff


	//   ....[107]....
        /*0288*/ 	.word	0xffffffff


	//   ....[108]....
        /*028c*/ 	.word	0xffffffff


	//   ....[109]....
        /*0290*/ 	.word	0xffffffff


	//   ....[110]....
        /*0294*/ 	.word	0xffffffff


	//   ....[111]....
        /*0298*/ 	.word	0xffffffff


	//   ....[112]....
        /*029c*/ 	.word	0xffffffff


	//   ....[113]....
        /*02a0*/ 	.word	0xffffffff


	//   ....[114]....
        /*02a4*/ 	.word	0xffffffff


	//   ....[115]....
        /*02a8*/ 	.word	0xffffffff


	//   ....[116]....
        /*02ac*/ 	.word	0xffffffff


	//   ....[117]....
        /*02b0*/ 	.word	0xffffffff


	//   ....[118]....
        /*02b4*/ 	.word	0xffffffff


	//   ....[119]....
        /*02b8*/ 	.word	0xffffffff


	//   ....[120]....
        /*02bc*/ 	.word	0xffffffff


	//   ....[121]....
        /*02c0*/ 	.word	0xffffffff


	//   ....[122]....
        /*02c4*/ 	.word	0xffffffff


	//   ....[123]....
        /*02c8*/ 	.word	0xffffffff


	//   ....[124]....
        /*02cc*/ 	.word	0xffffffff


	//   ....[125]....
        /*02d0*/ 	.word	0xffffffff


	//   ....[126]....
        /*02d4*/ 	.word	0xffffffff


	//   ....[127]....
        /*02d8*/ 	.word	0xffffffff


	//   ....[128]....
        /*02dc*/ 	.word	0xffffffff


	//   ....[129]....
        /*02e0*/ 	.word	0xffffffff


	//   ....[130]....
        /*02e4*/ 	.word	0xffffffff


	//   ....[131]....
        /*02e8*/ 	.word	0xffffffff


	//   ....[132]....
        /*02ec*/ 	.word	0xffffffff


	//   ....[133]....
        /*02f0*/ 	.word	0xffffffff


	//   ....[134]....
        /*02f4*/ 	.word	0xffffffff


	//   ....[135]....
        /*02f8*/ 	.word	0xffffffff


	//   ....[136]....
        /*02fc*/ 	.word	0xffffffff


	//   ....[137]....
        /*0300*/ 	.word	0xffffffff


	//   ....[138]....
        /*0304*/ 	.word	0xffffffff


	//   ....[139]....
        /*0308*/ 	.word	0xffffffff


	//   ....[140]....
        /*030c*/ 	.word	0xffffffff


	//   ....[141]....
        /*0310*/ 	.word	0xffffffff


	//   ....[142]....
        /*0314*/ 	.word	0xffffffff


	//   ....[143]....
        /*0318*/ 	.word	0xffffffff


	//   ....[144]....
        /*031c*/ 	.word	0xffffffff


	//   ....[145]....
        /*0320*/ 	.word	0xffffffff


	//   ....[146]....
        /*0324*/ 	.word	0xffffffff


	//   ....[147]....
        /*0328*/ 	.word	0xffffffff


	//   ....[148]....
        /*032c*/ 	.word	0xffffffff


	//   ....[149]....
        /*0330*/ 	.word	0xffffffff


	//   ....[150]....
        /*0334*/ 	.word	0xffffffff


	//   ....[151]....
        /*0338*/ 	.word	0xffffffff


	//   ....[152]....
        /*033c*/ 	.word	0xffffffff


	//   ....[153]....
        /*0340*/ 	.word	0xffffffff


	//   ....[154]....
        /*0344*/ 	.word	0xffffffff


	//   ....[155]....
        /*0348*/ 	.word	0xffffffff


	//   ....[156]....
        /*034c*/ 	.word	0xffffffff


	//   ....[157]....
        /*0350*/ 	.word	0xffffffff


	//   ....[158]....
        /*0354*/ 	.word	0xffffffff


	//   ....[159]....
        /*0358*/ 	.word	0xffffffff


	//   ....[160]....
        /*035c*/ 	.word	0xffffffff


	//   ....[161]....
        /*0360*/ 	.word	0xffffffff


	//   ....[162]....
        /*0364*/ 	.word	0xffffffff


	//   ....[163]....
        /*0368*/ 	.word	0xffffffff


	//   ....[164]....
        /*036c*/ 	.word	0xffffffff


	//   ....[165]....
        /*0370*/ 	.word	0xffffffff


	//   ....[166]....
        /*0374*/ 	.word	0xffffffff


	//   ....[167]....
        /*0378*/ 	.word	0xffffffff


	//   ....[168]....
        /*037c*/ 	.word	0xffffffff


	//   ....[169]....
        /*0380*/ 	.word	0xffffffff


	//   ....[170]....
        /*0384*/ 	.word	0xffffffff


	//   ....[171]....
        /*0388*/ 	.word	0xffffffff


	//   ....[172]....
        /*038c*/ 	.word	0xffffffff


	//   ....[173]....
        /*0390*/ 	.word	0xffffffff


	//   ....[174]....
        /*0394*/ 	.word	0xffffffff


	//   ....[175]....
        /*0398*/ 	.word	0xffffffff


	//   ....[176]....
        /*039c*/ 	.word	0xffffffff


	//   ....[177]....
        /*03a0*/ 	.word	0xffffffff


	//   ....[178]....
        /*03a4*/ 	.word	0x05000007


	//   ....[179]....
        /*03a8*/ 	.word	0xffffffff


	//   ....[180]....
        /*03ac*/ 	.word	0xffffffff


	//   ....[181]....
        /*03b0*/ 	.word	0xffffffff


	//   ....[182]....
        /*03b4*/ 	.word	0xffffffff


	//   ....[183]....
        /*03b8*/ 	.word	0xffffffff


	//   ....[184]....
        /*03bc*/ 	.word	0xffffffff


	//   ....[185]....
        /*03c0*/ 	.word	0xffffffff


	//   ....[186]....
        /*03c4*/ 	.word	0xffffffff


	//   ....[187]....
        /*03c8*/ 	.word	0xffffffff


	//   ....[188]....
        /*03cc*/ 	.word	0xffffffff


	//   ....[189]....
        /*03d0*/ 	.word	0xffffffff


	//   ....[190]....
        /*03d4*/ 	.word	0xffffffff


	//   ....[191]....
        /*03d8*/ 	.word	0xffffffff


	//   ....[192]....
        /*03dc*/ 	.word	0xffffffff


	//   ....[193]....
        /*03e0*/ 	.word	0xffffffff


	//   ....[194]....
        /*03e4*/ 	.word	0xffffffff


	//   ....[195]....
        /*03e8*/ 	.word	0xffffffff


	//   ....[196]....
        /*03ec*/ 	.word	0xffffffff


	//   ....[197]....
        /*03f0*/ 	.word	0xffffffff


	//   ....[198]....
        /*03f4*/ 	.word	0xffffffff


	//   ....[199]....
        /*03f8*/ 	.word	0xffffffff


	//   ....[200]....
        /*03fc*/ 	.word	0xffffffff


	//   ....[201]....
        /*0400*/ 	.word	0xffffffff


	//   ....[202]....
        /*0404*/ 	.word	0xffffffff


	//   ....[203]....
        /*0408*/ 	.word	0xffffffff


	//   ....[204]....
        /*040c*/ 	.word	0xffffffff


	//   ....[205]....
        /*0410*/ 	.word	0xffffffff


	//   ....[206]....
        /*0414*/ 	.word	0xffffffff


	//   ....[207]....
        /*0418*/ 	.word	0xffffffff


	//   ....[208]....
        /*041c*/ 	.word	0xffffffff


	//   ....[209]....
        /*0420*/ 	.word	0xffffffff


	//   ....[210]....
        /*0424*/ 	.word	0xffffffff


	//   ....[211]....
        /*0428*/ 	.word	0xffffffff


	//   ....[212]....
        /*042c*/ 	.word	0xffffffff


	//   ....[213]....
        /*0430*/ 	.word	0xffffffff


	//   ....[214]....
        /*0434*/ 	.word	0xffffffff


	//   ....[215]....
        /*0438*/ 	.word	0xffffffff


	//   ....[216]....
        /*043c*/ 	.word	0xffffffff


	//   ....[217]....
        /*0440*/ 	.word	0x0500003f


	//   ....[218]....
        /*0444*/ 	.word	0x0500003f


	//   ....[219]....
        /*0448*/ 	.word	0x0500003f


	//   ....[220]....
        /*044c*/ 	.word	0x0500003f


	//   ....[221]....
        /*0450*/ 	.word	0x0500003f


	//----- nvinfo : EIATTR_COOP_GROUP_INSTR_OFFSETS
	.align		4
.L_103:
        /*0454*/ 	.byte	0x04, 0x28
        /*0456*/ 	.short	(.L_105 - .L_104)


	//   ....[0]....
.L_104:
        /*0458*/ 	.word	0x00001260


	//   ....[1]....
        /*045c*/ 	.word	0x00001dd0


	//   ....[2]....
        /*0460*/ 	.word	0x00002b10


	//   ....[3]....
        /*0464*/ 	.word	0x00002b30


	//   ....[4]....
        /*0468*/ 	.word	0x00002b50


	//   ....[5]....
        /*046c*/ 	.word	0x00002b70


	//   ....[6]....
        /*0470*/ 	.word	0x00002b90


	//   ....[7]....
        /*0474*/ 	.word	0x00003060


	//   ....[8]....
        /*0478*/ 	.word	0x00003070


	//   ....[9]....
        /*047c*/ 	.word	0x00003090


	//   ....[10]....
        /*0480*/ 	.word	0x000030b0


	//   ....[11]....
        /*0484*/ 	.word	0x00003100


	//   ....[12]....
        /*0488*/ 	.word	0x00003110


	//   ....[13]....
        /*048c*/ 	.word	0x00003170


	//   ....[14]....
        /*0490*/ 	.word	0x000031b0


	//   ....[15]....
        /*0494*/ 	.word	0x00003280


	//   ....[16]....
        /*0498*/ 	.word	0x000032b0


	//   ....[17]....
        /*049c*/ 	.word	0x000032c0


	//   ....[18]....
        /*04a0*/ 	.word	0x000032e0


	//   ....[19]....
        /*04a4*/ 	.word	0x00003320


	//   ....[20]....
        /*04a8*/ 	.word	0x00003350


	//   ....[21]....
        /*04ac*/ 	.word	0x00003390


	//   ....[22]....
        /*04b0*/ 	.word	0x000033b0


	//   ....[23]....
        /*04b4*/ 	.word	0x000033d0


	//   ....[24]....
        /*04b8*/ 	.word	0x000034c0


	//   ....[25]....
        /*04bc*/ 	.word	0x000034f0


	//   ....[26]....
        /*04c0*/ 	.word	0x00003500


	//   ....[27]....
        /*04c4*/ 	.word	0x00003520


	//   ....[28]....
        /*04c8*/ 	.word	0x00003560


	//   ....[29]....
        /*04cc*/ 	.word	0x00003590


	//   ....[30]....
        /*04d0*/ 	.word	0x000035d0


	//   ....[31]....
        /*04d4*/ 	.word	0x000035f0


	//   ....[32]....
        /*04d8*/ 	.word	0x00003610


	//   ....[33]....
        /*04dc*/ 	.word	0x00003700


	//   ....[34]....
        /*04e0*/ 	.word	0x00003730


	//   ....[35]....
        /*04e4*/ 	.word	0x00003740


	//   ....[36]....
        /*04e8*/ 	.word	0x00003760


	//   ....[37]....
        /*04ec*/ 	.word	0x000037a0


	//   ....[38]....
        /*04f0*/ 	.word	0x000037d0


	//   ....[39]....
        /*04f4*/ 	.word	0x00003810


	//   ....[40]....
        /*04f8*/ 	.word	0x00003830


	//   ....[41]....
        /*04fc*/ 	.word	0x00003850


	//   ....[42]....
        /*0500*/ 	.word	0x00003940


	//   ....[43]....
        /*0504*/ 	.word	0x00003970


	//   ....[44]....
        /*0508*/ 	.word	0x00003980


	//   ....[45]....
        /*050c*/ 	.word	0x000039a0


	//   ....[46]....
        /*0510*/ 	.word	0x000039e0


	//   ....[47]....
        /*0514*/ 	.word	0x00003a10


	//   ....[48]....
        /*0518*/ 	.word	0x00003a50


	//   ....[49]....
        /*051c*/ 	.word	0x00003a70


	//   ....[50]....
        /*0520*/ 	.word	0x00003a90


	//   ....[51]....
        /*0524*/ 	.word	0x00003b80


	//   ....[52]....
        /*0528*/ 	.word	0x00003bb0


	//   ....[53]....
        /*052c*/ 	.word	0x00003bc0


	//   ....[54]....
        /*0530*/ 	.word	0x00003be0


	//   ....[55]....
        /*0534*/ 	.word	0x00003c20


	//   ....[56]....
        /*0538*/ 	.word	0x00003c50


	//   ....[57]....
        /*053c*/ 	.word	0x00003c90


	//   ....[58]....
        /*0540*/ 	.word	0x00003cb0


	//   ....[59]....
        /*0544*/ 	.word	0x00003cd0


	//   ....[60]....
        /*0548*/ 	.word	0x00003dc0


	//   ....[61]....
        /*054c*/ 	.word	0x00003df0


	//   ....[62]....
        /*0550*/ 	.word	0x00003e00


	//   ....[63]....
        /*0554*/ 	.word	0x00003e30


	//   ....[64]....
        /*0558*/ 	.word	0x00003e50


	//   ....[65]....
        /*055c*/ 	.word	0x00003ea0


	//   ....[66]....
        /*0560*/ 	.word	0x00003ec0


	//   ....[67]....
        /*0564*/ 	.word	0x00003f00


	//   ....[68]....
        /*0568*/ 	.word	0x00003f20


	//   ....[69]....
        /*056c*/ 	.word	0x00004000


	//   ....[70]....
        /*0570*/ 	.word	0x00004030


	//   ....[71]....
        /*0574*/ 	.word	0x00004040


	//   ....[72]....
        /*0578*/ 	.word	0x00004070


	//   ....[73]....
        /*057c*/ 	.word	0x000040a0


	//   ....[74]....
        /*0580*/ 	.word	0x000040f0


	//   ....[75]....
        /*0584*/ 	.word	0x00004100


	//   ....[76]....
        /*0588*/ 	.word	0x00004140


	//   ....[77]....
        /*058c*/ 	.word	0x00004170


	//   ....[78]....
        /*0590*/ 	.word	0x00004240


	//   ....[79]....
        /*0594*/ 	.word	0x00004270


	//   ....[80]....
        /*0598*/ 	.word	0x00004280


	//   ....[81]....
        /*059c*/ 	.word	0x000042d0


	//   ....[82]....
        /*05a0*/ 	.word	0x00004300


	//   ....[83]....
        /*05a4*/ 	.word	0x00004330


	//   ....[84]....
        /*05a8*/ 	.word	0x00004360


	//   ....[85]....
        /*05ac*/ 	.word	0x00004390


	//   ....[86]....
        /*05b0*/ 	.word	0x000043c0


	//   ....[87]....
        /*05b4*/ 	.word	0x00004480


	//   ....[88]....
        /*05b8*/ 	.word	0x000044b0


	//   ....[89]....
        /*05bc*/ 	.word	0x000044c0


	//   ....[90]....
        /*05c0*/ 	.word	0x00004510


	//   ....[91]....
        /*05c4*/ 	.word	0x00004540


	//   ....[92]....
        /*05c8*/ 	.word	0x00004570


	//   ....[93]....
        /*05cc*/ 	.word	0x000045a0


	//   ....[94]....
        /*05d0*/ 	.word	0x000045d0


	//   ....[95]....
        /*05d4*/ 	.word	0x00004600


	//   ....[96]....
        /*05d8*/ 	.word	0x000046c0


	//   ....[97]....
        /*05dc*/ 	.word	0x000046f0


	//   ....[98]....
        /*05e0*/ 	.word	0x00004700


	//   ....[99]....
        /*05e4*/ 	.word	0x00004750


	//   ....[100]....
        /*05e8*/ 	.word	0x00004780


	//   ....[101]....
        /*05ec*/ 	.word	0x000047b0


	//   ....[102]....
        /*05f0*/ 	.word	0x000047e0


	//   ....[103]....
        /*05f4*/ 	.word	0x00004810


	//   ....[104]....
        /*05f8*/ 	.word	0x00004840


	//   ....[105]....
        /*05fc*/ 	.word	0x00004900


	//   ....[106]....
        /*0600*/ 	.word	0x00004920


	//   ....[107]....
        /*0604*/ 	.word	0x00004930


	//   ....[108]....
        /*0608*/ 	.word	0x00004980


	//   ....[109]....
        /*060c*/ 	.word	0x000049b0


	//   ....[110]....
        /*0610*/ 	.word	0x000049e0


	//   ....[111]....
        /*0614*/ 	.word	0x00004a10


	//   ....[112]....
        /*0618*/ 	.word	0x00004a40


	//   ....[113]....
        /*061c*/ 	.word	0x00004a70


	//   ....[114]....
        /*0620*/ 	.word	0x00004b40


	//   ....[115]....
        /*0624*/ 	.word	0x00004b70


	//   ....[116]....
        /*0628*/ 	.word	0x00004b80


	//   ....[117]....
        /*062c*/ 	.word	0x00004bd0


	//   ....[118]....
        /*0630*/ 	.word	0x00004c00


	//   ....[119]....
        /*0634*/ 	.word	0x00004c30


	//   ....[120]....
        /*0638*/ 	.word	0x00004c60


	//   ....[121]....
        /*063c*/ 	.word	0x00004c90


	//   ....[122]....
        /*0640*/ 	.word	0x00004cc0


	//   ....[123]....
        /*0644*/ 	.word	0x00004da0


	//   ....[124]....
        /*0648*/ 	.word	0x00004db0


	//   ....[125]....
        /*064c*/ 	.word	0x00004dc0


	//   ....[126]....
        /*0650*/ 	.word	0x00004e10


	//   ....[127]....
        /*0654*/ 	.word	0x00004e40


	//   ....[128]....
        /*0658*/ 	.word	0x00004e70


	//   ....[129]....
        /*065c*/ 	.word	0x00004ea0


	//   ....[130]....
        /*0660*/ 	.word	0x00004ed0


	//   ....[131]....
        /*0664*/ 	.word	0x00004f00


	//   ....[132]....
        /*0668*/ 	.word	0x00005000


	//   ....[133]....
        /*066c*/ 	.word	0x00005010


	//   ....[134]....
        /*0670*/ 	.word	0x00005060


	//   ....[135]....
        /*0674*/ 	.word	0x00005090


	//   ....[136]....
        /*0678*/ 	.word	0x000050c0


	//   ....[137]....
        /*067c*/ 	.word	0x000050f0


	//   ....[138]....
        /*0680*/ 	.word	0x00005120


	//   ....[139]....
        /*0684*/ 	.word	0x00005150


	//   ....[140]....
        /*0688*/ 	.word	0x00005180


	//   ....[141]....
        /*068c*/ 	.word	0x00005230


	//   ....[142]....
        /*0690*/ 	.word	0x00005250


	//   ....[143]....
        /*0694*/ 	.word	0x00005260


	//   ....[144]....
        /*0698*/ 	.word	0x000052b0


	//   ....[145]....
        /*069c*/ 	.word	0x000052e0


	//   ....[146]....
        /*06a0*/ 	.word	0x00005310


	//   ....[147]....
        /*06a4*/ 	.word	0x00005340


	//   ....[148]....
        /*06a8*/ 	.word	0x00005370


	//   ....[149]....
        /*06ac*/ 	.word	0x000053a0


	//   ....[150]....
        /*06b0*/ 	.word	0x00005480


	//   ....[151]....
        /*06b4*/ 	.word	0x000054b0


	//   ....[152]....
        /*06b8*/ 	.word	0x000054c0


	//   ....[153]....
        /*06bc*/ 	.word	0x00005510


	//   ....[154]....
        /*06c0*/ 	.word	0x00005540


	//   ....[155]....
        /*06c4*/ 	.word	0x00005570


	//   ....[156]....
        /*06c8*/ 	.word	0x000055a0


	//   ....[157]....
        /*06cc*/ 	.word	0x000055d0


	//   ....[158]....
        /*06d0*/ 	.word	0x00005600


	//   ....[159]....
        /*06d4*/ 	.word	0x000056c0


	//   ....[160]....
        /*06d8*/ 	.word	0x00005700


	//   ....[161]....
        /*06dc*/ 	.word	0x00005710


	//   ....[162]....
        /*06e0*/ 	.word	0x00005760


	//   ....[163]....
        /*06e4*/ 	.word	0x00005790


	//   ....[164]....
        /*06e8*/ 	.word	0x000057c0


	//   ....[165]....
        /*06ec*/ 	.word	0x000057f0


	//   ....[166]....
        /*06f0*/ 	.word	0x00005820


	//   ....[167]....
        /*06f4*/ 	.word	0x00005850


	//   ....[168]....
        /*06f8*/ 	.word	0x00005910


	//   ....[169]....
        /*06fc*/ 	.word	0x00005930


	//   ....[170]....
        /*0700*/ 	.word	0x00005940


	//   ....[171]....
        /*0704*/ 	.word	0x00005990


	//   ....[172]....
        /*0708*/ 	.word	0x000059c0


	//   ....[173]....
        /*070c*/ 	.word	0x000059f0


	//   ....[174]....
        /*0710*/ 	.word	0x00005a20


	//   ....[175]....
        /*0714*/ 	.word	0x00005a50


	//   ....[176]....
        /*0718*/ 	.word	0x00005a80


	//   ....[177]....
        /*071c*/ 	.word	0x00005b40


	//   ....[178]....
        /*0720*/ 	.word	0x00006070


	//   ....[179]....
        /*0724*/ 	.word	0x00006370


	//   ....[180]....
        /*0728*/ 	.word	0x00006450


	//   ....[181]....
        /*072c*/ 	.word	0x00006530


	//   ....[182]....
        /*0730*/ 	.word	0x00006610


	//   ....[183]....
        /*0734*/ 	.word	0x000066f0


	//   ....[184]....
        /*0738*/ 	.word	0x000067d0


	//   ....[185]....
        /*073c*/ 	.word	0x000068b0


	//   ....[186]....
        /*0740*/ 	.word	0x00006990


	//   ....[187]....
        /*0744*/ 	.word	0x00006a70


	//   ....[188]....
        /*0748*/ 	.word	0x00006b50


	//   ....[189]....
        /*074c*/ 	.word	0x00006c30


	//   ....[190]....
        /*0750*/ 	.word	0x00006d10


	//   ....[191]....
        /*0754*/ 	.word	0x00006df0


	//   ....[192]....
        /*0758*/ 	.word	0x00006ed0


	//   ....[193]....
        /*075c*/ 	.word	0x00006fb0


	//   ....[194]....
        /*0760*/ 	.word	0x00007090


	//   ....[195]....
        /*0764*/ 	.word	0x00007170


	//   ....[196]....
        /*0768*/ 	.word	0x00007250


	//   ....[197]....
        /*076c*/ 	.word	0x00007330


	//   ....[198]....
        /*0770*/ 	.word	0x00007540


	//   ....[199]....
        /*0774*/ 	.word	0x00007680


	//   ....[200]....
        /*0778*/ 	.word	0x000077c0


	//   ....[201]....
        /*077c*/ 	.word	0x00007900


	//   ....[202]....
        /*0780*/ 	.word	0x00007a50


	//   ....[203]....
        /*0784*/ 	.word	0x00007be0


	//   ....[204]....
        /*0788*/ 	.word	0x00007d80


	//   ....[205]....
        /*078c*/ 	.word	0x00007ec0


	//   ....[206]....
        /*0790*/ 	.word	0x00008000


	//   ....[207]....
        /*0794*/ 	.word	0x00008140


	//   ....[208]....
        /*0798*/ 	.word	0x00008290


	//   ....[209]....
        /*079c*/ 	.word	0x00008420


	//   ....[210]....
        /*07a0*/ 	.word	0x000085c0


	//   ....[211]....
        /*07a4*/ 	.word	0x00008700


	//   ....[212]....
        /*07a8*/ 	.word	0x00008840


	//   ....[213]....
        /*07ac*/ 	.word	0x00008980


	//   ....[214]....
        /*07b0*/ 	.word	0x00008ac0


	//   ....[215]....
        /*07b4*/ 	.word	0x00008c00


	//   ....[216]....
        /*07b8*/ 	.word	0x00008d30


	//   ....[217]....
        /*07bc*/ 	.word	0x00008da0


	//   ....[218]....
        /*07c0*/ 	.word	0x00008e10


	//   ....[219]....
        /*07c4*/ 	.word	0x00008e80


	//   ....[220]....
        /*07c8*/ 	.word	0x00008ef0


	//   ....[221]....
        /*07cc*/ 	.word	0x00008f60


	//----- nvinfo : EIATTR_VRC_CTA_INIT_COUNT
	.align		4
.L_105:
        /*07d0*/ 	.byte	0x02, 0x4a
	.zero		1
	.zero		1


	//----- nvinfo : EIATTR_EXIT_INSTR_OFFSETS
	.align		4
        /*07d4*/ 	.byte	0x04, 0x1c
        /*07d6*/ 	.short	(.L_107 - .L_106)


	//   ....[0]....
.L_106:
        /*07d8*/ 	.word	0x00002500


	//   ....[1]....
        /*07dc*/ 	.word	0x00002910


	//   ....[2]....
        /*07e0*/ 	.word	0x00002930


	//   ....[3]....
        /*07e4*/ 	.word	0x00007340


	//   ....[4]....
        /*07e8*/ 	.word	0x00008d40


	//----- nvinfo : EIATTR_MAX_THREADS
	.align		4
.L_107:
        /*07ec*/ 	.byte	0x04, 0x05
        /*07ee*/ 	.short	(.L_109 - .L_108)
.L_108:
        /*07f0*/ 	.word	0x00000180
        /*07f4*/ 	.word	0x00000001
        /*07f8*/ 	.word	0x00000001


	//----- nvinfo : EIATTR_CRS_STACK_SIZE
	.align		4
.L_109:
        /*07fc*/ 	.byte	0x04, 0x1e
        /*07fe*/ 	.short	(.L_111 - .L_110)
.L_110:
        /*0800*/ 	.word	0x00000000


	//----- nvinfo : EIATTR_CBANK_PARAM_SIZE
	.align		4
.L_111:
        /*0804*/ 	.byte	0x03, 0x19
        /*0806*/ 	.short	0x004d


	//----- nvinfo : EIATTR_PARAM_CBANK
	.align		4
        /*0808*/ 	.byte	0x04, 0x0a
        /*080a*/ 	.short	(.L_113 - .L_112)
	.align		4
.L_112:
        /*080c*/ 	.word	index@(.nv.constant0._ZN3cub18CUB_300001_SM_10006detail10radix_sort29DeviceRadixSortOnesweepKernelINS1_5radix10policy_hubIfNS0_8NullTypeEjE10Policy1000ELNS0_9SortOrderE0EfS6_jiiNS1_21identity_decomposer_tEEEvPT5_SC_PT3_PKSD_PT1_PKSH_PT2_PKSL_T4_iiT6_)
        /*0810*/ 	.short	0x0380
        /*0812*/ 	.short	0x004d


	//----- nvinfo : EIATTR_SW_WAR
	.align		4
.L_113:
        /*0814*/ 	.byte	0x04, 0x36
        /*0816*/ 	.short	(.L_115 - .L_114)
.L_114:
        /*0818*/ 	.word	0x00000008
.L_115:


//--------------------- .nv.info._ZN3cub18CUB_300001_SM_10006detail10radix_sort33DeviceRadixSortExclusiveSumKernelINS1_5radix10policy_hubIfNS0_8NullTypeEjE10Policy1000EjEEvPT0_ --------------------------
	.section	.nv.info._ZN3cub18CUB_300001_SM_10006detail10radix_sort33DeviceRadixSortExclusiveSumKernelINS1_5radix10policy_hubIfNS0_8NullTypeEjE10Policy1000EjEEvPT0_,"",@"SHT_CUDA_INFO"
	.sectionflags	@""
	.align	4


	//----- nvinfo : EIATTR_CUDA_API_VERSION
	.align		4
        /*0000*/ 	.byte	0x04, 0x37
        /*0002*/ 	.short	(.L_117 - .L_116)
.L_116:
        /*0004*/ 	.word	0x00000082


	//----- nvinfo : EIATTR_KPARAM_INFO
	.align		4
.L_117:
        /*0008*/ 	.byte	0x04, 0x17
        /*000a*/ 	.short	(.L_119 - .L_118)
.L_118:
        /*000c*/ 	.word	0x00000000
        /*0010*/ 	.short	0x0000
        /*0012*/ 	.short	0x0000
        /*0014*/ 	.byte	0x00, 0xf5, 0x21, 0x00


	//----- nvinfo : EIATTR_SPARSE_MMA_MASK
	.align		4
.L_119:
        /*0018*/ 	.byte	0x03, 0x50
        /*001a*/ 	.short	0x0000


	//----- nvinfo : EIATTR_MAXREG_COUNT
	.align		4
        /*001c*/ 	.byte	0x03, 0x1b
        /*001e*/ 	.short	0x00ff


	//----- nvinfo : EIATTR_NUM_BARRIERS
	.align		4
        /*0020*/ 	.byte	0x02, 0x4c
        /*0022*/ 	.byte	0x01
	.zero		1


	//----- nvinfo : EIATTR_MERCURY_ISA_VERSION
	.align		4
        /*0024*/ 	.byte	0x03, 0x5f
        /*0026*/ 	.short	0x0101


	//----- nvinfo : EIATTR_COOP_GROUP_MASK_REGIDS
	.align		4
        /*0028*/ 	.byte	0x04, 0x29
        /*002a*/ 	.short	(.L_121 - .L_120)


	//   ....[0]....
.L_120:
        /*002c*/ 	.word	0xffffffff


	//   ....[1]....
        /*0030*/ 	.word	0xffffffff


	//   ....[2]....
        /*0034*/ 	.word	0xffffffff


	//   ....[3]....
        /*0038*/ 	.word	0xffffffff


	//   ....[4]....
        /*003c*/ 	.word	0xffffffff


	//   ....[5]....
        /*0040*/ 	.word	0x05000012


	//   ....[6]....
        /*0044*/ 	.word	0x05000012


	//   ....[7]....
        /*0048*/ 	.word	0x05000012


	//   ....[8]....
        /*004c*/ 	.word	0x05000012


	//   ....[9]....
        /*0050*/ 	.word	0x05000012


	//----- nvinfo : EIATTR_COOP_GROUP_INSTR_OFFSETS
	.align		4
.L_121:
        /*0054*/ 	.byte	0x04, 0x28
        /*0056*/ 	.short	(.L_123 - .L_122)


	//   ....[0]....
.L_122:
        /*0058*/ 	.word	0x00000210


	//   ....[1]....
        /*005c*/ 	.word	0x00000230


	//   ....[2]....
        /*0060*/ 	.word	0x00000250


	//   ....[3]....
        /*0064*/ 	.word	0x00000270


	//   ....[4]....
        /*0068*/ 	.word	0x00000290


	//   ....[5]....
        /*006c*/ 	.word	0x00000460


	//   ....[6]....
        /*0070*/ 	.word	0x000004d0


	//   ....[7]....
        /*0074*/ 	.word	0x00000540


	//   ....[8]....
        /*0078*/ 	.word	0x000005b0


	//   ....[9]....
        /*007c*/ 	.word	0x00000620


	//----- nvinfo : EIATTR_VRC_CTA_INIT_COUNT
	.align		4
.L_123:
        /*0080*/ 	.byte	0x02, 0x4a
	.zero		1
	.zero		1


	//----- nvinfo : EIATTR_EXIT_INSTR_OFFSETS
	.align		4
        /*0084*/ 	.byte	0x04, 0x1c
        /*0086*/ 	.short	(.L_125 - .L_124)


	//   ....[0]....
.L_124:
        /*0088*/ 	.word	0x000003d0


	//   ....[1]....
        /*008c*/ 	.word	0x00000400


	//----- nvinfo : EIATTR_CRS_STACK_SIZE
	.align		4
.L_125:
        /*0090*/ 	.byte	0x04, 0x1e
        /*0092*/ 	.short	(.L_127 - .L_126)
.L_126:
        /*0094*/ 	.word	0x00000000


	//----- nvinfo : EIATTR_CBANK_PARAM_SIZE
	.align		4
.L_127:
        /*0098*/ 	.byte	0x03, 0x19
        /*009a*/ 	.short	0x0008


	//----- nvinfo : EIATTR_PARAM_CBANK
	.align		4
        /*009c*/ 	.byte	0x04, 0x0a
        /*009e*/ 	.short	(.L_129 - .L_128)
	.align		4
.L_128:
        /*00a0*/ 	.word	index@(.nv.constant0._ZN3cub18CUB_300001_SM_10006detail10radix_sort33DeviceRadixSortExclusiveSumKernelINS1_5radix10policy_hubIfNS0_8NullTypeEjE10Policy1000EjEEvPT0_)
        /*00a4*/ 	.short	0x0380
        /*00a6*/ 	.short	0x0008


	//----- nvinfo : EIATTR_SW_WAR
	.align		4
.L_129:
        /*00a8*/ 	.byte	0x04, 0x36
        /*00aa*/ 	.short	(.L_131 - .L_130)
.L_130:
        /*00ac*/ 	.word	0x00000008
.L_131:


//--------------------- .nv.info._ZN3cub18CUB_300001_SM_10006detail10radix_sort30DeviceRadixSortHistogramKernelINS1_5radix10policy_hubIfNS0_8NullTypeEjE10Policy1000ELNS0_9SortOrderE0EfjNS1_21identity_decomposer_tEEEvPT2_PKT1_SB_iiT3_ --------------------------
	.section	.nv.info._ZN3cub18CUB_300001_SM_10006detail10radix_sort30DeviceRadixSortHistogramKernelINS1_5radix10policy_hubIfNS0_8NullTypeEjE10Policy1000ELNS0_9SortOrderE0EfjNS1_21identity_decomposer_tEEEvPT2_PKT1_SB_iiT3_,"",@"SHT_CUDA_INFO"
	.sectionflags	@""
	.align	4


	//----- nvinfo : EIATTR_CUDA_API_VERSION
	.align		4
        /*0000*/ 	.byte	0x04, 0x37
        /*0002*/ 	.short	(.L_133 - .L_132)
.L_132:
        /*0004*/ 	.word	0x00000082


	//----- nvinfo : EIATTR_KPARAM_INFO
	.align		4
.L_133:
        /*0008*/ 	.byte	0x04, 0x17
        /*000a*/ 	.short	(.L_135 - .L_134)
.L_134:
        /*000c*/ 	.word	0x00000000
        /*0010*/ 	.short	0x0005
        /*0012*/ 	.short	0x001c
        /*0014*/ 	.byte	0x00, 0xf0, 0x05, 0x00


	//----- nvinfo : EIATTR_KPARAM_INFO
	.align		4
.L_135:
        /*0018*/ 	.byte	0x04, 0x17
        /*001a*/ 	.short	(.L_137 - .L_136)
.L_136:
        /*001c*/ 	.word	0x00000000
        /*0020*/ 	.short	0x0004
        /*0022*/ 	.short	0x0018
        /*0024*/ 	.byte	0x00, 0xf0, 0x11, 0x00


	//----- nvinfo : EIATTR_KPARAM_INFO
	.align		4
.L_137:
        /*0028*/ 	.byte	0x04, 0x17
        /*002a*/ 	.short	(.L_139 - .L_138)
.L_138:
        /*002c*/ 	.word	0x00000000
        /*0030*/ 	.short	0x0003
        /*0032*/ 	.short	0x0014
        /*0034*/ 	.byte	0x00, 0xf0, 0x11, 0x00


	//----- nvinfo : EIATTR_KPARAM_INFO
	.align		4
.L_139:
        /*0038*/ 	.byte	0x04, 0x17
        /*003a*/ 	.short	(.L_141 - .L_140)
.L_140:
        /*003c*/ 	.word	0x00000000
        /*0040*/ 	.short	0x0002
        /*0042*/ 	.short	0x0010
        /*0044*/ 	.byte	0x00, 0xf0, 0x11, 0x00


	//----- nvinfo : EIATTR_KPARAM_INFO
	.align		4
.L_141:
        /*0048*/ 	.byte	0x04, 0x17
        /*004a*/ 	.short	(.L_143 - .L_142)
.L_142:
        /*004c*/ 	.word	0x00000000
        /*0050*/ 	.short	0x0001
        /*0052*/ 	.short	0x0008
        /*0054*/ 	.byte	0x00, 0xf5, 0x21, 0x00


	//----- nvinfo : EIATTR_KPARAM_INFO
	.align		4
.L_143:
        /*0058*/ 	.byte	0x04, 0x17
        /*005a*/ 	.short	(.L_145 - .L_144)
.L_144:
        /*005c*/ 	.word	0x00000000
        /*0060*/ 	.short	0x0000
        /*0062*/ 	.short	0x0000
        /*0064*/ 	.byte	0x00, 0xf5, 0x21, 0x00


	//----- nvinfo : EIATTR_SPARSE_MMA_MASK
	.align		4
.L_145:
        /*0068*/ 	.byte	0x03, 0x50
        /*006a*/ 	.short	0x0000


	//----- nvinfo : EIATTR_MAXREG_COUNT
	.align		4
        /*006c*/ 	.byte	0x03, 0x1b
        /*006e*/ 	.short	0x00ff


	//----- nvinfo : EIATTR_NUM_BARRIERS
	.align		4
        /*0070*/ 	.byte	0x02, 0x4c
        /*0072*/ 	.byte	0x01
	.zero		1


	//----- nvinfo : EIATTR_MERCURY_ISA_VERSION
	.align		4
        /*0074*/ 	.byte	0x03, 0x5f
        /*0076*/ 	.short	0x0101


	//----- nvinfo : EIATTR_VRC_CTA_INIT_COUNT
	.align		4
        /*0078*/ 	.byte	0x02, 0x4a
	.zero		1
	.zero		1


	//----- nvinfo : EIATTR_EXIT_INSTR_OFFSETS
	.align		4
        /*007c*/ 	.byte	0x04, 0x1c
        /*007e*/ 	.short	(.L_147 - .L_146)


	//   ....[0]....
.L_146:
        /*0080*/ 	.word	0x00000030


	//   ....[1]....
        /*0084*/ 	.word	0x00002f80


	//----- nvinfo : EIATTR_MAX_THREADS
	.align		4
.L_147:
        /*0088*/ 	.byte	0x04, 0x05
        /*008a*/ 	.short	(.L_149 - .L_148)
.L_148:
        /*008c*/ 	.word	0x00000080
        /*0090*/ 	.word	0x00000001
        /*0094*/ 	.word	0x00000001


	//----- nvinfo : EIATTR_CRS_STACK_SIZE
	.align		4
.L_149:
        /*0098*/ 	.byte	0x04, 0x1e
        /*009a*/ 	.short	(.L_151 - .L_150)
.L_150:
        /*009c*/ 	.word	0x00000000


	//----- nvinfo : EIATTR_CBANK_PARAM_SIZE
	.align		4
.L_151:
        /*00a0*/ 	.byte	0x03, 0x19
        /*00a2*/ 	.short	0x001d


	//----- nvinfo : EIATTR_PARAM_CBANK
	.align		4
        /*00a4*/ 	.byte	0x04, 0x0a
        /*00a6*/ 	.short	(.L_153 - .L_152)
	.align		4
.L_152:
        /*00a8*/ 	.word	index@(.nv.constant0._ZN3cub18CUB_300001_SM_10006detail10radix_sort30DeviceRadixSortHistogramKernelINS1_5radix10policy_hubIfNS0_8NullTypeEjE10Policy1000ELNS0_9SortOrderE0EfjNS1_21identity_decomposer_tEEEvPT2_PKT1_SB_iiT3_)
        /*00ac*/ 	.short	0x0380
        /*00ae*/ 	.short	0x001d


	//----- nvinfo : EIATTR_SW_WAR
	.align		4
.L_153:
        /*00b0*/ 	.byte	0x04, 0x36
        /*00b2*/ 	.short	(.L_155 - .L_154)
.L_154:
        /*00b4*/ 	.word	0x00000008
.L_155:


//--------------------- .nv.info._ZN3cub18CUB_300001_SM_10006detail10radix_sort31DeviceRadixSortSingleTileKernelINS1_5radix10policy_hubIfNS0_8NullTypeEjE10Policy1000ELNS0_9SortOrderE0EfS6_jNS1_21identity_decomposer_tEEEvPKT1_PSB_PKT2_PSF_T3_iiT4_ --------------------------
	.section	.nv.info._ZN3cub18CUB_300001_SM_10006detail10radix_sort31DeviceRadixSortSingleTileKernelINS1_5radix10policy_hubIfNS0_8NullTypeEjE10Policy1000ELNS0_9SortOrderE0EfS6_jNS1_21identity_decomposer_tEEEvPKT1_PSB_PKT2_PSF_T3_iiT4_,"",@"SHT_CUDA_INFO"
	.sectionflags	@""
	.align	4


	//----- nvinfo : EIATTR_CUDA_API_VERSION
	.align		4
        /*0000*/ 	.byte	0x04, 0x37
        /*0002*/ 	.short	(.L_157 - .L_156)
.L_156:
        /*0004*/ 	.word	0x00000082


	//----- nvinfo : EIATTR_KPARAM_INFO
	.align		4
.L_157:
        /*0008*/ 	.byte	0x04, 0x17
        /*000a*/ 	.short	(.L_159 - .L_158)
.L_158:
        /*000c*/ 	.word	0x00000000
        /*0010*/ 	.short	0x0007
        /*0012*/ 	.short	0x002c
        /*0014*/ 	.byte	0x00, 0xf0, 0x05, 0x00


	//----- nvinfo : EIATTR_KPARAM_INFO
	.align		4
.L_159:
        /*0018*/ 	.byte	0x04, 0x17
        /*001a*/ 	.short	(.L_161 - .L_160)
.L_160:
        /*001c*/ 	.word	0x00000000
        /*0020*/ 	.short	0x0006
        /*0022*/ 	.short	0x0028
        /*0024*/ 	.byte	0x00, 0xf0, 0x11, 0x00


	//----- nvinfo : EIATTR_KPARAM_INFO
	.align		4
.L_161:
        /*0028*/ 	.byte	0x04, 0x17
        /*002a*/ 	.short	(.L_163 - .L_162)
.L_162:
        /*002c*/ 	.word	0x00000000
        /*0030*/ 	.short	0x0005
        /*0032*/ 	.short	0x0024
        /*0034*/ 	.byte	0x00, 0xf0, 0x11, 0x00


	//----- nvinfo : EIATTR_KPARAM_INFO
	.align		4
.L_163:
        /*0038*/ 	.byte	0x04, 0x17
        /*003a*/ 	.short	(.L_165 - .L_164)
.L_164:
        /*003c*/ 	.word	0x00000000
        /*0040*/ 	.short	0x0004
        /*0042*/ 	.short	0x0020
        /*0044*/ 	.byte	0x00, 0xf0, 0x11, 0x00


	//----- nvinfo : EIATTR_KPARAM_INFO
	.align		4
.L_165:
        /*0048*/ 	.byte	0x04, 0x17
        /*004a*/ 	.short	(.L_167 - .L_166)
.L_166:
        /*004c*/ 	.word	0x00000000
        /*0050*/ 	.short	0x0003
        /*0052*/ 	.short	0x0018
        /*0054*/ 	.byte	0x00, 0xf5, 0x21, 0x00


	//----- nvinfo : EIATTR_KPARAM_INFO
	.align		4
.L_167:
        /*0058*/ 	.byte	0x04, 0x17
        /*005a*/ 	.short	(.L_169 - .L_168)
.L_168:
        /*005c*/ 	.word	0x00000000
        /*0060*/ 	.short	0x0002
        /*0062*/ 	.short	0x0010
        /*0064*/ 	.byte	0x00, 0xf5, 0x21, 0x00


	//----- nvinfo : EIATTR_KPARAM_INFO
	.align		4
.L_169:
        /*0068*/ 	.byte	0x04, 0x17
        /*006a*/ 	.short	(.L_171 - .L_170)
.L_170:
        /*006c*/ 	.word	0x00000000
        /*0070*/ 	.short	0x0001
        /*0072*/ 	.short	0x0008
        /*0074*/ 	.byte	0x00, 0xf5, 0x21, 0x00


	//----- nvinfo : EIATTR_KPARAM_INFO
	.align		4
.L_171:
        /*0078*/ 	.byte	0x04, 0x17
        /*007a*/ 	.short	(.L_173 - .L_172)
.L_172:
        /*007c*/ 	.word	0x00000000
        /*0080*/ 	.short	0x0000
        /*0082*/ 	.short	0x0000
        /*0084*/ 	.byte	0x00, 0xf5, 0x21, 0x00


	//----- nvinfo : EIATTR_SPARSE_MMA_MASK
	.align		4
.L_173:
        /*0088*/ 	.byte	0x03, 0x50
        /*008a*/ 	.short	0x0000


	//----- nvinfo : EIATTR_MAXREG_COUNT
	.align		4
        /*008c*/ 	.byte	0x03, 0x1b
        /*008e*/ 	.short	0x00ff


	//----- nvinfo : EIATTR_NUM_BARRIERS
	.align		4
        /*0090*/ 	.byte	0x02, 0x4c
        /*0092*/ 	.byte	0x01
	.zero		1


	//----- nvinfo : EIATTR_MERCURY_ISA_VERSION
	.align		4
        /*0094*/ 	.byte	0x03, 0x5f
        /*0096*/ 	.short	0x0101


	//----- nvinfo : EIATTR_COOP_GROUP_MASK_REGIDS
	.align		4
        /*0098*/ 	.byte	0x04, 0x29
        /*009a*/ 	.short	(.L_175 - .L_174)


	//   ....[0]....
.L_174:
        /*009c*/ 	.word	0xffffffff


	//   ....[1]....
        /*00a0*/ 	.word	0xffffffff


	//   ....[2]....
        /*00a4*/ 	.word	0xffffffff


	//   ....[3]....
        /*00a8*/ 	.word	0xffffffff


	//   ....[4]....
        /*00ac*/ 	.word	0xffffffff


	//----- nvinfo : EIATTR_COOP_GROUP_INSTR_OFFSETS
	.align		4
.L_175:
        /*00b0*/ 	.byte	0x04, 0x28
        /*00b2*/ 	.short	(.L_177 - .L_176)


	//   ....[0]....
.L_176:
        /*00b4*/ 	.word	0x00001ed0


	//   ....[1]....
        /*00b8*/ 	.word	0x00001ef0


	//   ....[2]....
        /*00bc*/ 	.word	0x00001f10


	//   ....[3]....
        /*00c0*/ 	.word	0x00001f30


	//   ....[4]....
        /*00c4*/ 	.word	0x00001f50


	//----- nvinfo : EIATTR_VRC_CTA_INIT_COUNT
	.align		4
.L_177:
        /*00c8*/ 	.byte	0x02, 0x4a
	.zero		1
	.zero		1


	//----- nvinfo : EIATTR_EXIT_INSTR_OFFSETS
	.align		4
        /*00cc*/ 	.byte	0x04, 0x1c
        /*00ce*/ 	.short	(.L_179 - .L_178)


	//   ....[0]....
.L_178:
        /*00d0*/ 	.word	0x000037f0


	//   ....[1]....
        /*00d4*/ 	.word	0x00003860


	//----- nvinfo : EIATTR_MAX_THREADS
	.align		4
.L_179:
        /*00d8*/ 	.byte	0x04, 0x05
        /*00da*/ 	.short	(.L_181 - .L_180)
.L_180:
        /*00dc*/ 	.word	0x00000100
        /*00e0*/ 	.word	0x00000001
        /*00e4*/ 	.word	0x00000001


	//----- nvinfo : EIATTR_CBANK_PARAM_SIZE
	.align		4
.L_181:
        /*00e8*/ 	.byte	0x03, 0x19
        /*00ea*/ 	.short	0x002d


	//----- nvinfo : EIATTR_PARAM_CBANK
	.align		4
        /*00ec*/ 	.byte	0x04, 0x0a
        /*00ee*/ 	.short	(.L_183 - .L_182)
	.align		4
.L_182:
        /*00f0*/ 	.word	index@(.nv.constant0._ZN3cub18CUB_300001_SM_10006detail10radix_sort31DeviceRadixSortSingleTileKernelINS1_5radix10policy_hubIfNS0_8NullTypeEjE10Policy1000ELNS0_9SortOrderE0EfS6_jNS1_21identity_decomposer_tEEEvPKT1_PSB_PKT2_PSF_T3_iiT4_)
        /*00f4*/ 	.short	0x0380
        /*00f6*/ 	.short	0x002d


	//----- nvinfo : EIATTR_SW_WAR
	.align		4
.L_183:
        /*00f8*/ 	.byte	0x04, 0x36
        /*00fa*/ 	.short	(.L_185 - .L_184)
.L_184:
        /*00fc*/ 	.word	0x00000008
.L_185:


//--------------------- .nv.info._ZN3cub18CUB_300001_SM_10006detail11EmptyKernelIvEEvv --------------------------
	.section	.nv.info._ZN3cub18CUB_300001_SM_10006detail11EmptyKernelIvEEvv,"",@"SHT_CUDA_INFO"
	.sectionflags	@""
	.align	4


	//----- nvinfo : EIATTR_CUDA_API_VERSION
	.align		4
        /*0000*/ 	.byte	0x04, 0x37
        /*0002*/ 	.short	(.L_187 - .L_186)
.L_186:
        /*0004*/ 	.word	0x00000082


	//----- nvinfo : EIATTR_SPARSE_MMA_MASK
	.align		4
.L_187:
        /*0008*/ 	.byte	0x03, 0x50
        /*000a*/ 	.short	0x0000


	//----- nvinfo : EIATTR_MAXREG_COUNT
	.align		4
        /*000c*/ 	.byte	0x03, 0x1b
        /*000e*/ 	.short	0x00ff


	//----- nvinfo : EIATTR_MERCURY_ISA_VERSION
	.align		4
        /*0010*/ 	.byte	0x03, 0x5f
        /*0012*/ 	.short	0x0101


	//----- nvinfo : EIATTR_VRC_CTA_INIT_COUNT
	.align		4
        /*0014*/ 	.byte	0x02, 0x4a
	.zero		1
	.zero		1


	//----- nvinfo : EIATTR_EXIT_INSTR_OFFSETS
	.align		4
        /*0018*/ 	.byte	0x04, 0x1c
        /*001a*/ 	.short	(.L_189 - .L_188)


	//   ....[0]....
.L_188:
        /*001c*/ 	.word	0x00000010


	//----- nvinfo : EIATTR_SW_WAR
	.align		4
.L_189:
        /*0020*/ 	.byte	0x04, 0x36
        /*0022*/ 	.short	(.L_191 - .L_190)
.L_190:
        /*0024*/ 	.word	0x00000008
.L_191:


//--------------------- .nv.info._Z11emptyKernelv --------------------------
	.section	.nv.info._Z11emptyKernelv,"",@"SHT_CUDA_INFO"
	.sectionflags	@""
	.align	4


	//----- nvinfo : EIATTR_CUDA_API_VERSION
	.align		4
        /*0000*/ 	.byte	0x04, 0x37
        /*0002*/ 	.short	(.L_193 - .L_192)
.L_192:
        /*0004*/ 	.word	0x00000082


	//----- nvinfo : EIATTR_SPARSE_MMA_MASK
	.align		4
.L_193:
        /*0008*/ 	.byte	0x03, 0x50
        /*000a*/ 	.short	0x0000


	//----- nvinfo : EIATTR_MAXREG_COUNT
	.align		4
        /*000c*/ 	.byte	0x03, 0x1b
        /*000e*/ 	.short	0x00ff


	//----- nvinfo : EIATTR_MERCURY_ISA_VERSION
	.align		4
        /*0010*/ 	.byte	0x03, 0x5f
        /*0012*/ 	.short	0x0101


	//----- nvinfo : EIATTR_VRC_CTA_INIT_COUNT
	.align		4
        /*0014*/ 	.byte	0x02, 0x4a
	.zero		1
	.zero		1


	//----- nvinfo : EIATTR_EXIT_INSTR_OFFSETS
	.align		4
        /*0018*/ 	.byte	0x04, 0x1c
        /*001a*/ 	.short	(.L_195 - .L_194)


	//   ....[0]....
.L_194:
        /*001c*/ 	.word	0x00000010


	//----- nvinfo : EIATTR_SW_WAR
	.align		4
.L_195:
        /*0020*/ 	.byte	0x04, 0x36
        /*0022*/ 	.short	(.L_197 - .L_196)
.L_196:
        /*0024*/ 	.word	0x00000008
.L_197:


//--------------------- .nv.callgraph             --------------------------
	.section	.nv.callgraph,"",@"SHT_CUDA_CALLGRAPH"
	.align	4
	.sectionentsize	8
	.align		4
        /*0000*/ 	.word	0x00000000
	.align		4
        /*0004*/ 	.word	0xffffffff
	.align		4
        /*0008*/ 	.word	0x00000000
	.align		4
        /*000c*/ 	.word	0xfffffffe
	.align		4
        /*0010*/ 	.word	0x00000000
	.align		4
        /*0014*/ 	.word	0xfffffffd
	.align		4
        /*0018*/ 	.word	0x00000000
	.align		4
        /*001c*/ 	.word	0xfffffffc


//--------------------- .nv.constant4             --------------------------
	.section	.nv.constant4,"a",@progbits
	.align	8
	.align		8
.nv.constant4:
        /*0000*/ 	.dword	_ZN27_INTERNAL_2ba8568e_4_k_cu_N4cuda3std3__45__cpo5beginE
	.align		8
        /*0008*/ 	.dword	_ZN27_INTERNAL_2ba8568e_4_k_cu_N4cuda3std3__45__cpo3endE
	.align		8
        /*0010*/ 	.dword	_ZN27_INTERNAL_2ba8568e_4_k_cu_N4cuda3std3__45__cpo6cbeginE
	.align		8
        /*0018*/ 	.dword	_ZN27_INTERNAL_2ba8568e_4_k_cu_N4cuda3std3__45__cpo4cendE
	.align		8
        /*0020*/ 	.dword	_ZN27_INTERNAL_2ba8568e_4_k_cu_N4cuda3std3__45__cpo6rbeginE
	.align		8
        /*0028*/ 	.dword	_ZN27_INTERNAL_2ba8568e_4_k_cu_N4cuda3std3__45__cpo4rendE
	.align		8
        /*0030*/ 	.dword	_ZN27_INTERNAL_2ba8568e_4_k_cu_N4cuda3std3__45__cpo7crbeginE
	.align		8
        /*0038*/ 	.dword	_ZN27_INTERNAL_2ba8568e_4_k_cu_N4cuda3std3__45__cpo5crendE
	.align		8
        /*0040*/ 	.dword	_ZN27_INTERNAL_2ba8568e_4_k_cu_N4cuda3std3__429_GLOBAL__N__2ba8568e_4_k_cu_N6ignoreE
	.align		8
        /*0048*/ 	.dword	_ZN27_INTERNAL_2ba8568e_4_k_cu_N4cuda3std3__419piecewise_constructE
	.align		8
        /*0050*/ 	.dword	_ZN27_INTERNAL_2ba8568e_4_k_cu_N4cuda3std3__48in_placeE
	.align		8
        /*0058*/ 	.dword	_ZN27_INTERNAL_2ba8568e_4_k_cu_N4cuda3std3__420unreachable_sentinelE
	.align		8
        /*0060*/ 	.dword	_ZN27_INTERNAL_2ba8568e_4_k_cu_N4cuda3std3__47nulloptE
	.align		8
        /*0068*/ 	.dword	_ZN27_INTERNAL_2ba8568e_4_k_cu_N4cuda3std3__48unexpectE
	.align		8
        /*0070*/ 	.dword	_ZN27_INTERNAL_2ba8568e_4_k_cu_N4cuda3std6ranges3__45__cpo4swapE
	.align		8
        /*0078*/ 	.dword	_ZN27_INTERNAL_2ba8568e_4_k_cu_N4cuda3std6ranges3__45__cpo9iter_moveE
	.align		8
        /*0080*/ 	.dword	_ZN27_INTERNAL_2ba8568e_4_k_cu_N4cuda3std6ranges3__45__cpo5beginE
	.align		8
        /*0088*/ 	.dword	_ZN27_INTERNAL_2ba8568e_4_k_cu_N4cuda3std6ranges3__45__cpo3endE
	.align		8
        /*0090*/ 	.dword	_ZN27_INTERNAL_2ba8568e_4_k_cu_N4cuda3std6ranges3__45__cpo6cbeginE
	.align		8
        /*0098*/ 	.dword	_ZN27_INTERNAL_2ba8568e_4_k_cu_N4cuda3std6ranges3__45__cpo4cendE
	.align		8
        /*00a0*/ 	.dword	_ZN27_INTERNAL_2ba8568e_4_k_cu_N4cuda3std6ranges3__45__cpo7advanceE
	.align		8
        /*00a8*/ 	.dword	_ZN27_INTERNAL_2ba8568e_4_k_cu_N4cuda3std6ranges3__45__cpo9iter_swapE
	.align		8
        /*00b0*/ 	.dword	_ZN27_INTERNAL_2ba8568e_4_k_cu_N4cuda3std6ranges3__45__cpo4nextE
	.align		8
        /*00b8*/ 	.dword	_ZN27_INTERNAL_2ba8568e_4_k_cu_N4cuda3std6ranges3__45__cpo4prevE
	.align		8
        /*00c0*/ 	.dword	_ZN27_INTERNAL_2ba8568e_4_k_cu_N4cuda3std6ranges3__45__cpo4dataE
	.align		8
        /*00c8*/ 	.dword	_ZN27_INTERNAL_2ba8568e_4_k_cu_N4cuda3std6ranges3__45__cpo5cdataE
	.align		8
        /*00d0*/ 	.dword	_ZN27_INTERNAL_2ba8568e_4_k_cu_N4cuda3std6ranges3__45__cpo4sizeE
	.align		8
        /*00d8*/ 	.dword	_ZN27_INTERNAL_2ba8568e_4_k_cu_N4cuda3std6ranges3__45__cpo5ssizeE
	.align		8
        /*00e0*/ 	.dword	_ZN27_INTERNAL_2ba8568e_4_k_cu_N4cuda3std6ranges3__45__cpo8distanceE
	.align		8
        /*00e8*/ 	.dword	_ZN27_INTERNAL_2ba8568e_4_k_cu_N6thrust24THRUST_300001_SM_1000_NS6system6detail10sequential3seqE
	.align		8
        /*00f0*/ 	.dword	_ZN27_INTERNAL_2ba8568e_4_k_cu_N6thrust24THRUST_300001_SM_1000_NS12placeholders2_1E
	.align		8
        /*00f8*/ 	.dword	_ZN27_INTERNAL_2ba8568e_4_k_cu_N6thrust24THRUST_300001_SM_1000_NS12placeholders2_2E
	.align		8
        /*0100*/ 	.dword	_ZN27_INTERNAL_2ba8568e_4_k_cu_N6thrust24THRUST_300001_SM_1000_NS12placeholders2_3E
	.align		8
        /*0108*/ 	.dword	_ZN27_INTERNAL_2ba8568e_4_k_cu_N6thrust24THRUST_300001_SM_1000_NS12placeholders2_4E
	.align		8
        /*0110*/ 	.dword	_ZN27_INTERNAL_2ba8568e_4_k_cu_N6thrust24THRUST_300001_SM_1000_NS12placeholders2_5E
	.align		8
        /*0118*/ 	.dword	_ZN27_INTERNAL_2ba8568e_4_k_cu_N6thrust24THRUST_300001_SM_1000_NS12placeholders2_6E
	.align		8
        /*0120*/ 	.dword	_ZN27_INTERNAL_2ba8568e_4_k_cu_N6thrust24THRUST_300001_SM_1000_NS12placeholders2_7E
	.align		8
        /*0128*/ 	.dword	_ZN27_INTERNAL_2ba8568e_4_k_cu_N6thrust24THRUST_300001_SM_1000_NS12placeholders2_8E
	.align		8
        /*0130*/ 	.dword	_ZN27_INTERNAL_2ba8568e_4_k_cu_N6thrust24THRUST_300001_SM_1000_NS12placeholders2_9E
	.align		8
        /*0138*/ 	.dword	_ZN27_INTERNAL_2ba8568e_4_k_cu_N6thrust24THRUST_300001_SM_1000_NS12placeholders3_10E


//--------------------- .text._ZN3cub18CUB_300001_SM_10006detail10radix_sort29DeviceRadixSortOnesweepKernelINS1_5radix10policy_hubIfNS0_8NullTypeEjE10Policy1000ELNS0_9SortOrderE0EfS6_jiiNS1_21identity_decomposer_tEEEvPT5_SC_PT3_PKSD_PT1_PKSH_PT2_PKSL_T4_iiT6_ --------------------------
	.section	.text._ZN3cub18CUB_300001_SM_10006detail10radix_sort29DeviceRadixSortOnesweepKernelINS1_5radix10policy_hubIfNS0_8NullTypeEjE10Policy1000ELNS0_9SortOrderE0EfS6_jiiNS1_21identity_decomposer_tEEEvPT5_SC_PT3_PKSD_PT1_PKSH_PT2_PKSL_T4_iiT6_,"ax",@progbits
	.align	128
        .global         _ZN3cub18CUB_300001_SM_10006detail10radix_sort29DeviceRadixSortOnesweepKernelINS1_5radix10policy_hubIfNS0_8NullTypeEjE10Policy1000ELNS0_9SortOrderE0EfS6_jiiNS1_21identity_decomposer_tEEEvPT5_SC_PT3_PKSD_PT1_PKSH_PT2_PKSL_T4_iiT6_
        .type           _ZN3cub18CUB_300001_SM_10006detail10radix_sort29DeviceRadixSortOnesweepKernelINS1_5radix10policy_hubIfNS0_8NullTypeEjE10Policy1000ELNS0_9SortOrderE0EfS6_jiiNS1_21identity_decomposer_tEEEvPT5_SC_PT3_PKSD_PT1_PKSH_PT2_PKSL_T4_iiT6_,@function
        .size           _ZN3cub18CUB_300001_SM_10006detail10radix_sort29DeviceRadixSortOnesweepKernelINS1_5radix10policy_hubIfNS0_8NullTypeEjE10Policy1000ELNS0_9SortOrderE0EfS6_jiiNS1_21identity_decomposer_tEEEvPT5_SC_PT3_PKSD_PT1_PKSH_PT2_PKSL_T4_iiT6_,(.L_x_217 - _ZN3cub18CUB_300001_SM_10006detail10radix_sort29DeviceRadixSortOnesweepKernelINS1_5radix10policy_hubIfNS0_8NullTypeEjE10Policy1000ELNS0_9SortOrderE0EfS6_jiiNS1_21identity_decomposer_tEEEvPT5_SC_PT3_PKSD_PT1_PKSH_PT2_PKSL_T4_iiT6_)
        .other          _ZN3cub18CUB_300001_SM_10006detail10radix_sort29DeviceRadixSortOnesweepKernelINS1_5radix10policy_hubIfNS0_8NullTypeEjE10Policy1000ELNS0_9SortOrderE0EfS6_jiiNS1_21identity_decomposer_tEEEvPT5_SC_PT3_PKSD_PT1_PKSH_PT2_PKSL_T4_iiT6_,@"STO_CUDA_ENTRY STV_DEFAULT"
_ZN3cub18CUB_300001_SM_10006detail10radix_sort29DeviceRadixSortOnesweepKernelINS1_5radix10policy_hubIfNS0_8NullTypeEjE10Policy1000ELNS0_9SortOrderE0EfS6_jiiNS1_21identity_decomposer_tEEEvPT5_SC_PT3_PKSD_PT1_PKSH_PT2_PKSL_T4_iiT6_:
.text._ZN3cub18CUB_300001_SM_10006detail10radix_sort29DeviceRadixSortOnesweepKernelINS1_5radix10policy_hubIfNS0_8NullTypeEjE10Policy1000ELNS0_9SortOrderE0EfS6_jiiNS1_21identity_decomposer_tEEEvPT5_SC_PT3_PKSD_PT1_PKSH_PT2_PKSL_T4_iiT6_:
[----:B------:R-:W-:Y:S01]  /*0000*/  LDC R1, c[0x0][0x37c] ;  /* 0x0000df00ff017b82 */ /* 0x000fe20000000800 */
[----:B------:R-:W0:Y:S01]  /*0010*/  S2R R3, SR_TID.X ;  /* 0x0000000000037919 */ /* 0x000e220000002100 */
[----:B------:R-:W-:Y:S01]  /*0020*/  MOV R45, 0x400 ;  /* 0x00000400002d7802 */ /* 0x000fe20000000f00 */
[----:B------:R-:W1:Y:S01]  /*0030*/  LDCU.64 UR6, c[0x0][0x358] ;  /* 0x00006b00ff0677ac */ /* 0x000e620008000a00 */
[----:B------:R-:W-:Y:S01]  /*0040*/  BSSY.RECONVERGENT B0, `(.L_x_0) ;  /* 0x000000c000007945 */ /* 0x000fe20003800200 */
[----:B------:R-:W2:Y:S01]  /*0050*/  S2R R0, SR_CgaCtaId ;  /* 0x0000000000007919 */ /* 0x000ea20000008800 */
[----:B0-----:R-:W-:Y:S02]  /*0060*/  ISETP.NE.AND P0, PT, R3, RZ, PT ;  /* 0x000000ff0300720c */ /* 0x001fe40003f05270 */
[----:B--2---:R-:W-:-:S11]  /*0070*/  LEA R45, R0, R45, 0x18 ;  /* 0x0000002d002d7211 */ /* 0x004fd600078ec0ff */
[----:B-1----:R-:W-:Y:S05]  /*0080*/  @P0 BRA `(.L_x_1) ;  /* 0x00000000001c0947 */ /* 0x002fea0003800000 */
[----:B------:R-:W0:Y:S01]  /*0090*/  LDC.64 R4, c[0x0][0x388] ;  /* 0x0000e200ff047b82 */ /* 0x000e220000000a00 */
[----:B------:R-:W-:-:S05]  /*00a0*/  IMAD.MOV.U32 R7, RZ, RZ, 0x1 ;  /* 0x00000001ff077424 */ /* 0x000fca00078e00ff */
[----:B0-----:R-:W2:Y:S02]  /*00b0*/  ATOMG.E.ADD.STRONG.GPU PT, R4, desc[UR6][R4.64], R7 ;  /* 0x80000007040479a8 */ /* 0x001ea400081ef106 */
[----:B------:R-:W0:Y:S01]  /*00c0*/  S2UR UR5, SR_CgaCtaId ;  /* 0x00000000000579c3 */ /* 0x000e220000008800 */
[----:B------:R-:W-:Y:S02]  /*00d0*/  UMOV UR4, 0x400 ;  /* 0x0000040000047882 */ /* 0x000fe40000000000 */
[----:B0-----:R-:W-:-:S09]  /*00e0*/  ULEA UR4, UR5, UR4, 0x18 ;  /* 0x0000000405047291 */ /* 0x001fd2000f8ec0ff */
[----:B--2---:R0:W-:Y:S03]  /*00f0*/  STS [UR4+0x7200], R4 ;  /* 0x00720004ff007988 */ /* 0x0041e60008000804 */
.L_x_1:
[----:B------:R-:W-:Y:S05]  /*0100*/  BSYNC.RECONVERGENT B0 ;  /* 0x0000000000007941 */ /* 0x000fea0003800200 */
.L_x_0:
[----:B------:R-:W-:Y:S01]  /*0110*/  BAR.SYNC.DEFER_BLOCKING 0x0 ;  /* 0x0000000000007b1d */ /* 0x000fe20000010000 */
[----:B------:R-:W-:-:S05]  /*0120*/  SHF.R.U32.HI R0, RZ, 0x5, R3 ;  /* 0x00000005ff007819 */ /* 0x000fca0000011603 */
[----:B------:R-:W1:Y:S01]  /*0130*/  LDCU UR4, c[0x0][0x3c0] ;  /* 0x00007800ff0477ac */ /* 0x000e620008000800 */
[----:B------:R-:W2:Y:S01]  /*0140*/  S2R R42, SR_LANEID ;  /* 0x00000000002a7919 */ /* 0x000ea20000000000 */
[----:B------:R-:W0:Y:S02]  /*0150*/  LDS R43, [R45+0x7200] ;  /* 0x007200002d2b7984 */ /* 0x000e240000000800 */
[----:B0-----:R-:W-:-:S04]  /*0160*/  IMAD R4, R43, 0x1c80, RZ ;  /* 0x00001c802b047824 */ /* 0x001fc800078e02ff */
[----:B------:R-:W-:-:S05]  /*0170*/  VIADD R47, R4, 0x1c80 ;  /* 0x00001c80042f7836 */ /* 0x000fca0000000000 */
[----:B-1----:R-:W-:-:S13]  /*0180*/  ISETP.GT.AND P0, PT, R47, UR4, PT ;  /* 0x000000042f007c0c */ /* 0x002fda000bf04270 */
[----:B--2---:R-:W-:Y:S05]  /*0190*/  @P0 BRA `(.L_x_2) ;  /* 0x0000000000700947 */ /* 0x004fea0003800000 */
[----:B------:R-:W0:Y:S01]  /*01a0*/  LDCU.64 UR4, c[0x0][0x3a8] ;  /* 0x00007500ff0477ac */ /* 0x000e220008000a00 */
[C---:B------:R-:W-:Y:S02]  /*01b0*/  LOP3.LUT R5, R3.reuse, 0x1f, RZ, 0xc0, !PT ;  /* 0x0000001f03057812 */ /* 0x040fe400078ec0ff */
[----:B------:R-:W-:-:S05]  /*01c0*/  LOP3.LUT R6, R3, 0x3e0, RZ, 0xc0, !PT ;  /* 0x000003e003067812 */ /* 0x000fca00078ec0ff */
[----:B------:R-:W-:-:S05]  /*01d0*/  IMAD R5, R6, 0x13, R5 ;  /* 0x0000001306057824 */ /* 0x000fca00078e0205 */
[----:B------:R-:W-:-:S05]  /*01e0*/  IADD3 R5, P0, PT, R4, R5, RZ ;  /* 0x0000000504057210 */ /* 0x000fca0007f1e0ff */
[----:B------:R-:W-:Y:S01]  /*01f0*/  IMAD.X R6, RZ, RZ, RZ, P0 ;  /* 0x000000ffff067224 */ /* 0x000fe200000e06ff */
[----:B0-----:R-:W-:-:S04]  /*0200*/  LEA R4, P0, R5, UR4, 0x2 ;  /* 0x0000000405047c11 */ /* 0x001fc8000f8010ff */
[----:B------:R-:W-:-:S05]  /*0210*/  LEA.HI.X R5, R5, UR5, R6, 0x2, P0 ;  /* 0x0000000505057c11 */ /* 0x000fca00080f1406 */
[----:B------:R0:W5:Y:S04]  /*0220*/  LDG.E R41, desc[UR6][R4.64] ;  /* 0x0000000604297981 */ /* 0x000168000c1e1900 */
        /* <DEDUP_REMOVED lines=17> */
[----:B------:R0:W5:Y:S01]  /*0340*/  LDG.E R23, desc[UR6][R4.64+0x900] ;  /* 0x0009000604177981 */ /* 0x000162000c1e1900 */
[----:B------:R-:W-:Y:S05]  /*0350*/  BRA `(.L_x_3) ;  /* 0x0000000400507947 */ /* 0x000fea0003800000 */
.L_x_2:
[----:B------:R-:W0:Y:S01]  /*0360*/  LDCU.64 UR8, c[0x0][0x3a8] ;  /* 0x00007500ff0877ac */ /* 0x000e220008000a00 */
[C---:B------:R-:W-:Y:S01]  /*0370*/  LOP3.LUT R5, R3.reuse, 0x1f, RZ, 0xc0, !PT ;  /* 0x0000001f03057812 */ /* 0x040fe200078ec0ff */
[----:B------:R-:W-:Y:S01]  /*0380*/  IMAD.MOV.U32 R41, RZ, RZ, 0x7fffffff ;  /* 0x7fffffffff297424 */ /* 0x000fe200078e00ff */
[----:B------:R-:W-:Y:S01]  /*0390*/  LOP3.LUT R6, R3, 0x3e0, RZ, 0xc0, !PT ;  /* 0x000003e003067812 */ /* 0x000fe200078ec0ff */
[----:B------:R-:W-:Y:S02]  /*03a0*/  IMAD.MOV.U32 R39, RZ, RZ, 0x7fffffff ;  /* 0x7fffffffff277424 */ /* 0x000fe400078e00ff */
[----:B------:R-:W-:Y:S02]  /*03b0*/  IMAD.MOV.U32 R40, RZ, RZ, 0x7fffffff ;  /* 0x7fffffffff287424 */ /* 0x000fe400078e00ff */
[----:B------:R-:W-:Y:S01]  /*03c0*/  IMAD R11, R6, 0x13, R5 ;  /* 0x00000013060b7824 */ /* 0x000fe200078e0205 */
[----:B------:R-:W-:-:S03]  /*03d0*/  IADD3 R6, PT, PT, -R4, UR4, RZ ;  /* 0x0000000404067c10 */ /* 0x000fc6000fffe1ff */
[C---:B------:R-:W-:Y:S01]  /*03e0*/  VIADD R5, R11.reuse, 0x20 ;  /* 0x000000200b057836 */ /* 0x040fe20000000000 */
[----:B------:R-:W-:Y:S01]  /*03f0*/  IADD3 R8, P0, PT, R4, R11, RZ ;  /* 0x0000000b04087210 */ /* 0x000fe20007f1e0ff */
[C---:B------:R-:W-:Y:S01]  /*0400*/  VIADD R7, R11.reuse, 0x40 ;  /* 0x000000400b077836 */ /* 0x040fe20000000000 */
[CC--:B------:R-:W-:Y:S01]  /*0410*/  ISETP.GE.AND P1, PT, R11.reuse, R6.reuse, PT ;  /* 0x000000060b00720c */ /* 0x0c0fe20003f26270 */
[----:B------:R-:W-:Y:S01]  /*0420*/  VIADD R9, R11, 0x60 ;  /* 0x000000600b097836 */ /* 0x000fe20000000000 */
[-C--:B------:R-:W-:Y:S01]  /*0430*/  ISETP.GE.AND P2, PT, R5, R6.reuse, PT ;  /* 0x000000060500720c */ /* 0x080fe20003f46270 */
[----:B------:R-:W-:Y:S01]  /*0440*/  VIADD R5, R11, 0x80 ;  /* 0x000000800b057836 */ /* 0x000fe20000000000 */
[-C--:B------:R-:W-:Y:S01]  /*0450*/  ISETP.GE.AND P3, PT, R7, R6.reuse, PT ;  /* 0x000000060700720c */ /* 0x080fe20003f66270 */
[----:B------:R-:W-:Y:S01]  /*0460*/  VIADD R7, R11, 0xa0 ;  /* 0x000000a00b077836 */ /* 0x000fe20000000000 */
[-C--:B------:R-:W-:Y:S01]  /*0470*/  ISETP.GE.AND P4, PT, R9, R6.reuse, PT ;  /* 0x000000060900720c */ /* 0x080fe20003f86270 */
[----:B------:R-:W-:Y:S01]  /*0480*/  IMAD.X R13, RZ, RZ, RZ, P0 ;  /* 0x000000ffff0d7224 */ /* 0x000fe200000e06ff */
[----:B0-----:R-:W-:Y:S01]  /*0490*/  LEA R4, P0, R8, UR8, 0x2 ;  /* 0x0000000808047c11 */ /* 0x001fe2000f8010ff */
[----:B------:R-:W-:Y:S01]  /*04a0*/  VIADD R9, R11, 0xc0 ;  /* 0x000000c00b097836 */ /* 0x000fe20000000000 */
[----:B------:R-:W-:-:S02]  /*04b0*/  ISETP.GE.AND P5, PT, R5, R6, PT ;  /* 0x000000060500720c */ /* 0x000fc40003fa6270 */
[-C--:B------:R-:W-:Y:S01]  /*04c0*/  ISETP.GE.AND P6, PT, R7, R6.reuse, PT ;  /* 0x000000060700720c */ /* 0x080fe20003fc6270 */
[----:B------:R-:W-:Y:S01]  /*04d0*/  VIADD R7, R11, 0xe0 ;  /* 0x000000e00b077836 */ /* 0x000fe20000000000 */
[----:B------:R-:W-:Y:S01]  /*04e0*/  LEA.HI.X R5, R8, UR9, R13, 0x2, P0 ;  /* 0x0000000908057c11 */ /* 0x000fe200080f140d */
[----:B------:R-:W-:Y:S01]  /*04f0*/  IMAD.MOV.U32 R38, RZ, RZ, 0x7fffffff ;  /* 0x7fffffffff267424 */ /* 0x000fe200078e00ff */
[-C--:B------:R-:W-:Y:S01]  /*0500*/  ISETP.GE.AND P0, PT, R9, R6.reuse, PT ;  /* 0x000000060900720c */ /* 0x080fe20003f06270 */
[----:B------:R-:W-:Y:S02]  /*0510*/  VIADD R9, R11, 0x100 ;  /* 0x000001000b097836 */ /* 0x000fe40000000000 */
[----:B------:R1:W5:Y:S01]  /*0520*/  @!P1 LDG.E R41, desc[UR6][R4.64] ;  /* 0x0000000604299981 */ /* 0x000362000c1e1900 */
[-C--:B------:R-:W-:Y:S01]  /*0530*/  ISETP.GE.AND P1, PT, R7, R6.reuse, PT ;  /* 0x000000060700720c */ /* 0x080fe20003f26270 */
[----:B------:R-:W-:Y:S02]  /*0540*/  VIADD R7, R11, 0x120 ;  /* 0x000001200b077836 */ /* 0x000fe40000000000 */
[----:B------:R1:W5:Y:S03]  /*0550*/  @!P3 LDG.E R39, desc[UR6][R4.64+0x100] ;  /* 0x000100060427b981 */ /* 0x000366000c1e1900 */
[----:B------:R-:W-:Y:S01]  /*0560*/  ISETP.GE.AND P3, PT, R7, R6, PT ;  /* 0x000000060700720c */ /* 0x000fe20003f66270 */
[----:B------:R-:W-:Y:S01]  /*0570*/  VIADD R7, R11, 0x140 ;  /* 0x000001400b077836 */ /* 0x000fe20000000000 */
[----:B------:R1:W5:Y:S01]  /*0580*/  @!P4 LDG.E R38, desc[UR6][R4.64+0x180] ;  /* 0x000180060426c981 */ /* 0x000362000c1e1900 */
[----:B------:R-:W-:-:S03]  /*0590*/  IMAD.MOV.U32 R36, RZ, RZ, 0x7fffffff ;  /* 0x7fffffffff247424 */ /* 0x000fc600078e00ff */
[-C--:B------:R-:W-:Y:S01]  /*05a0*/  ISETP.GE.AND P4, PT, R7, R6.reuse, PT ;  /* 0x000000060700720c */ /* 0x080fe20003f86270 */
[----:B------:R-:W-:Y:S01]  /*05b0*/  VIADD R7, R11, 0x180 ;  /* 0x000001800b077836 */ /* 0x000fe20000000000 */
[----:B------:R1:W5:Y:S01]  /*05c0*/  @!P2 LDG.E R40, desc[UR6][R4.64+0x80] ;  /* 0x000080060428a981 */ /* 0x000362000c1e1900 */
[-C--:B------:R-:W-:Y:S01]  /*05d0*/  ISETP.GE.AND P2, PT, R9, R6.reuse, PT ;  /* 0x000000060900720c */ /* 0x080fe20003f46270 */
[----:B------:R-:W-:Y:S02]  /*05e0*/  IMAD.MOV.U32 R35, RZ, RZ, 0x7fffffff ;  /* 0x7fffffffff237424 */ /* 0x000fe400078e00ff */
[----:B------:R1:W5:Y:S01]  /*05f0*/  @!P6 LDG.E R36, desc[UR6][R4.64+0x280] ;  /* 0x000280060424e981 */ /* 0x000362000c1e1900 */
[-C--:B------:R-:W-:Y:S01]  /*0600*/  ISETP.GE.AND P6, PT, R7, R6.reuse, PT ;  /* 0x000000060700720c */ /* 0x080fe20003fc6270 */
[C---:B------:R-:W-:Y:S02]  /*0610*/  VIADD R7, R11.reuse, 0x1a0 ;  /* 0x000001a00b077836 */ /* 0x040fe40000000000 */
[----:B------:R-:W-:Y:S01]  /*0620*/  IMAD.MOV.U32 R37, RZ, RZ, 0x7fffffff ;  /* 0x7fffffffff257424 */ /* 0x000fe200078e00ff */
[----:B------:R1:W5:Y:S01]  /*0630*/  @!P0 LDG.E R35, desc[UR6][R4.64+0x300] ;  /* 0x0003000604238981 */ /* 0x000362000c1e1900 */
[----:B------:R-:W-:Y:S01]  /*0640*/  VIADD R9, R11, 0x160 ;  /* 0x000001600b097836 */ /* 0x000fe20000000000 */
[----:B------:R-:W-:Y:S01]  /*0650*/  ISETP.GE.AND P0, PT, R7, R6, PT ;  /* 0x000000060700720c */ /* 0x000fe20003f06270 */
[----:B------:R-:W-:-:S02]  /*0660*/  IMAD.MOV.U32 R33, RZ, RZ, 0x7fffffff ;  /* 0x7fffffffff217424 */ /* 0x000fc400078e00ff */
[----:B------:R-:W-:Y:S01]  /*0670*/  VIADD R7, R11, 0x1e0 ;  /* 0x000001e00b077836 */ /* 0x000fe20000000000 */
[----:B------:R1:W5:Y:S01]  /*0680*/  @!P5 LDG.E R37, desc[UR6][R4.64+0x200] ;  /* 0x000200060425d981 */ /* 0x000362000c1e1900 */
[-C--:B------:R-:W-:Y:S01]  /*0690*/  ISETP.GE.AND P5, PT, R9, R6.reuse, PT ;  /* 0x000000060900720c */ /* 0x080fe20003fa6270 */
[----:B------:R-:W-:Y:S02]  /*06a0*/  IMAD.MOV.U32 R34, RZ, RZ, 0x7fffffff ;  /* 0x7fffffffff227424 */ /* 0x000fe400078e00ff */
[----:B------:R1:W5:Y:S01]  /*06b0*/  @!P2 LDG.E R33, desc[UR6][R4.64+0x400] ;  /* 0x000400060421a981 */ /* 0x000362000c1e1900 */
[----:B------:R-:W-:Y:S01]  /*06c0*/  IMAD.MOV.U32 R32, RZ, RZ, 0x7fffffff ;  /* 0x7fffffffff207424 */ /* 0x000fe200078e00ff */
[----:B------:R-:W-:Y:S01]  /*06d0*/  ISETP.GE.AND P2, PT, R7, R6, PT ;  /* 0x000000060700720c */ /* 0x000fe20003f46270 */
[C---:B------:R-:W-:Y:S01]  /*06e0*/  VIADD R9, R11.reuse, 0x1c0 ;  /* 0x000001c00b097836 */ /* 0x040fe20000000000 */
[----:B------:R1:W5:Y:S01]  /*06f0*/  @!P1 LDG.E R34, desc[UR6][R4.64+0x380] ;  /* 0x0003800604229981 */ /* 0x000362000c1e1900 */
[----:B------:R-:W-:-:S02]  /*0700*/  VIADD R7, R11, 0x200 ;  /* 0x000002000b077836 */ /* 0x000fc40000000000 */
[----:B------:R-:W-:Y:S01]  /*0710*/  IMAD.MOV.U32 R31, RZ, RZ, 0x7fffffff ;  /* 0x7fffffffff1f7424 */ /* 0x000fe200078e00ff */
[----:B------:R1:W5:Y:S01]  /*0720*/  @!P3 LDG.E R32, desc[UR6][R4.64+0x480] ;  /* 0x000480060420b981 */ /* 0x000362000c1e1900 */
[----:B------:R-:W-:Y:S01]  /*0730*/  IMAD.MOV.U32 R30, RZ, RZ, 0x7fffffff ;  /* 0x7fffffffff1e7424 */ /* 0x000fe200078e00ff */
[-C--:B------:R-:W-:Y:S01]  /*0740*/  ISETP.GE.AND P1, PT, R9, R6.reuse, PT ;  /* 0x000000060900720c */ /* 0x080fe20003f26270 */
[----:B------:R-:W-:Y:S01]  /*0750*/  VIADD R9, R11, 0x220 ;  /* 0x000002200b097836 */ /* 0x000fe20000000000 */
[-C--:B------:R-:W-:Y:S01]  /*0760*/  ISETP.GE.AND P3, PT, R7, R6.reuse, PT ;  /* 0x000000060700720c */ /* 0x080fe20003f66270 */
[----:B------:R-:W-:Y:S01]  /*0770*/  VIADD R7, R11, 0x240 ;  /* 0x000002400b077836 */ /* 0x000fe20000000000 */
[----:B------:R1:W5:Y:S02]  /*0780*/  @!P4 LDG.E R31, desc[UR6][R4.64+0x500] ;  /* 0x00050006041fc981 */ /* 0x000364000c1e1900 */
[-C--:B------:R-:W-:Y:S02]  /*0790*/  ISETP.GE.AND P4, PT, R9, R6.reuse, PT ;  /* 0x000000060900720c */ /* 0x080fe40003f86270 */
[----:B------:R1:W5:Y:S01]  /*07a0*/  @!P5 LDG.E R30, desc[UR6][R4.64+0x580] ;  /* 0x00058006041ed981 */ /* 0x000362000c1e1900 */
[----:B------:R-:W-:Y:S01]  /*07b0*/  ISETP.GE.AND P5, PT, R7, R6, PT ;  /* 0x000000060700720c */ /* 0x000fe20003fa6270 */
[----:B------:R-:W-:-:S02]  /*07c0*/  IMAD.MOV.U32 R29, RZ, RZ, 0x7fffffff ;  /* 0x7fffffffff1d7424 */ /* 0x000fc400078e00ff */
[----:B------:R-:W-:Y:S02]  /*07d0*/  IMAD.MOV.U32 R28, RZ, RZ, 0x7fffffff ;  /* 0x7fffffffff1c7424 */ /* 0x000fe400078e00ff */
[----:B------:R-:W-:Y:S02]  /*07e0*/  IMAD.MOV.U32 R27, RZ, RZ, 0x7fffffff ;  /* 0x7fffffffff1b7424 */ /* 0x000fe400078e00ff */
[----:B------:R-:W-:Y:S01]  /*07f0*/  IMAD.MOV.U32 R26, RZ, RZ, 0x7fffffff ;  /* 0x7fffffffff1a7424 */ /* 0x000fe200078e00ff */
[----:B------:R1:W5:Y:S01]  /*0800*/  @!P6 LDG.E R29, desc[UR6][R4.64+0x600] ;  /* 0x00060006041de981 */ /* 0x000362000c1e1900 */
[----:B------:R-:W-:Y:S02]  /*0810*/  IMAD.MOV.U32 R25, RZ, RZ, 0x7fffffff ;  /* 0x7fffffffff197424 */ /* 0x000fe400078e00ff */
[----:B------:R-:W-:Y:S01]  /*0820*/  IMAD.MOV.U32 R24, RZ, RZ, 0x7fffffff ;  /* 0x7fffffffff187424 */ /* 0x000fe200078e00ff */
[----:B------:R1:W5:Y:S01]  /*0830*/  @!P0 LDG.E R28, desc[UR6][R4.64+0x680] ;  /* 0x00068006041c8981 */ /* 0x000362000c1e1900 */
[----:B------:R-:W-:-:S03]  /*0840*/  IMAD.MOV.U32 R23, RZ, RZ, 0x7fffffff ;  /* 0x7fffffffff177424 */ /* 0x000fc600078e00ff */
[----:B------:R1:W5:Y:S04]  /*0850*/  @!P1 LDG.E R27, desc[UR6][R4.64+0x700] ;  /* 0x00070006041b9981 */ /* 0x000368000c1e1900 */
[----:B------:R1:W5:Y:S04]  /*0860*/  @!P2 LDG.E R26, desc[UR6][R4.64+0x780] ;  /* 0x00078006041aa981 */ /* 0x000368000c1e1900 */
[----:B------:R1:W5:Y:S04]  /*0870*/  @!P3 LDG.E R25, desc[UR6][R4.64+0x800] ;  /* 0x000800060419b981 */ /* 0x000368000c1e1900 */
[----:B------:R1:W5:Y:S04]  /*0880*/  @!P4 LDG.E R24, desc[UR6][R4.64+0x880] ;  /* 0x000880060418c981 */ /* 0x000368000c1e1900 */
[----:B------:R1:W5:Y:S02]  /*0890*/  @!P5 LDG.E R23, desc[UR6][R4.64+0x900] ;  /* 0x000900060417d981 */ /* 0x000364000c1e1900 */
.L_x_3:
[----:B------:R-:W-:Y:S01]  /*08a0*/  IMAD.MOV.U32 R22, RZ, RZ, -0x1 ;  /* 0xffffffffff167424 */ /* 0x000fe200078e00ff */
[----:B-----5:R-:W-:Y:S01]  /*08b0*/  ISETP.GT.AND P0, PT, R41, -0x1, PT ;  /* 0xffffffff2900780c */ /* 0x020fe20003f04270 */
[----:B------:R-:W2:Y:S01]  /*08c0*/  LDC R9, c[0x0][0x3c8] ;  /* 0x0000f200ff097b82 */ /* 0x000ea20000000800 */
[----:B------:R-:W-:Y:S01]  /*08d0*/  ISETP.GT.AND P1, PT, R40, -0x1, PT ;  /* 0xffffffff2800780c */ /* 0x000fe20003f24270 */
[----:B------:R-:W-:Y:S01]  /*08e0*/  BSSY.RECONVERGENT B0, `(.L_x_4) ;  /* 0x000005b000007945 */ /* 0x000fe20003800200 */
[----:B01----:R-:W-:Y:S01]  /*08f0*/  SEL R4, R22, 0x80000000, !P0 ;  /* 0x8000000016047807 */ /* 0x003fe20004000000 */
[----:B------:R-:W-:Y:S01]  /*0900*/  IMAD.SHL.U32 R0, R0, 0x400, RZ ;  /* 0x0000040000007824 */ /* 0x000fe200078e00ff */
[----:B------:R-:W-:Y:S02]  /*0910*/  SEL R5, R22, 0x80000000, !P1 ;  /* 0x8000000016057807 */ /* 0x000fe40004800000 */
[----:B------:R-:W-:Y:S02]  /*0920*/  ISETP.GT.AND P0, PT, R38, -0x1, PT ;  /* 0xffffffff2600780c */ /* 0x000fe40003f04270 */
[----:B------:R-:W-:-:S02]  /*0930*/  LOP3.LUT R40, R5, R40, RZ, 0x3c, !PT ;  /* 0x0000002805287212 */ /* 0x000fc400078e3cff */
[----:B------:R-:W-:Y:S02]  /*0940*/  SEL R5, R22, 0x80000000, !P0 ;  /* 0x8000000016057807 */ /* 0x000fe40004000000 */
[----:B------:R-:W-:Y:S02]  /*0950*/  ISETP.GT.AND P0, PT, R37, -0x1, PT ;  /* 0xffffffff2500780c */ /* 0x000fe40003f04270 */
[----:B------:R-:W-:Y:S02]  /*0960*/  ISETP.GT.AND P1, PT, R36, -0x1, PT ;  /* 0xffffffff2400780c */ /* 0x000fe40003f24270 */
[----:B------:R-:W-:Y:S02]  /*0970*/  LOP3.LUT R41, R4, R41, RZ, 0x3c, !PT ;  /* 0x0000002904297212 */ /* 0x000fe400078e3cff */
[----:B------:R-:W-:Y:S02]  /*0980*/  LOP3.LUT R38, R5, R38, RZ, 0x3c, !PT ;  /* 0x0000002605267212 */ /* 0x000fe400078e3cff */
[----:B------:R-:W-:-:S02]  /*0990*/  SEL R4, R22, 0x80000000, !P0 ;  /* 0x8000000016047807 */ /* 0x000fc40004000000 */
[----:B------:R-:W-:Y:S02]  /*09a0*/  SEL R5, R22, 0x80000000, !P1 ;  /* 0x8000000016057807 */ /* 0x000fe40004800000 */
[----:B------:R-:W-:Y:S02]  /*09b0*/  ISETP.GT.AND P0, PT, R34, -0x1, PT ;  /* 0xffffffff2200780c */ /* 0x000fe40003f04270 */
[----:B------:R-:W-:Y:S02]  /*09c0*/  ISETP.GT.AND P2, PT, R39, -0x1, PT ;  /* 0xffffffff2700780c */ /* 0x000fe40003f44270 */
[----:B------:R-:W-:Y:S02]  /*09d0*/  LOP3.LUT R36, R5, R36, RZ, 0x3c, !PT ;  /* 0x0000002405247212 */ /* 0x000fe400078e3cff */
[C---:B------:R-:W-:Y:S02]  /*09e0*/  SEL R5, R22.reuse, 0x80000000, !P0 ;  /* 0x8000000016057807 */ /* 0x040fe40004000000 */
[----:B------:R-:W-:-:S02]  /*09f0*/  SEL R6, R22, 0x80000000, !P2 ;  /* 0x8000000016067807 */ /* 0x000fc40005000000 */
[----:B------:R-:W-:Y:S02]  /*0a00*/  ISETP.GT.AND P0, PT, R33, -0x1, PT ;  /* 0xffffffff2100780c */ /* 0x000fe40003f04270 */
[----:B------:R-:W-:Y:S02]  /*0a10*/  ISETP.GT.AND P1, PT, R32, -0x1, PT ;  /* 0xffffffff2000780c */ /* 0x000fe40003f24270 */
[----:B------:R-:W-:Y:S02]  /*0a20*/  ISETP.GT.AND P2, PT, R35, -0x1, PT ;  /* 0xffffffff2300780c */ /* 0x000fe40003f44270 */
[----:B------:R-:W-:Y:S02]  /*0a30*/  VIMNMX R7, PT, PT, R42, 0xe0, !PT ;  /* 0x000000e02a077848 */ /* 0x000fe40007fe0100 */
[----:B------:R-:W-:Y:S02]  /*0a40*/  LOP3.LUT R37, R4, R37, RZ, 0x3c, !PT ;  /* 0x0000002504257212 */ /* 0x000fe400078e3cff */
[----:B------:R-:W-:-:S02]  /*0a50*/  LOP3.LUT R34, R5, R34, RZ, 0x3c, !PT ;  /* 0x0000002205227212 */ /* 0x000fc400078e3cff */
[----:B------:R-:W-:Y:S02]  /*0a60*/  LOP3.LUT R39, R6, R39, RZ, 0x3c, !PT ;  /* 0x0000002706277212 */ /* 0x000fe400078e3cff */
[C---:B------:R-:W-:Y:S02]  /*0a70*/  SEL R4, R22.reuse, 0x80000000, !P0 ;  /* 0x8000000016047807 */ /* 0x040fe40004000000 */
[C---:B------:R-:W-:Y:S02]  /*0a80*/  SEL R5, R22.reuse, 0x80000000, !P1 ;  /* 0x8000000016057807 */ /* 0x040fe40004800000 */
[----:B------:R-:W-:Y:S02]  /*0a90*/  SEL R6, R22, 0x80000000, !P2 ;  /* 0x8000000016067807 */ /* 0x000fe40005000000 */
[----:B------:R-:W-:Y:S02]  /*0aa0*/  ISETP.GT.AND P0, PT, R30, -0x1, PT ;  /* 0xffffffff1e00780c */ /* 0x000fe40003f04270 */
[----:B------:R-:W-:-:S02]  /*0ab0*/  IADD3 R7, PT, PT, R7, 0x1f, -R42 ;  /* 0x0000001f07077810 */ /* 0x000fc40007ffe82a */
[----:B------:R-:W-:Y:S02]  /*0ac0*/  ISETP.GT.AND P2, PT, R31, -0x1, PT ;  /* 0xffffffff1f00780c */ /* 0x000fe40003f44270 */
[----:B------:R-:W-:Y:S02]  /*0ad0*/  LOP3.LUT R32, R5, R32, RZ, 0x3c, !PT ;  /* 0x0000002005207212 */ /* 0x000fe400078e3cff */
[----:B------:R-:W-:Y:S02]  /*0ae0*/  LOP3.LUT R35, R6, R35, RZ, 0x3c, !PT ;  /* 0x0000002306237212 */ /* 0x000fe400078e3cff */
[C---:B------:R-:W-:Y:S02]  /*0af0*/  SEL R5, R22.reuse, 0x80000000, !P0 ;  /* 0x8000000016057807 */ /* 0x040fe40004000000 */
[----:B------:R-:W-:Y:S02]  /*0b00*/  ISETP.GE.U32.AND P4, PT, R7, 0x1e0, PT ;  /* 0x000001e00700780c */ /* 0x000fe40003f86070 */
[----:B------:R-:W-:-:S02]  /*0b10*/  SEL R6, R22, 0x80000000, !P2 ;  /* 0x8000000016067807 */ /* 0x000fc40005000000 */
[----:B------:R-:W-:Y:S02]  /*0b20*/  ISETP.GT.AND P0, PT, R29, -0x1, PT ;  /* 0xffffffff1d00780c */ /* 0x000fe40003f04270 */
[----:B------:R-:W-:Y:S02]  /*0b30*/  ISETP.GT.AND P1, PT, R28, -0x1, PT ;  /* 0xffffffff1c00780c */ /* 0x000fe40003f24270 */
[----:B------:R-:W-:Y:S02]  /*0b40*/  ISETP.GT.AND P2, PT, R27, -0x1, PT ;  /* 0xffffffff1b00780c */ /* 0x000fe40003f44270 */
[----:B------:R-:W-:Y:S02]  /*0b50*/  LOP3.LUT R33, R4, R33, RZ, 0x3c, !PT ;  /* 0x0000002104217212 */ /* 0x000fe400078e3cff */
[----:B------:R-:W-:Y:S02]  /*0b60*/  LOP3.LUT R30, R5, R30, RZ, 0x3c, !PT ;  /* 0x0000001e051e7212 */ /* 0x000fe400078e3cff */
[----:B------:R-:W-:-:S02]  /*0b70*/  LOP3.LUT R31, R6, R31, RZ, 0x3c, !PT ;  /* 0x0000001f061f7212 */ /* 0x000fc400078e3cff */
[C---:B------:R-:W-:Y:S02]  /*0b80*/  SEL R4, R22.reuse, 0x80000000, !P0 ;  /* 0x8000000016047807 */ /* 0x040fe40004000000 */
[C---:B------:R-:W-:Y:S02]  /*0b90*/  SEL R5, R22.reuse, 0x80000000, !P1 ;  /* 0x8000000016057807 */ /* 0x040fe40004800000 */
[----:B------:R-:W-:Y:S02]  /*0ba0*/  SEL R6, R22, 0x80000000, !P2 ;  /* 0x8000000016067807 */ /* 0x000fe40005000000 */
[----:B------:R-:W-:Y:S02]  /*0bb0*/  ISETP.GT.AND P1, PT, R25, -0x1, PT ;  /* 0xffffffff1900780c */ /* 0x000fe40003f24270 */
[----:B------:R-:W-:Y:S02]  /*0bc0*/  ISETP.GT.AND P0, PT, R26, -0x1, PT ;  /* 0xffffffff1a00780c */ /* 0x000fe40003f04270 */
[----:B------:R-:W-:-:S02]  /*0bd0*/  LEA.HI R8, R7, 0x1, RZ, 0x1b ;  /* 0x0000000107087811 */ /* 0x000fc400078fd8ff */
[----:B------:R-:W-:Y:S02]  /*0be0*/  ISETP.GT.AND P2, PT, R24, -0x1, PT ;  /* 0xffffffff1800780c */ /* 0x000fe40003f44270 */
[----:B------:R-:W-:Y:S02]  /*0bf0*/  ISETP.GT.AND P3, PT, R23, -0x1, PT ;  /* 0xffffffff1700780c */ /* 0x000fe40003f64270 */
[----:B------:R-:W-:Y:S02]  /*0c00*/  LOP3.LUT R29, R4, R29, RZ, 0x3c, !PT ;  /* 0x0000001d041d7212 */ /* 0x000fe400078e3cff */
[----:B------:R-:W-:Y:S02]  /*0c10*/  LOP3.LUT R28, R5, R28, RZ, 0x3c, !PT ;  /* 0x0000001c051c7212 */ /* 0x000fe400078e3cff */
[----:B------:R-:W-:Y:S02]  /*0c20*/  LOP3.LUT R27, R6, R27, RZ, 0x3c, !PT ;  /* 0x0000001b061b7212 */ /* 0x000fe400078e3cff */
[----:B------:R-:W-:-:S02]  /*0c30*/  SEL R4, R22, 0x80000000, !P1 ;  /* 0x8000000016047807 */ /* 0x000fc40004800000 */
[----:B------:R-:W-:Y:S02]  /*0c40*/  LOP3.LUT R10, R8, 0xf, RZ, 0xc0, !PT ;  /* 0x0000000f080a7812 */ /* 0x000fe400078ec0ff */
[C---:B------:R-:W-:Y:S02]  /*0c50*/  SEL R5, R22.reuse, 0x80000000, !P0 ;  /* 0x8000000016057807 */ /* 0x040fe40004000000 */
[C---:B------:R-:W-:Y:S02]  /*0c60*/  SEL R7, R22.reuse, 0x80000000, !P2 ;  /* 0x8000000016077807 */ /* 0x040fe40005000000 */
[----:B------:R-:W-:Y:S02]  /*0c70*/  SEL R6, R22, 0x80000000, !P3 ;  /* 0x8000000016067807 */ /* 0x000fe40005800000 */
[----:B------:R-:W-:Y:S01]  /*0c80*/  LOP3.LUT R25, R4, R25, RZ, 0x3c, !PT ;  /* 0x0000001904197212 */ /* 0x000fe200078e3cff */
[----:B------:R-:W-:Y:S01]  /*0c90*/  IMAD.MOV.U32 R4, RZ, RZ, R42 ;  /* 0x000000ffff047224 */ /* 0x000fe200078e002a */
[----:B------:R-:W-:-:S02]  /*0ca0*/  ISETP.NE.AND P1, PT, R10, RZ, PT ;  /* 0x000000ff0a00720c */ /* 0x000fc40003f25270 */
[----:B------:R-:W-:Y:S02]  /*0cb0*/  LOP3.LUT R26, R5, R26, RZ, 0x3c, !PT ;  /* 0x0000001a051a7212 */ /* 0x000fe400078e3cff */
[----:B------:R-:W-:Y:S02]  /*0cc0*/  LOP3.LUT R24, R7, R24, RZ, 0x3c, !PT ;  /* 0x0000001807187212 */ /* 0x000fe400078e3cff */
[----:B------:R-:W-:Y:S01]  /*0cd0*/  LOP3.LUT R23, R6, R23, RZ, 0x3c, !PT ;  /* 0x0000001706177212 */ /* 0x000fe200078e3cff */
[----:B--2---:R-:W-:Y:S06]  /*0ce0*/  @!P4 BRA `(.L_x_5) ;  /* 0x000000000068c947 */ /* 0x004fec0003800000 */
[----:B------:R-:W-:Y:S01]  /*0cf0*/  IMAD R6, R42, 0x4, R0 ;  /* 0x000000042a067824 */ /* 0x000fe200078e0200 */
[----:B------:R-:W-:Y:S01]  /*0d00*/  LOP3.LUT R5, R8, 0xffffff0, RZ, 0xc0, !PT ;  /* 0x0ffffff008057812 */ /* 0x000fe200078ec0ff */
[----:B------:R-:W-:-:S03]  /*0d10*/  IMAD.MOV.U32 R4, RZ, RZ, R42 ;  /* 0x000000ffff047224 */ /* 0x000fc600078e002a */
[----:B------:R-:W-:Y:S01]  /*0d20*/  IADD3 R6, PT, PT, R6, 0x400, R45 ;  /* 0x0000040006067810 */ /* 0x000fe20007ffe02d */
[----:B------:R-:W-:-:S07]  /*0d30*/  IMAD.MOV R5, RZ, RZ, -R5 ;  /* 0x000000ffff057224 */ /* 0x000fce00078e0a05 */
.L_x_6:
[----:B------:R-:W-:Y:S01]  /*0d40*/  VIADD R5, R5, 0x10 ;  /* 0x0000001005057836 */ /* 0x000fe20000000000 */
[----:B------:R-:W-:Y:S01]  /*0d50*/  STS [R6+-0x400], RZ ;  /* 0xfffc00ff06007388 */ /* 0x000fe20000000800 */
[----:B------:R-:W-:-:S03]  /*0d60*/  VIADD R4, R4, 0x200 ;  /* 0x0000020004047836 */ /* 0x000fc60000000000 */
[----:B------:R-:W-:Y:S01]  /*0d70*/  ISETP.NE.AND P0, PT, R5, RZ, PT ;  /* 0x000000ff0500720c */ /* 0x000fe20003f05270 */
[----:B------:R-:W-:Y:S04]  /*0d80*/  STS [R6+-0x380], RZ ;  /* 0xfffc80ff06007388 */ /* 0x000fe80000000800 */
[----:B------:R-:W-:Y:S04]  /*0d90*/  STS [R6+-0x300], RZ ;  /* 0xfffd00ff06007388 */ /* 0x000fe80000000800 */
[----:B------:R-:W-:Y:S04]  /*0da0*/  STS [R6+-0x280], RZ ;  /* 0xfffd80ff06007388 */ /* 0x000fe80000000800 */
[----:B------:R-:W-:Y:S04]  /*0db0*/  STS [R6+-0x200], RZ ;  /* 0xfffe00ff06007388 */ /* 0x000fe80000000800 */
[----:B------:R-:W-:Y:S04]  /*0dc0*/  STS [R6+-0x180], RZ ;  /* 0xfffe80ff06007388 */ /* 0x000fe80000000800 */
[----:B------:R-:W-:Y:S04]  /*0dd0*/  STS [R6+-0x100], RZ ;  /* 0xffff00ff06007388 */ /* 0x000fe80000000800 */
[----:B------:R-:W-:Y:S04]  /*0de0*/  STS [R6+-0x80], RZ ;  /* 0xffff80ff06007388 */ /* 0x000fe80000000800 */
[----:B------:R-:W-:Y:S04]  /*0df0*/  STS [R6], RZ ;  /* 0x000000ff06007388 */ /* 0x000fe80000000800 */
[----:B------:R-:W-:Y:S04]  /*0e00*/  STS [R6+0x80], RZ ;  /* 0x000080ff06007388 */ /* 0x000fe80000000800 */
[----:B------:R-:W-:Y:S04]  /*0e10*/  STS [R6+0x100], RZ ;  /* 0x000100ff06007388 */ /* 0x000fe80000000800 */
[----:B------:R-:W-:Y:S04]  /*0e20*/  STS [R6+0x180], RZ ;  /* 0x000180ff06007388 */ /* 0x000fe80000000800 */
[----:B------:R-:W-:Y:S04]  /*0e30*/  STS [R6+0x200], RZ ;  /* 0x000200ff06007388 */ /* 0x000fe80000000800 */
[----:B------:R-:W-:Y:S04]  /*0e40*/  STS [R6+0x280], RZ ;  /* 0x000280ff06007388 */ /* 0x000fe80000000800 */
[----:B------:R-:W-:Y:S04]  /*0e50*/  STS [R6+0x300], RZ ;  /* 0x000300ff06007388 */ /* 0x000fe80000000800 */
[----:B------:R0:W-:Y:S02]  /*0e60*/  STS [R6+0x380], RZ ;  /* 0x000380ff06007388 */ /* 0x0001e40000000800 */
[----:B0-----:R-:W-:Y:S01]  /*0e70*/  VIADD R6, R6, 0x800 ;  /* 0x0000080006067836 */ /* 0x001fe20000000000 */
[----:B------:R-:W-:Y:S06]  /*0e80*/  @P0 BRA `(.L_x_6) ;  /* 0xfffffffc00ac0947 */ /* 0x000fec000383ffff */
.L_x_5:
[----:B------:R-:W-:Y:S05]  /*0e90*/  BSYNC.RECONVERGENT B0 ;  /* 0x0000000000007941 */ /* 0x000fea0003800200 */
.L_x_4:
[----:B------:R-:W-:Y:S01]  /*0ea0*/  BSSY.RECONVERGENT B0, `(.L_x_7) ;  /* 0x0000027000007945 */ /* 0x000fe20003800200 */
[----:B------:R-:W-:Y:S01]  /*0eb0*/  SHF.L.U32 R22, R22, R9, RZ ;  /* 0x0000000916167219 */ /* 0x000fe200000006ff */
[----:B------:R-:W-:Y:S02]  /*0ec0*/  IMAD.IADD R21, R45, 0x1, R0 ;  /* 0x000000012d157824 */ /* 0x000fe400078e0200 */
[----:B------:R-:W-:Y:S05]  /*0ed0*/  @!P1 BRA `(.L_x_8) ;  /* 0x00000000008c9947 */ /* 0x000fea0003800000 */
[----:B------:R-:W-:Y:S01]  /*0ee0*/  ISETP.GE.U32.AND P0, PT, R10, 0x8, PT ;  /* 0x000000080a00780c */ /* 0x000fe20003f06070 */
[----:B------:R-:W-:Y:S01]  /*0ef0*/  BSSY.RECONVERGENT B1, `(.L_x_9) ;  /* 0x000000e000017945 */ /* 0x000fe20003800200 */
[----:B------:R-:W-:-:S04]  /*0f00*/  LOP3.LUT R6, R8, 0x7, RZ, 0xc0, !PT ;  /* 0x0000000708067812 */ /* 0x000fc800078ec0ff */
[----:B------:R-:W-:-:S07]  /*0f10*/  ISETP.NE.AND P1, PT, R6, RZ, PT ;  /* 0x000000ff0600720c */ /* 0x000fce0003f25270 */
[----:B------:R-:W-:Y:S06]  /*0f20*/  @!P0 BRA `(.L_x_10) ;  /* 0x0000000000288947 */ /* 0x000fec0003800000 */
[C---:B------:R-:W-:Y:S02]  /*0f30*/  IMAD R5, R4.reuse, 0x4, R21 ;  /* 0x0000000404057824 */ /* 0x040fe400078e0215 */
[----:B------:R-:W-:-:S03]  /*0f40*/  VIADD R4, R4, 0x100 ;  /* 0x0000010004047836 */ /* 0x000fc60000000000 */
[----:B------:R0:W-:Y:S04]  /*0f50*/  STS [R5], RZ ;  /* 0x000000ff05007388 */ /* 0x0001e80000000800 */
[----:B------:R0:W-:Y:S04]  /*0f60*/  STS [R5+0x80], RZ ;  /* 0x000080ff05007388 */ /* 0x0001e80000000800 */
[----:B------:R0:W-:Y:S04]  /*0f70*/  STS [R5+0x100], RZ ;  /* 0x000100ff05007388 */ /* 0x0001e80000000800 */
[----:B------:R0:W-:Y:S04]  /*0f80*/  STS [R5+0x180], RZ ;  /* 0x000180ff05007388 */ /* 0x0001e80000000800 */
[----:B------:R0:W-:Y:S04]  /*0f90*/  STS [R5+0x200], RZ ;  /* 0x000200ff05007388 */ /* 0x0001e80000000800 */
[----:B------:R0:W-:Y:S04]  /*0fa0*/  STS [R5+0x280], RZ ;  /* 0x000280ff05007388 */ /* 0x0001e80000000800 */
[----:B------:R0:W-:Y:S04]  /*0fb0*/  STS [R5+0x300], RZ ;  /* 0x000300ff05007388 */ /* 0x0001e80000000800 */
[----:B------:R0:W-:Y:S02]  /*0fc0*/  STS [R5+0x380], RZ ;  /* 0x000380ff05007388 */ /* 0x0001e40000000800 */
.L_x_10:
[----:B------:R-:W-:Y:S05]  /*0fd0*/  BSYNC.RECONVERGENT B1 ;  /* 0x0000000000017941 */ /* 0x000fea0003800200 */
.L_x_9:
[----:B------:R-:W-:Y:S05]  /*0fe0*/  @!P1 BRA `(.L_x_8) ;  /* 0x0000000000489947 */ /* 0x000fea0003800000 */
[----:B------:R-:W-:Y:S02]  /*0ff0*/  ISETP.GE.U32.AND P0, PT, R6, 0x4, PT ;  /* 0x000000040600780c */ /* 0x000fe40003f06070 */
[----:B------:R-:W-:-:S04]  /*1000*/  LOP3.LUT R8, R8, 0x3, RZ, 0xc0, !PT ;  /* 0x0000000308087812 */ /* 0x000fc800078ec0ff */
[----:B------:R-:W-:-:S07]  /*1010*/  ISETP.NE.AND P1, PT, R8, RZ, PT ;  /* 0x000000ff0800720c */ /* 0x000fce0003f25270 */
[C---:B0-----:R-:W-:Y:S02]  /*1020*/  @P0 IMAD R5, R4.reuse, 0x4, R21 ;  /* 0x0000000404050824 */ /* 0x041fe400078e0215 */
[----:B------:R-:W-:-:S03]  /*1030*/  @P0 VIADD R4, R4, 0x80 ;  /* 0x0000008004040836 */ /* 0x000fc60000000000 */
[----:B------:R1:W-:Y:S04]  /*1040*/  @P0 STS [R5], RZ ;  /* 0x000000ff05000388 */ /* 0x0003e80000000800 */
[----:B------:R1:W-:Y:S04]  /*1050*/  @P0 STS [R5+0x80], RZ ;  /* 0x000080ff05000388 */ /* 0x0003e80000000800 */
[----:B------:R1:W-:Y:S04]  /*1060*/  @P0 STS [R5+0x100], RZ ;  /* 0x000100ff05000388 */ /* 0x0003e80000000800 */
[----:B------:R1:W-:Y:S01]  /*1070*/  @P0 STS [R5+0x180], RZ ;  /* 0x000180ff05000388 */ /* 0x0003e20000000800 */
[----:B------:R-:W-:Y:S05]  /*1080*/  @!P1 BRA `(.L_x_8) ;  /* 0x0000000000209947 */ /* 0x000fea0003800000 */
[----:B------:R-:W-:Y:S02]  /*1090*/  IMAD R0, R4, 0x4, R0 ;  /* 0x0000000404007824 */ /* 0x000fe400078e0200 */
[----:B------:R-:W-:Y:S02]  /*10a0*/  IMAD.MOV R8, RZ, RZ, -R8 ;  /* 0x000000ffff087224 */ /* 0x000fe400078e0a08 */
[----:B------:R-:W-:-:S07]  /*10b0*/  IMAD.IADD R0, R45, 0x1, R0 ;  /* 0x000000012d007824 */ /* 0x000fce00078e0200 */
.L_x_11:
[----:B------:R-:W-:Y:S01]  /*10c0*/  VIADD R8, R8, 0x1 ;  /* 0x0000000108087836 */ /* 0x000fe20000000000 */
[----:B------:R0:W-:Y:S04]  /*10d0*/  STS [R0], RZ ;  /* 0x000000ff00007388 */ /* 0x0001e80000000800 */
[----:B------:R-:W-:Y:S01]  /*10e0*/  ISETP.NE.AND P0, PT, R8, RZ, PT ;  /* 0x000000ff0800720c */ /* 0x000fe20003f05270 */
[----:B0-----:R-:W-:-:S12]  /*10f0*/  VIADD R0, R0, 0x80 ;  /* 0x0000008000007836 */ /* 0x001fd80000000000 */
[----:B------:R-:W-:Y:S05]  /*1100*/  @P0 BRA `(.L_x_11) ;  /* 0xfffffffc00ec0947 */ /* 0x000fea000383ffff */
.L_x_8:
[----:B------:R-:W-:Y:S05]  /*1110*/  BSYNC.RECONVERGENT B0 ;  /* 0x0000000000007941 */ /* 0x000fea0003800200 */
.L_x_7:
[----:B------:R-:W0:Y:S01]  /*1120*/  LDCU UR4, c[0x0][0x3c4] ;  /* 0x00007880ff0477ac */ /* 0x000e220008000800 */
[----:B------:R-:W-:Y:S01]  /*1130*/  ISETP.NE.AND P0, PT, R41, 0x7fffffff, PT ;  /* 0x7fffffff2900780c */ /* 0x000fe20003f05270 */
[----:B------:R-:W-:Y:S01]  /*1140*/  BSSY.RECONVERGENT B0, `(.L_x_12) ;  /* 0x000009d000007945 */ /* 0x000fe20003800200 */
[C---:B------:R-:W-:Y:S02]  /*1150*/  ISETP.NE.AND P1, PT, R40.reuse, 0x7fffffff, PT ;  /* 0x7fffffff2800780c */ /* 0x040fe40003f25270 */
[----:B------:R-:W-:Y:S02]  /*1160*/  ISETP.NE.AND P2, PT, R39, 0x7fffffff, PT ;  /* 0x7fffffff2700780c */ /* 0x000fe40003f45270 */
[----:B------:R-:W-:Y:S02]  /*1170*/  SEL R0, R41, 0x80000000, P0 ;  /* 0x8000000029007807 */ /* 0x000fe40000000000 */
[----:B------:R-:W-:Y:S02]  /*1180*/  SEL R4, R40, 0x80000000, P1 ;  /* 0x8000000028047807 */ /* 0x000fe40000800000 */
[----:B------:R-:W-:-:S02]  /*1190*/  SEL R6, R39, 0x80000000, P2 ;  /* 0x8000000027067807 */ /* 0x000fc40001000000 */
[----:B------:R-:W-:Y:S02]  /*11a0*/  ISETP.NE.AND P3, PT, R38, 0x7fffffff, PT ;  /* 0x7fffffff2600780c */ /* 0x000fe40003f65270 */
[----:B------:R-:W-:Y:S02]  /*11b0*/  ISETP.NE.AND P0, PT, R37, 0x7fffffff, PT ;  /* 0x7fffffff2500780c */ /* 0x000fe40003f05270 */
[----:B------:R-:W-:Y:S02]  /*11c0*/  ISETP.NE.AND P1, PT, R36, 0x7fffffff, PT ;  /* 0x7fffffff2400780c */ /* 0x000fe40003f25270 */
[----:B01----:R-:W-:Y:S02]  /*11d0*/  SHF.R.U32.HI R5, RZ, UR4, R0 ;  /* 0x00000004ff057c19 */ /* 0x003fe40008011600 */
[----:B------:R-:W-:Y:S02]  /*11e0*/  SHF.R.U32.HI R7, RZ, UR4, R4 ;  /* 0x00000004ff077c19 */ /* 0x000fe40008011604 */
[----:B------:R-:W-:-:S02]  /*11f0*/  SHF.R.U32.HI R9, RZ, UR4, R6 ;  /* 0x00000004ff097c19 */ /* 0x000fc40008011606 */
[-C--:B------:R-:W-:Y:S02]  /*1200*/  LOP3.LUT R62, R5, R22.reuse, RZ, 0x30, !PT ;  /* 0x00000016053e7212 */ /* 0x080fe400078e30ff */
[-C--:B------:R-:W-:Y:S02]  /*1210*/  LOP3.LUT R64, R7, R22.reuse, RZ, 0x30, !PT ;  /* 0x0000001607407212 */ /* 0x080fe400078e30ff */
[----:B------:R-:W-:Y:S01]  /*1220*/  LOP3.LUT R44, R9, R22, RZ, 0x30, !PT ;  /* 0x00000016092c7212 */ /* 0x000fe200078e30ff */
[--C-:B------:R-:W-:Y:S01]  /*1230*/  IMAD R0, R62, 0x4, R21.reuse ;  /* 0x000000043e007824 */ /* 0x100fe200078e0215 */
[----:B------:R-:W-:Y:S01]  /*1240*/  SEL R8, R38, 0x80000000, P3 ;  /* 0x8000000026087807 */ /* 0x000fe20001800000 */
[--C-:B------:R-:W-:Y:S01]  /*1250*/  IMAD R4, R64, 0x4, R21.reuse ;  /* 0x0000000440047824 */ /* 0x100fe200078e0215 */
[----:B------:R-:W-:Y:S01]  /*1260*/  NOP ;  /* 0x0000000000007918 */ /* 0x000fe20000000000 */
[----:B------:R-:W-:Y:S01]  /*1270*/  IMAD R5, R44, 0x4, R21 ;  /* 0x000000042c057824 */ /* 0x000fe200078e0215 */
[----:B------:R0:W-:Y:S01]  /*1280*/  ATOMS.POPC.INC.32 RZ, [R0+URZ] ;  /* 0x0000000000ff7f8c */ /* 0x0001e2000d8000ff */
[----:B------:R-:W-:-:S02]  /*1290*/  ISETP.NE.AND P2, PT, R35, 0x7fffffff, PT ;  /* 0x7fffffff2300780c */ /* 0x000fc40003f45270 */
[----:B------:R-:W-:Y:S01]  /*12a0*/  SEL R7, R37, 0x80000000, P0 ;  /* 0x8000000025077807 */ /* 0x000fe20000000000 */
[----:B------:R1:W-:Y:S01]  /*12b0*/  ATOMS.POPC.INC.32 RZ, [R4+URZ] ;  /* 0x0000000004ff7f8c */ /* 0x0003e2000d8000ff */
[----:B------:R-:W-:Y:S02]  /*12c0*/  ISETP.NE.AND P3, PT, R34, 0x7fffffff, PT ;  /* 0x7fffffff2200780c */ /* 0x000fe40003f65270 */
[----:B------:R-:W-:Y:S01]  /*12d0*/  ISETP.NE.AND P4, PT, R33, 0x7fffffff, PT ;  /* 0x7fffffff2100780c */ /* 0x000fe20003f85270 */
[----:B------:R2:W-:Y:S01]  /*12e0*/  ATOMS.POPC.INC.32 RZ, [R5+URZ] ;  /* 0x0000000005ff7f8c */ /* 0x0005e2000d8000ff */
[----:B0-----:R-:W-:Y:S02]  /*12f0*/  SEL R0, R36, 0x80000000, P1 ;  /* 0x8000000024007807 */ /* 0x001fe40000800000 */
[----:B------:R-:W-:Y:S02]  /*1300*/  SHF.R.U32.HI R11, RZ, UR4, R8 ;  /* 0x00000004ff0b7c19 */ /* 0x000fe40008011608 */
[----:B------:R-:W-:-:S02]  /*1310*/  SEL R8, R35, 0x80000000, P2 ;  /* 0x8000000023087807 */ /* 0x000fc40001000000 */
[----:B------:R-:W-:Y:S02]  /*1320*/  SHF.R.U32.HI R7, RZ, UR4, R7 ;  /* 0x00000004ff077c19 */ /* 0x000fe40008011607 */
[----:B-1----:R-:W-:Y:S02]  /*1330*/  SEL R4, R34, 0x80000000, P3 ;  /* 0x8000000022047807 */ /* 0x002fe40001800000 */
[----:B--2---:R-:W-:Y:S02]  /*1340*/  SHF.R.U32.HI R5, RZ, UR4, R0 ;  /* 0x00000004ff057c19 */ /* 0x004fe40008011600 */
[----:B------:R-:W-:Y:S02]  /*1350*/  SEL R10, R33, 0x80000000, P4 ;  /* 0x80000000210a7807 */ /* 0x000fe40002000000 */
[----:B------:R-:W-:Y:S02]  /*1360*/  LOP3.LUT R46, R11, R22, RZ, 0x30, !PT ;  /* 0x000000160b2e7212 */ /* 0x000fe400078e30ff */
[----:B------:R-:W-:-:S02]  /*1370*/  SHF.R.U32.HI R9, RZ, UR4, R8 ;  /* 0x00000004ff097c19 */ /* 0x000fc40008011608 */
[-C--:B------:R-:W-:Y:S01]  /*1380*/  LOP3.LUT R48, R7, R22.reuse, RZ, 0x30, !PT ;  /* 0x0000001607307212 */ /* 0x080fe200078e30ff */
[--C-:B------:R-:W-:Y:S01]  /*1390*/  IMAD R6, R46, 0x4, R21.reuse ;  /* 0x000000042e067824 */ /* 0x100fe200078e0215 */
[----:B------:R-:W-:Y:S02]  /*13a0*/  SHF.R.U32.HI R11, RZ, UR4, R4 ;  /* 0x00000004ff0b7c19 */ /* 0x000fe40008011604 */
[-C--:B------:R-:W-:Y:S01]  /*13b0*/  LOP3.LUT R50, R5, R22.reuse, RZ, 0x30, !PT ;  /* 0x0000001605327212 */ /* 0x080fe200078e30ff */
[--C-:B------:R-:W-:Y:S01]  /*13c0*/  IMAD R0, R48, 0x4, R21.reuse ;  /* 0x0000000430007824 */ /* 0x100fe200078e0215 */
[----:B------:R-:W-:Y:S01]  /*13d0*/  SHF.R.U32.HI R7, RZ, UR4, R10 ;  /* 0x00000004ff077c19 */ /* 0x000fe2000801160a */
[----:B------:R0:W-:Y:S01]  /*13e0*/  ATOMS.POPC.INC.32 RZ, [R6+URZ] ;  /* 0x0000000006ff7f8c */ /* 0x0001e2000d8000ff */
[-C--:B------:R-:W-:Y:S01]  /*13f0*/  LOP3.LUT R52, R9, R22.reuse, RZ, 0x30, !PT ;  /* 0x0000001609347212 */ /* 0x080fe200078e30ff */
[--C-:B------:R-:W-:Y:S01]  /*1400*/  IMAD R4, R50, 0x4, R21.reuse ;  /* 0x0000000432047824 */ /* 0x100fe200078e0215 */
[-C--:B------:R-:W-:Y:S01]  /*1410*/  LOP3.LUT R54, R11, R22.reuse, RZ, 0x30, !PT ;  /* 0x000000160b367212 */ /* 0x080fe200078e30ff */
[----:B------:R1:W-:Y:S01]  /*1420*/  ATOMS.POPC.INC.32 RZ, [R0+URZ] ;  /* 0x0000000000ff7f8c */ /* 0x0003e2000d8000ff */
[----:B------:R-:W-:Y:S01]  /*1430*/  LOP3.LUT R56, R7, R22, RZ, 0x30, !PT ;  /* 0x0000001607387212 */ /* 0x000fe200078e30ff */
[--C-:B------:R-:W-:Y:S01]  /*1440*/  IMAD R5, R52, 0x4, R21.reuse ;  /* 0x0000000434057824 */ /* 0x100fe200078e0215 */
[----:B------:R-:W-:Y:S01]  /*1450*/  ISETP.NE.AND P0, PT, R32, 0x7fffffff, PT ;  /* 0x7fffffff2000780c */ /* 0x000fe20003f05270 */
[--C-:B0-----:R-:W-:Y:S01]  /*1460*/  IMAD R6, R54, 0x4, R21.reuse ;  /* 0x0000000436067824 */ /* 0x101fe200078e0215 */
[----:B------:R-:W-:Y:S01]  /*1470*/  ISETP.NE.AND P1, PT, R31, 0x7fffffff, PT ;  /* 0x7fffffff1f00780c */ /* 0x000fe20003f25270 */
[----:B------:R0:W-:Y:S01]  /*1480*/  ATOMS.POPC.INC.32 RZ, [R4+URZ] ;  /* 0x0000000004ff7f8c */ /* 0x0001e2000d8000ff */
[----:B------:R-:W-:Y:S01]  /*1490*/  ISETP.NE.AND P2, PT, R30, 0x7fffffff, PT ;  /* 0x7fffffff1e00780c */ /* 0x000fe20003f45270 */
[----:B------:R-:W-:Y:S01]  /*14a0*/  IMAD R7, R56, 0x4, R21 ;  /* 0x0000000438077824 */ /* 0x000fe200078e0215 */
[----:B-1----:R-:W-:Y:S01]  /*14b0*/  SEL R0, R32, 0x80000000, P0 ;  /* 0x8000000020007807 */ /* 0x002fe20000000000 */
[----:B------:R1:W-:Y:S01]  /*14c0*/  ATOMS.POPC.INC.32 RZ, [R5+URZ] ;  /* 0x0000000005ff7f8c */ /* 0x0003e2000d8000ff */
[----:B------:R-:W-:-:S02]  /*14d0*/  ISETP.NE.AND P3, PT, R29, 0x7fffffff, PT ;  /* 0x7fffffff1d00780c */ /* 0x000fc40003f65270 */
[----:B------:R-:W-:Y:S01]  /*14e0*/  SEL R8, R30, 0x80000000, P2 ;  /* 0x800000001e087807 */ /* 0x000fe20001000000 */
[----:B------:R-:W-:Y:S01]  /*14f0*/  ATOMS.POPC.INC.32 RZ, [R6+URZ] ;  /* 0x0000000006ff7f8c */ /* 0x000fe2000d8000ff */
[----:B0-----:R-:W-:Y:S02]  /*1500*/  SEL R4, R31, 0x80000000, P1 ;  /* 0x800000001f047807 */ /* 0x001fe40000800000 */
[----:B------:R-:W-:Y:S01]  /*1510*/  SEL R9, R29, 0x80000000, P3 ;  /* 0x800000001d097807 */ /* 0x000fe20001800000 */
[----:B------:R0:W-:Y:S01]  /*1520*/  ATOMS.POPC.INC.32 RZ, [R7+URZ] ;  /* 0x0000000007ff7f8c */ /* 0x0001e2000d8000ff */
[----:B-1----:R-:W-:Y:S02]  /*1530*/  SHF.R.U32.HI R5, RZ, UR4, R0 ;  /* 0x00000004ff057c19 */ /* 0x002fe40008011600 */
[----:B------:R-:W-:Y:S02]  /*1540*/  SHF.R.U32.HI R19, RZ, UR4, R4 ;  /* 0x00000004ff137c19 */ /* 0x000fe40008011604 */
[----:B------:R-:W-:-:S02]  /*1550*/  LOP3.LUT R20, R5, R22, RZ, 0x30, !PT ;  /* 0x0000001605147212 */ /* 0x000fc400078e30ff */
[-C--:B------:R-:W-:Y:S02]  /*1560*/  LOP3.LUT R19, R19, R22.reuse, RZ, 0x30, !PT ;  /* 0x0000001613137212 */ /* 0x080fe400078e30ff */
[----:B0-----:R-:W-:Y:S01]  /*1570*/  SHF.R.U32.HI R7, RZ, UR4, R8 ;  /* 0x00000004ff077c19 */ /* 0x001fe20008011608 */
[----:B------:R-:W-:Y:S01]  /*1580*/  IMAD R0, R20, 0x4, R21 ;  /* 0x0000000414007824 */ /* 0x000fe200078e0215 */
[----:B------:R-:W-:Y:S01]  /*1590*/  SHF.R.U32.HI R9, RZ, UR4, R9 ;  /* 0x00000004ff097c19 */ /* 0x000fe20008011609 */
[--C-:B------:R-:W-:Y:S01]  /*15a0*/  IMAD R4, R19, 0x4, R21.reuse ;  /* 0x0000000413047824 */ /* 0x100fe200078e0215 */
[-C--:B------:R-:W-:Y:S02]  /*15b0*/  LOP3.LUT R18, R7, R22.reuse, RZ, 0x30, !PT ;  /* 0x0000001607127212 */ /* 0x080fe400078e30ff */
[----:B------:R-:W-:Y:S01]  /*15c0*/  ISETP.NE.AND P4, PT, R28, 0x7fffffff, PT ;  /* 0x7fffffff1c00780c */ /* 0x000fe20003f85270 */
[----:B------:R0:W-:Y:S01]  /*15d0*/  ATOMS.POPC.INC.32 RZ, [R0+URZ] ;  /* 0x0000000000ff7f8c */ /* 0x0001e2000d8000ff */
[----:B------:R-:W-:Y:S01]  /*15e0*/  LOP3.LUT R17, R9, R22, RZ, 0x30, !PT ;  /* 0x0000001609117212 */ /* 0x000fe200078e30ff */
[--C-:B------:R-:W-:Y:S01]  /*15f0*/  IMAD R6, R18, 0x4, R21.reuse ;  /* 0x0000000412067824 */ /* 0x100fe200078e0215 */
[----:B------:R-:W-:Y:S01]  /*1600*/  SEL R10, R28, 0x80000000, P4 ;  /* 0x800000001c0a7807 */ /* 0x000fe20002000000 */
[----:B------:R-:W-:Y:S01]  /*1610*/  ATOMS.POPC.INC.32 RZ, [R4+URZ] ;  /* 0x0000000004ff7f8c */ /* 0x000fe2000d8000ff */
[----:B------:R-:W-:Y:S01]  /*1620*/  ISETP.NE.AND P0, PT, R27, 0x7fffffff, PT ;  /* 0x7fffffff1b00780c */ /* 0x000fe20003f05270 */
[----:B------:R-:W-:Y:S01]  /*1630*/  IMAD R7, R17, 0x4, R21 ;  /* 0x0000000411077824 */ /* 0x000fe200078e0215 */
[----:B------:R-:W-:Y:S01]  /*1640*/  ISETP.NE.AND P1, PT, R26, 0x7fffffff, PT ;  /* 0x7fffffff1a00780c */ /* 0x000fe20003f25270 */
[----:B------:R1:W-:Y:S01]  /*1650*/  ATOMS.POPC.INC.32 RZ, [R6+URZ] ;  /* 0x0000000006ff7f8c */ /* 0x0003e2000d8000ff */
[----:B------:R-:W-:-:S02]  /*1660*/  ISETP.NE.AND P2, PT, R25, 0x7fffffff, PT ;  /* 0x7fffffff1900780c */ /* 0x000fc40003f45270 */
[----:B------:R-:W-:Y:S01]  /*1670*/  ISETP.NE.AND P3, PT, R24, 0x7fffffff, PT ;  /* 0x7fffffff1800780c */ /* 0x000fe20003f65270 */
[----:B------:R2:W-:Y:S01]  /*1680*/  ATOMS.POPC.INC.32 RZ, [R7+URZ] ;  /* 0x0000000007ff7f8c */ /* 0x0005e2000d8000ff */
[----:B------:R-:W-:Y:S02]  /*1690*/  SHF.R.U32.HI R5, RZ, UR4, R10 ;  /* 0x00000004ff057c19 */ /* 0x000fe4000801160a */
[----:B------:R-:W-:Y:S02]  /*16a0*/  ISETP.NE.AND P4, PT, R23, 0x7fffffff, PT ;  /* 0x7fffffff1700780c */ /* 0x000fe40003f85270 */
[----:B0-----:R-:W-:Y:S02]  /*16b0*/  SEL R0, R27, 0x80000000, P0 ;  /* 0x800000001b007807 */ /* 0x001fe40000000000 */
[----:B-1----:R-:W-:Y:S02]  /*16c0*/  SEL R6, R26, 0x80000000, P1 ;  /* 0x800000001a067807 */ /* 0x002fe40000800000 */
[----:B------:R-:W-:-:S02]  /*16d0*/  SEL R9, R25, 0x80000000, P2 ;  /* 0x8000000019097807 */ /* 0x000fc40001000000 */
[----:B------:R-:W-:Y:S02]  /*16e0*/  SEL R10, R24, 0x80000000, P3 ;  /* 0x80000000180a7807 */ /* 0x000fe40001800000 */
[----:B------:R-:W-:Y:S02]  /*16f0*/  LOP3.LUT R16, R5, R22, RZ, 0x30, !PT ;  /* 0x0000001605107212 */ /* 0x000fe400078e30ff */
[----:B------:R-:W-:Y:S01]  /*1700*/  SEL R12, R23, 0x80000000, P4 ;  /* 0x80000000170c7807 */ /* 0x000fe20002000000 */
[----:B------:R-:W0:Y:S01]  /*1710*/  LDC.64 R4, c[0x0][0x380] ;  /* 0x0000e000ff047b82 */ /* 0x000e220000000a00 */
[----:B------:R-:W-:Y:S01]  /*1720*/  SHF.R.U32.HI R15, RZ, UR4, R0 ;  /* 0x00000004ff0f7c19 */ /* 0x000fe20008011600 */
[----:B------:R-:W-:Y:S01]  /*1730*/  IMAD R8, R16, 0x4, R21 ;  /* 0x0000000410087824 */ /* 0x000fe200078e0215 */
[----:B--2---:R-:W-:Y:S01]  /*1740*/  SHF.R.U32.HI R7, RZ, UR4, R6 ;  /* 0x00000004ff077c19 */ /* 0x004fe20008011606 */
[----:B------:R-:W-:Y:S01]  /*1750*/  IMAD.MOV.U32 R0, RZ, RZ, RZ ;  /* 0x000000ffff007224 */ /* 0x000fe200078e00ff */
[----:B------:R-:W-:-:S02]  /*1760*/  SHF.R.U32.HI R9, RZ, UR4, R9 ;  /* 0x00000004ff097c19 */ /* 0x000fc40008011609 */
[----:B------:R-:W-:Y:S01]  /*1770*/  SHF.R.U32.HI R11, RZ, UR4, R10 ;  /* 0x00000004ff0b7c19 */ /* 0x000fe2000801160a */
[----:B------:R1:W-:Y:S01]  /*1780*/  ATOMS.POPC.INC.32 RZ, [R8+URZ] ;  /* 0x0000000008ff7f8c */ /* 0x0003e2000d8000ff */
[----:B------:R-:W-:Y:S01]  /*1790*/  SHF.R.U32.HI R49, RZ, UR4, R12 ;  /* 0x00000004ff317c19 */ /* 0x000fe2000801160c */
[----:B------:R-:W-:Y:S01]  /*17a0*/  IMAD R10, R3, 0x4, R45 ;  /* 0x00000004030a7824 */ /* 0x000fe200078e022d */
[-C--:B------:R-:W-:Y:S02]  /*17b0*/  LOP3.LUT R15, R15, R22.reuse, RZ, 0x30, !PT ;  /* 0x000000160f0f7212 */ /* 0x080fe400078e30ff */
[-C--:B------:R-:W-:Y:S02]  /*17c0*/  LOP3.LUT R14, R7, R22.reuse, RZ, 0x30, !PT ;  /* 0x00000016070e7212 */ /* 0x080fe400078e30ff */
[-C--:B------:R-:W-:Y:S01]  /*17d0*/  LOP3.LUT R13, R9, R22.reuse, RZ, 0x30, !PT ;  /* 0x00000016090d7212 */ /* 0x080fe200078e30ff */
[--C-:B------:R-:W-:Y:S01]  /*17e0*/  IMAD R6, R15, 0x4, R21.reuse ;  /* 0x000000040f067824 */ /* 0x100fe200078e0215 */
[----:B------:R-:W-:Y:S01]  /*17f0*/  ISETP.GT.U32.AND P5, PT, R3, 0xff, PT ;  /* 0x000000ff0300780c */ /* 0x000fe20003fa4070 */
[--C-:B------:R-:W-:Y:S01]  /*1800*/  IMAD R7, R14, 0x4, R21.reuse ;  /* 0x000000040e077824 */ /* 0x100fe200078e0215 */
[-C--:B------:R-:W-:Y:S01]  /*1810*/  LOP3.LUT R12, R11, R22.reuse, RZ, 0x30, !PT ;  /* 0x000000160b0c7212 */ /* 0x080fe200078e30ff */
[--C-:B-1----:R-:W-:Y:S01]  /*1820*/  IMAD R8, R13, 0x4, R21.reuse ;  /* 0x000000040d087824 */ /* 0x102fe200078e0215 */
[----:B------:R-:W-:Y:S01]  /*1830*/  LOP3.LUT R11, R49, R22, RZ, 0x30, !PT ;  /* 0x00000016310b7212 */ /* 0x000fe200078e30ff */
[----:B------:R1:W-:Y:S01]  /*1840*/  ATOMS.POPC.INC.32 RZ, [R6+URZ] ;  /* 0x0000000006ff7f8c */ /* 0x0003e2000d8000ff */
[----:B------:R-:W-:Y:S01]  /*1850*/  P2R R60, PR, RZ, 0x20 ;  /* 0x00000020ff3c7803 */ /* 0x000fe20000000000 */
[----:B------:R-:W-:-:S02]  /*1860*/  IMAD R9, R12, 0x4, R21 ;  /* 0x000000040c097824 */ /* 0x000fc400078e0215 */
[----:B------:R-:W-:Y:S01]  /*1870*/  IMAD R49, R11, 0x4, R21 ;  /* 0x000000040b317824 */ /* 0x000fe200078e0215 */
[----:B------:R1:W-:Y:S04]  /*1880*/  ATOMS.POPC.INC.32 RZ, [R7+URZ] ;  /* 0x0000000007ff7f8c */ /* 0x0003e8000d8000ff */
[----:B------:R1:W-:Y:S04]  /*1890*/  ATOMS.POPC.INC.32 RZ, [R8+URZ] ;  /* 0x0000000008ff7f8c */ /* 0x0003e8000d8000ff */
[----:B------:R1:W-:Y:S04]  /*18a0*/  ATOMS.POPC.INC.32 RZ, [R9+URZ] ;  /* 0x0000000009ff7f8c */ /* 0x0003e8000d8000ff */
[----:B------:R1:W-:Y:S01]  /*18b0*/  ATOMS.POPC.INC.32 RZ, [R49+URZ] ;  /* 0x0000000031ff7f8c */ /* 0x0003e2000d8000ff */
[----:B------:R-:W-:Y:S06]  /*18c0*/  BAR.SYNC.DEFER_BLOCKING 0x0 ;  /* 0x0000000000007b1d */ /* 0x000fec0000010000 */
[----:B------:R-:W-:Y:S05]  /*18d0*/  @P5 BRA `(.L_x_13) ;  /* 0x00000000008c5947 */ /* 0x000fea0003800000 */
[----:B-1----:R-:W-:Y:S04]  /*18e0*/  LDS R7, [R10] ;  /* 0x000000000a077984 */ /* 0x002fe80000000800 */
[----:B------:R-:W1:Y:S04]  /*18f0*/  LDS R0, [R10+0x400] ;  /* 0x000400000a007984 */ /* 0x000e680000000800 */
[----:B------:R-:W2:Y:S04]  /*1900*/  LDS R6, [R10+0x800] ;  /* 0x000800000a067984 */ /* 0x000ea80000000800 */
[----:B------:R-:W3:Y:S04]  /*1910*/  LDS R8, [R10+0xc00] ;  /* 0x000c00000a087984 */ /* 0x000ee80000000800 */
[----:B------:R-:W4:Y:S04]  /*1920*/  LDS R58, [R10+0x1000] ;  /* 0x001000000a3a7984 */ /* 0x000f280000000800 */
[----:B------:R-:W5:Y:S04]  /*1930*/  LDS R66, [R10+0x1400] ;  /* 0x001400000a427984 */ /* 0x000f680000000800 */
[----:B------:R-:W0:Y:S04]  /*1940*/  LDS R68, [R10+0x1800] ;  /* 0x001800000a447984 */ /* 0x000e280000000800 */
[----:B------:R-:W0:Y:S04]  /*1950*/  LDS R70, [R10+0x1c00] ;  /* 0x001c00000a467984 */ /* 0x000e280000000800 */
[----:B------:R-:W0:Y:S04]  /*1960*/  LDS R72, [R10+0x2000] ;  /* 0x002000000a487984 */ /* 0x000e280000000800 */
[----:B------:R-:W0:Y:S04]  /*1970*/  LDS R74, [R10+0x2400] ;  /* 0x002400000a4a7984 */ /* 0x000e280000000800 */
[----:B------:R-:W0:Y:S01]  /*1980*/  LDS R76, [R10+0x2800] ;  /* 0x002800000a4c7984 */ /* 0x000e220000000800 */
[----:B-1----:R-:W-:-:S03]  /*1990*/  IMAD.IADD R9, R7, 0x1, R0 ;  /* 0x0000000107097824 */ /* 0x002fc600078e0200 */
[----:B------:R-:W-:Y:S01]  /*19a0*/  STS [R10+0x400], R7 ;  /* 0x000400070a007388 */ /* 0x000fe20000000800 */
[----:B--2---:R-:W-:-:S03]  /*19b0*/  IMAD.IADD R49, R9, 0x1, R6 ;  /* 0x0000000109317824 */ /* 0x004fc600078e0206 */
[----:B------:R-:W1:Y:S01]  /*19c0*/  LDS R0, [R10+0x2c00] ;  /* 0x002c00000a007984 */ /* 0x000e620000000800 */
[----:B---3--:R-:W-:-:S03]  /*19d0*/  IMAD.IADD R51, R49, 0x1, R8 ;  /* 0x0000000131337824 */ /* 0x008fc600078e0208 */
[----:B------:R2:W-:Y:S01]  /*19e0*/  STS [R10+0x800], R9 ;  /* 0x000800090a007388 */ /* 0x0005e20000000800 */
[----:B----4-:R-:W-:-:S03]  /*19f0*/  IMAD.IADD R53, R51, 0x1, R58 ;  /* 0x0000000133357824 */ /* 0x010fc600078e023a */
[----:B------:R2:W-:Y:S01]  /*1a00*/  STS [R10+0xc00], R49 ;  /* 0x000c00310a007388 */ /* 0x0005e20000000800 */
[----:B-----5:R-:W-:-:S03]  /*1a10*/  IMAD.IADD R55, R53, 0x1, R66 ;  /* 0x0000000135377824 */ /* 0x020fc600078e0242 */
[----:B------:R2:W-:Y:S01]  /*1a20*/  STS [R10+0x1000], R51 ;  /* 0x001000330a007388 */ /* 0x0005e20000000800 */
[----:B0-----:R-:W-:-:S03]  /*1a30*/  IMAD.IADD R57, R55, 0x1, R68 ;  /* 0x0000000137397824 */ /* 0x001fc600078e0244 */
[----:B------:R2:W-:Y:S01]  /*1a40*/  STS [R10+0x1400], R53 ;  /* 0x001400350a007388 */ /* 0x0005e20000000800 */
[----:B------:R-:W-:-:S03]  /*1a50*/  IMAD.IADD R59, R57, 0x1, R70 ;  /* 0x00000001393b7824 */ /* 0x000fc600078e0246 */
[----:B------:R2:W-:Y:S01]  /*1a60*/  STS [R10+0x1800], R55 ;  /* 0x001800370a007388 */ /* 0x0005e20000000800 */
[----:B------:R-:W-:-:S03]  /*1a70*/  IMAD.IADD R61, R59, 0x1, R72 ;  /* 0x000000013b3d7824 */ /* 0x000fc600078e0248 */
[----:B------:R2:W-:Y:S01]  /*1a80*/  STS [R10+0x1c00], R57 ;  /* 0x001c00390a007388 */ /* 0x0005e20000000800 */
[----:B------:R-:W-:-:S03]  /*1a90*/  IMAD.IADD R63, R61, 0x1, R74 ;  /* 0x000000013d3f7824 */ /* 0x000fc600078e024a */
[----:B------:R2:W-:Y:S01]  /*1aa0*/  STS [R10+0x2000], R59 ;  /* 0x0020003b0a007388 */ /* 0x0005e20000000800 */
[----:B------:R-:W-:-:S03]  /*1ab0*/  IMAD.IADD R65, R63, 0x1, R76 ;  /* 0x000000013f417824 */ /* 0x000fc600078e024c */
[----:B------:R2:W-:Y:S04]  /*1ac0*/  STS [R10+0x2400], R61 ;  /* 0x0024003d0a007388 */ /* 0x0005e80000000800 */
[----:B------:R2:W-:Y:S04]  /*1ad0*/  STS [R10+0x2800], R63 ;  /* 0x0028003f0a007388 */ /* 0x0005e80000000800 */
[----:B------:R2:W-:Y:S01]  /*1ae0*/  STS [R10], RZ ;  /* 0x000000ff0a007388 */ /* 0x0005e20000000800 */
[----:B-1----:R-:W-:-:S03]  /*1af0*/  IMAD.IADD R0, R65, 0x1, R0 ;  /* 0x0000000141007824 */ /* 0x002fc600078e0200 */
[----:B------:R2:W-:Y:S04]  /*1b00*/  STS [R10+0x2c00], R65 ;  /* 0x002c00410a007388 */ /* 0x0005e80000000800 */
.L_x_13:
[----:B------:R-:W-:Y:S05]  /*1b10*/  BSYNC.RECONVERGENT B0 ;  /* 0x0000000000007941 */ /* 0x000fea0003800200 */
.L_x_12:
[C---:B------:R-:W-:Y:S01]  /*1b20*/  ISETP.NE.AND P0, PT, R0.reuse, 0x1c80, PT ;  /* 0x00001c800000780c */ /* 0x040fe20003f05270 */
[----:B-1----:R-:W-:Y:S01]  /*1b30*/  IMAD R7, R43, 0x100, R3 ;  /* 0x000001002b077824 */ /* 0x002fe200078e0203 */
[----:B--2---:R-:W-:Y:S01]  /*1b40*/  @!P5 LOP3.LUT R49, R0, 0x40000000, RZ, 0xfc, !PT ;  /* 0x400000000031d812 */ /* 0x004fe200078efcff */
[----:B------:R-:W1:Y:S01]  /*1b50*/  LDC.64 R8, c[0x0][0x398] ;  /* 0x0000e600ff087b82 */ /* 0x000e620000000a00 */
[----:B------:R-:W-:Y:S01]  /*1b60*/  ISETP.LT.U32.AND P0, PT, R3, 0x100, !P0 ;  /* 0x000001000300780c */ /* 0x000fe20004701070 */
[----:B0-----:R-:W-:-:S05]  /*1b70*/  IMAD.WIDE R4, R7, 0x4, R4 ;  /* 0x0000000407047825 */ /* 0x001fca00078e0204 */
[----:B------:R0:W-:Y:S01]  /*1b80*/  @!P5 STG.E.STRONG.SYS desc[UR6][R4.64], R49 ;  /* 0x000000310400d986 */ /* 0x0001e2000c115906 */
[----:B------:R-:W2:Y:S01]  /*1b90*/  LDC.64 R6, c[0x0][0x390] ;  /* 0x0000e400ff067b82 */ /* 0x000ea20000000a00 */
[----:B-1----:R-:W-:-:S07]  /*1ba0*/  IMAD.WIDE.U32 R8, R3, 0x4, R8 ;  /* 0x0000000403087825 */ /* 0x002fce00078e0008 */
[----:B------:R-:W-:Y:S06]  /*1bb0*/  BAR.RED.OR.DEFER_BLOCKING 0x0, P0 ;  /* 0x0000000000007b1d */ /* 0x000fec0000014800 */
[----:B------:R-:W1:Y:S02]  /*1bc0*/  B2R.RESULT RZ, P0 ;  /* 0x0000000000ff731c */ /* 0x000e640000004000 */
[----:B012---:R-:W-:Y:S05]  /*1bd0*/  @!P0 BRA `(.L_x_14) ;  /* 0x0000000c00588947 */ /* 0x007fea0003800000 */
[C---:B------:R-:W-:Y:S01]  /*1be0*/  ISETP.GT.U32.AND P0, PT, R3.reuse, R62, PT ;  /* 0x0000003e0300720c */ /* 0x040fe20003f04070 */
[----:B------:R-:W-:Y:S01]  /*1bf0*/  BSSY B1, `(.L_x_15) ;  /* 0x0000029000017945 */ /* 0x000fe20003800000 */
[----:B------:R-:W-:Y:S02]  /*1c00*/  IMAD.WIDE.U32 R6, R3, 0x4, R6 ;  /* 0x0000000403067825 */ /* 0x000fe400078e0006 */
[----:B------:R-:W-:Y:S01]  /*1c10*/  SEL R17, RZ, 0x1c80, !P0 ;  /* 0x00001c80ff117807 */ /* 0x000fe20004000000 */
[----:B------:R-:W-:Y:S08]  /*1c20*/  @P5 BRA `(.L_x_16) ;  /* 0x0000000000945947 */ /* 0x000ff00003800000 */
[----:B------:R-:W2:Y:S01]  /*1c30*/  LDG.E R8, desc[UR6][R8.64] ;  /* 0x0000000608087981 */ /* 0x000ea2000c1e1900 */
[----:B------:R-:W-:Y:S01]  /*1c40*/  ISETP.GE.AND P0, PT, R43, 0x1, PT ;  /* 0x000000012b00780c */ /* 0x000fe20003f06270 */
[----:B------:R-:W-:Y:S02]  /*1c50*/  IMAD.MOV.U32 R12, RZ, RZ, R0 ;  /* 0x000000ffff0c7224 */ /* 0x000fe400078e0000 */
[----:B--2---:R-:W-:-:S05]  /*1c60*/  IMAD.IADD R11, R8, 0x1, -R17 ;  /* 0x00000001080b7824 */ /* 0x004fca00078e0a11 */
[----:B------:R0:W-:Y:S05]  /*1c70*/  STS [R10+0x7200], R11 ;  /* 0x0072000b0a007388 */ /* 0x0001ea0000000800 */
[----:B------:R-:W-:Y:S05]  /*1c80*/  @!P0 BRA `(.L_x_17) ;  /* 0x00000000006c8947 */ /* 0x000fea0003800000 */
[----:B------:R-:W-:Y:S01]  /*1c90*/  BSSY B0, `(.L_x_18) ;  /* 0x0000019000007945 */ /* 0x000fe20003800000 */
[----:B0-----:R-:W-:Y:S02]  /*1ca0*/  IMAD.MOV.U32 R11, RZ, RZ, -0x1 ;  /* 0xffffffffff0b7424 */ /* 0x001fe400078e00ff */
[----:B------:R-:W-:Y:S02]  /*1cb0*/  IMAD.MOV.U32 R13, RZ, RZ, R43 ;  /* 0x000000ffff0d7224 */ /* 0x000fe400078e002b */
[----:B------:R-:W-:-:S07]  /*1cc0*/  IMAD.MOV.U32 R12, RZ, RZ, R0 ;  /* 0x000000ffff0c7224 */ /* 0x000fce00078e0000 */
.L_x_22:
[----:B------:R-:W0:Y:S01]  /*1cd0*/  LDC.64 R8, c[0x0][0x380] ;  /* 0x0000e000ff087b82 */ /* 0x000e220000000a00 */
[----:B------:R-:W-:Y:S01]  /*1ce0*/  VIADD R19, R13, 0xffffffff ;  /* 0xffffffff0d137836 */ /* 0x000fe20000000000 */
[----:B------:R-:W-:Y:S03]  /*1cf0*/  BSSY B2, `(.L_x_19) ;  /* 0x0000008000027945 */ /* 0x000fe60003800000 */
[----:B------:R-:W-:-:S04]  /*1d00*/  IMAD R15, R19, 0x100, R3 ;  /* 0x00000100130f7824 */ /* 0x000fc800078e0203 */
[----:B0-----:R-:W-:-:S07]  /*1d10*/  IMAD.WIDE R8, R15, 0x4, R8 ;  /* 0x000000040f087825 */ /* 0x001fce00078e0208 */
.L_x_20:
[----:B------:R-:W-:Y:S05]  /*1d20*/  YIELD ;  /* 0x0000000000007946 */ /* 0x000fea0003800000 */
[----:B------:R0:W-:Y:S06]  /*1d30*/  MEMBAR.SC.CTA ;  /* 0x0000000000007992 */ /* 0x0001ec0000000000 */
[----:B0-----:R-:W2:Y:S02]  /*1d40*/  LDG.E.STRONG.SYS R14, desc[UR6][R8.64] ;  /* 0x00000006080e7981 */ /* 0x001ea4000c1f5900 */
[----:B--2---:R-:W-:-:S13]  /*1d50*/  ISETP.NE.AND P0, PT, R14, RZ, PT ;  /* 0x000000ff0e00720c */ /* 0x004fda0003f05270 */
[----:B------:R-:W-:Y:S05]  /*1d60*/  @!P0 BRA `(.L_x_20) ;  /* 0xfffffffc00ec8947 */ /* 0x000fea000383ffff */
[----:B------:R-:W-:Y:S05]  /*1d70*/  BSYNC B2 ;  /* 0x0000000000027941 */ /* 0x000fea0003800000 */
.L_x_19:
[----:B------:R-:W-:Y:S01]  /*1d80*/  BSSY.RECONVERGENT B2, `(.L_x_21) ;  /* 0x0000006000027945 */ /* 0x000fe20003800200 */
[C---:B------:R-:W-:Y:S02]  /*1d90*/  ISETP.GT.AND P0, PT, R14.reuse, -0x1, PT ;  /* 0xffffffff0e00780c */ /* 0x040fe40003f04270 */
[----:B------:R-:W-:Y:S01]  /*1da0*/  LOP3.LUT R9, R14, 0x3fffffff, RZ, 0xc0, !PT ;  /* 0x3fffffff0e097812 */ /* 0x000fe200078ec0ff */
[----:B------:R-:W-:Y:S05]  /*1db0*/  WARPSYNC.EXCLUSIVE R11 ;  /* 0x000000000b007348 */ /* 0x000fea0003a00000 */
[----:B------:R-:W-:-:S05]  /*1dc0*/  IMAD.IADD R12, R9, 0x1, R12 ;  /* 0x00000001090c7824 */ /* 0x000fca00078e020c */
[----:B------:R-:W-:-:S07]  /*1dd0*/  VOTE.ANY R11, PT, P0 ;  /* 0x00000000000b7806 */ /* 0x000fce00000e0100 */
[----:B------:R-:W-:Y:S05]  /*1de0*/  BSYNC.RECONVERGENT B2 ;  /* 0x0000000000027941 */ /* 0x000fea0003800200 */
.L_x_21:
[----:B------:R-:W-:Y:S01]  /*1df0*/  ISETP.GT.U32.AND P1, PT, R13, 0x1, PT ;  /* 0x000000010d00780c */ /* 0x000fe20003f24070 */
[----:B------:R-:W-:-:S12]  /*1e00*/  IMAD.MOV.U32 R13, RZ, RZ, R19 ;  /* 0x000000ffff0d7224 */ /* 0x000fd800078e0013 */
[----:B------:R-:W-:Y:S05]  /*1e10*/  @P0 BRA P1, `(.L_x_22) ;  /* 0xfffffffc00ac0947 */ /* 0x000fea000083ffff */
[----:B------:R-:W-:Y:S05]  /*1e20*/  BSYNC B0 ;  /* 0x0000000000007941 */ /* 0x000fea0003800000 */
.L_x_18:
[----:B------:R1:W2:Y:S02]  /*1e30*/  LDS R11, [R10+0x7200] ;  /* 0x007200000a0b7984 */ /* 0x0002a40000000800 */
.L_x_17:
[----:B------:R-:W-:Y:S02]  /*1e40*/  LOP3.LUT R9, R12, 0x80000000, RZ, 0xfc, !PT ;  /* 0x800000000c097812 */ /* 0x000fe400078efcff */
[----:B0-2---:R-:W-:-:S03]  /*1e50*/  IADD3 R11, PT, PT, R11, R12, -R0 ;  /* 0x0000000c0b0b7210 */ /* 0x005fc60007ffe800 */
[----:B------:R0:W-:Y:S04]  /*1e60*/  STG.E.STRONG.SYS desc[UR6][R4.64], R9 ;  /* 0x0000000904007986 */ /* 0x0001e8000c115906 */
[----:B------:R0:W-:Y:S02]  /*1e70*/  STS [R10+0x7200], R11 ;  /* 0x0072000b0a007388 */ /* 0x0001e40000000800 */
.L_x_16:
[----:B------:R-:W-:Y:S05]  /*1e80*/  BSYNC B1 ;  /* 0x0000000000017941 */ /* 0x000fea0003800000 */
.L_x_15:
[----:B0-----:R-:W0:Y:S01]  /*1e90*/  LDC.64 R8, c[0x0][0x390] ;  /* 0x0000e400ff087b82 */ /* 0x001e220000000a00 */
[----:B------:R-:W-:Y:S05]  /*1ea0*/  WARPSYNC.ALL ;  /* 0x0000000000007948 */ /* 0x000fea0003800000 */
[----:B------:R-:W-:Y:S01]  /*1eb0*/  UMOV UR4, 0x400 ;  /* 0x0000040000047882 */ /* 0x000fe20000000000 */
[----:B------:R-:W-:Y:S01]  /*1ec0*/  IMAD.MOV.U32 R13, RZ, RZ, -0x1 ;  /* 0xffffffffff0d7424 */ /* 0x000fe200078e00ff */
[----:B------:R-:W2:Y:S01]  /*1ed0*/  LDC R4, c[0x0][0x3c0] ;  /* 0x0000f000ff047b82 */ /* 0x000ea20000000800 */
[----:B------:R-:W-:Y:S02]  /*1ee0*/  ISETP.GT.AND P2, PT, R40, -0x1, PT ;  /* 0xffffffff2800780c */ /* 0x000fe40003f44270 */
[----:B------:R-:W-:-:S02]  /*1ef0*/  ISETP.GT.AND P3, PT, R39, -0x1, PT ;  /* 0xffffffff2700780c */ /* 0x000fc40003f64270 */
[----:B------:R-:W-:Y:S02]  /*1f00*/  SEL R5, R13, 0x80000000, P2 ;  /* 0x800000000d057807 */ /* 0x000fe40001000000 */
[----:B------:R-:W-:Y:S01]  /*1f10*/  ISETP.GT.AND P2, PT, R37, -0x1, PT ;  /* 0xffffffff2500780c */ /* 0x000fe20003f44270 */
[----:B------:R-:W3:Y:S01]  /*1f20*/  S2UR UR5, SR_CgaCtaId ;  /* 0x00000000000579c3 */ /* 0x000ee20000008800 */
[----:B------:R-:W-:Y:S02]  /*1f30*/  LOP3.LUT R40, R5, R40, RZ, 0x3c, !PT ;  /* 0x0000002805287212 */ /* 0x000fe400078e3cff */
[----:B------:R-:W-:Y:S02]  /*1f40*/  SEL R12, R13, 0x80000000, P3 ;  /* 0x800000000d0c7807 */ /* 0x000fe40001800000 */
[----:B------:R-:W-:Y:S02]  /*1f50*/  ISETP.GT.AND P3, PT, R23, -0x1, PT ;  /* 0xffffffff1700780c */ /* 0x000fe40003f64270 */
[----:B------:R-:W-:-:S02]  /*1f60*/  LOP3.LUT R39, R12, R39, RZ, 0x3c, !PT ;  /* 0x000000270c277212 */ /* 0x000fc400078e3cff */
[----:B0-----:R-:W-:Y:S02]  /*1f70*/  ISETP.EQ.U32.AND P1, PT, R8, RZ, PT ;  /* 0x000000ff0800720c */ /* 0x001fe40003f22070 */
[CC--:B--2---:R-:W-:Y:S02]  /*1f80*/  ISETP.GE.AND P0, PT, R47.reuse, R4.reuse, PT ;  /* 0x000000042f00720c */ /* 0x0c4fe40003f06270 */
[----:B------:R-:W-:Y:S02]  /*1f90*/  ISETP.GT.AND P4, PT, R47, R4, PT ;  /* 0x000000042f00720c */ /* 0x000fe40003f84270 */
[----:B------:R-:W-:Y:S02]  /*1fa0*/  ISETP.EQ.OR.EX P0, PT, R9, RZ, !P0, P1 ;  /* 0x000000ff0900720c */ /* 0x000fe40004702710 */
[----:B------:R-:W-:Y:S02]  /*1fb0*/  ISETP.GT.AND P1, PT, R41, -0x1, PT ;  /* 0xffffffff2900780c */ /* 0x000fe40003f24270 */
[----:B------:R-:W-:Y:S01]  /*1fc0*/  ISETP.GT.U32.OR P0, PT, R3, 0xff, P0 ;  /* 0x000000ff0300780c */ /* 0x000fe20000704470 */
[----:B---3--:R-:W-:Y:S01]  /*1fd0*/  ULEA UR4, UR5, UR4, 0x18 ;  /* 0x0000000405047291 */ /* 0x008fe2000f8ec0ff */
[----:B------:R-:W-:-:S02]  /*1fe0*/  SEL R8, R13, 0x80000000, P1 ;  /* 0x800000000d087807 */ /* 0x000fc40000800000 */
[----:B------:R-:W-:Y:S02]  /*1ff0*/  ISETP.GT.AND P1, PT, R38, -0x1, PT ;  /* 0xffffffff2600780c */ /* 0x000fe40003f24270 */
[----:B------:R-:W-:Y:S02]  /*2000*/  LOP3.LUT R41, R8, R41, RZ, 0x3c, !PT ;  /* 0x0000002908297212 */ /* 0x000fe400078e3cff */
[----:B------:R-:W-:Y:S02]  /*2010*/  LEA R62, R62, UR4, 0x2 ;  /* 0x000000043e3e7c11 */ /* 0x000fe4000f8e10ff */
[----:B------:R-:W-:Y:S02]  /*2020*/  SEL R5, R13, 0x80000000, P1 ;  /* 0x800000000d057807 */ /* 0x000fe40000800000 */
[----:B------:R-:W-:Y:S01]  /*2030*/  ISETP.GT.AND P1, PT, R36, -0x1, PT ;  /* 0xffffffff2400780c */ /* 0x000fe20003f24270 */
[----:B------:R-:W0:Y:S01]  /*2040*/  @!P0 LDS R9, [R10+0x7200] ;  /* 0x007200000a098984 */ /* 0x000e220000000800 */
[----:B------:R-:W-:-:S02]  /*2050*/  LOP3.LUT R38, R5, R38, RZ, 0x3c, !PT ;  /* 0x0000002605267212 */ /* 0x000fc400078e3cff */
[C---:B------:R-:W-:Y:S02]  /*2060*/  SEL R8, R13.reuse, 0x80000000, P2 ;  /* 0x800000000d087807 */ /* 0x040fe40001000000 */
[----:B------:R-:W-:Y:S02]  /*2070*/  SEL R5, R13, 0x80000000, P1 ;  /* 0x800000000d057807 */ /* 0x000fe40000800000 */
[----:B------:R-:W-:Y:S02]  /*2080*/  ISETP.GT.AND P1, PT, R35, -0x1, PT ;  /* 0xffffffff2300780c */ /* 0x000fe40003f24270 */
[----:B------:R-:W-:Y:S02]  /*2090*/  ISETP.GT.AND P2, PT, R34, -0x1, PT ;  /* 0xffffffff2200780c */ /* 0x000fe40003f44270 */
[----:B------:R-:W-:Y:S02]  /*20a0*/  LOP3.LUT R37, R8, R37, RZ, 0x3c, !PT ;  /* 0x0000002508257212 */ /* 0x000fe400078e3cff */
        /* <DEDUP_REMOVED lines=13> */
[----:B------:R-:W-:Y:S02]  /*2180*/  SEL R8, R13, 0x80000000, P1 ;  /* 0x800000000d087807 */ /* 0x000fe40000800000 */
[----:B0-----:R-:W-:Y:S02]  /*2190*/  @!P0 IADD3 R9, PT, PT, R9, R17, R0 ;  /* 0x0000001109098210 */ /* 0x001fe40007ffe000 */
[----:B------:R-:W-:Y:S02]  /*21a0*/  SEL R5, R13, 0x80000000, P2 ;  /* 0x800000000d057807 */ /* 0x000fe40001000000 */
[----:B------:R-:W-:Y:S01]  /*21b0*/  ISETP.GT.AND P1, PT, R28, -0x1, PT ;  /* 0xffffffff1c00780c */ /* 0x000fe20003f24270 */
[----:B------:R0:W-:Y:S01]  /*21c0*/  @!P0 STG.E desc[UR6][R6.64], R9 ;  /* 0x0000000906008986 */ /* 0x0001e2000c101906 */
[----:B------:R-:W-:Y:S01]  /*21d0*/  BAR.SYNC.DEFER_BLOCKING 0x0 ;  /* 0x0000000000007b1d */ /* 0x000fe20000010000 */
[----:B------:R-:W-:Y:S02]  /*21e0*/  ISETP.GT.AND P0, PT, R29, -0x1, PT ;  /* 0xffffffff1d00780c */ /* 0x000fe40003f04270 */
[----:B------:R-:W-:-:S02]  /*21f0*/  ISETP.GT.AND P2, PT, R27, -0x1, PT ;  /* 0xffffffff1b00780c */ /* 0x000fc40003f44270 */
[----:B------:R-:W-:Y:S02]  /*2200*/  LOP3.LUT R31, R8, R31, RZ, 0x3c, !PT ;  /* 0x0000001f081f7212 */ /* 0x000fe400078e3cff */
[C---:B------:R-:W-:Y:S02]  /*2210*/  SEL R0, R13.reuse, 0x80000000, P0 ;  /* 0x800000000d007807 */ /* 0x040fe40000000000 */
[C---:B------:R-:W-:Y:S02]  /*2220*/  SEL R11, R13.reuse, 0x80000000, P1 ;  /* 0x800000000d0b7807 */ /* 0x040fe40000800000 */
[----:B------:R-:W-:Y:S02]  /*2230*/  SEL R8, R13, 0x80000000, P2 ;  /* 0x800000000d087807 */ /* 0x000fe40001000000 */
[----:B------:R-:W-:Y:S02]  /*2240*/  ISETP.GT.AND P0, PT, R26, -0x1, PT ;  /* 0xffffffff1a00780c */ /* 0x000fe40003f04270 */
[----:B------:R-:W-:-:S02]  /*2250*/  ISETP.GT.AND P1, PT, R25, -0x1, PT ;  /* 0xffffffff1900780c */ /* 0x000fc40003f24270 */
[----:B------:R-:W-:Y:S02]  /*2260*/  ISETP.GT.AND P2, PT, R24, -0x1, PT ;  /* 0xffffffff1800780c */ /* 0x000fe40003f44270 */
[----:B------:R-:W-:Y:S02]  /*2270*/  LOP3.LUT R29, R0, R29, RZ, 0x3c, !PT ;  /* 0x0000001d001d7212 */ /* 0x000fe400078e3cff */
[C---:B0-----:R-:W-:Y:S02]  /*2280*/  SEL R7, R13.reuse, 0x80000000, P0 ;  /* 0x800000000d077807 */ /* 0x041fe40000000000 */
[C---:B------:R-:W-:Y:S01]  /*2290*/  SEL R0, R13.reuse, 0x80000000, P1 ;  /* 0x800000000d007807 */ /* 0x040fe20000800000 */
[----:B------:R-:W0:Y:S01]  /*22a0*/  LDS R62, [R62+0x7200] ;  /* 0x007200003e3e7984 */ /* 0x000e220000000800 */
[C---:B------:R-:W-:Y:S02]  /*22b0*/  SEL R9, R13.reuse, 0x80000000, P2 ;  /* 0x800000000d097807 */ /* 0x040fe40001000000 */
[----:B------:R-:W-:-:S02]  /*22c0*/  SEL R6, R13, 0x80000000, P3 ;  /* 0x800000000d067807 */ /* 0x000fc40001800000 */
[----:B------:R-:W-:Y:S02]  /*22d0*/  LOP3.LUT R5, R5, R30, RZ, 0x3c, !PT ;  /* 0x0000001e05057212 */ /* 0x000fe400078e3cff */
[----:B------:R-:W-:Y:S02]  /*22e0*/  LOP3.LUT R11, R11, R28, RZ, 0x3c, !PT ;  /* 0x0000001c0b0b7212 */ /* 0x000fe400078e3cff */
[----:B------:R-:W-:Y:S02]  /*22f0*/  LOP3.LUT R27, R8, R27, RZ, 0x3c, !PT ;  /* 0x0000001b081b7212 */ /* 0x000fe400078e3cff */
[----:B------:R-:W-:Y:S02]  /*2300*/  LOP3.LUT R7, R7, R26, RZ, 0x3c, !PT ;  /* 0x0000001a07077212 */ /* 0x000fe400078e3cff */
[----:B------:R-:W-:Y:S02]  /*2310*/  LOP3.LUT R25, R0, R25, RZ, 0x3c, !PT ;  /* 0x0000001900197212 */ /* 0x000fe400078e3cff */
[----:B------:R-:W-:-:S02]  /*2320*/  LOP3.LUT R9, R9, R24, RZ, 0x3c, !PT ;  /* 0x0000001809097212 */ /* 0x000fc400078e3cff */
[----:B------:R-:W-:Y:S01]  /*2330*/  LOP3.LUT R23, R6, R23, RZ, 0x3c, !PT ;  /* 0x0000001706177212 */ /* 0x000fe200078e3cff */
[----:B------:R-:W-:Y:S06]  /*2340*/  @P4 BRA `(.L_x_23) ;  /* 0x0000000000704947 */ /* 0x000fec0003800000 */
[----:B------:R-:W2:Y:S01]  /*2350*/  LDCU.64 UR4, c[0x0][0x3a0] ;  /* 0x00007400ff0477ac */ /* 0x000ea20008000a00 */
[C---:B------:R-:W-:Y:S02]  /*2360*/  LOP3.LUT R13, R3.reuse, 0x3e0, RZ, 0xc0, !PT ;  /* 0x000003e0030d7812 */ /* 0x040fe400078ec0ff */
[----:B------:R-:W-:-:S05]  /*2370*/  LOP3.LUT R2, R3, 0x1f, RZ, 0xc0, !PT ;  /* 0x0000001f03027812 */ /* 0x000fca00078ec0ff */
[----:B------:R-:W-:-:S05]  /*2380*/  IMAD R13, R13, 0x13, R2 ;  /* 0x000000130d0d7824 */ /* 0x000fca00078e0202 */
[----:B0-----:R-:W-:-:S05]  /*2390*/  IADD3 R0, P0, PT, R13, R62, RZ ;  /* 0x0000003e0d007210 */ /* 0x001fca0007f1e0ff */
[----:B------:R-:W-:Y:S01]  /*23a0*/  IMAD.X R3, RZ, RZ, RZ, P0 ;  /* 0x000000ffff037224 */ /* 0x000fe200000e06ff */
[----:B--2---:R-:W-:-:S04]  /*23b0*/  LEA R2, P0, R0, UR4, 0x2 ;  /* 0x0000000400027c11 */ /* 0x004fc8000f8010ff */
[----:B------:R-:W-:-:S05]  /*23c0*/  LEA.HI.X R3, R0, UR5, R3, 0x2, P0 ;  /* 0x0000000500037c11 */ /* 0x000fca00080f1403 */
[----:B------:R-:W-:Y:S04]  /*23d0*/  STG.E desc[UR6][R2.64], R41 ;  /* 0x0000002902007986 */ /* 0x000fe8000c101906 */
        /* <DEDUP_REMOVED lines=17> */
[----:B------:R-:W-:Y:S01]  /*24f0*/  STG.E desc[UR6][R2.64+0x900], R23 ;  /* 0x0009001702007986 */ /* 0x000fe2000c101906 */
[----:B------:R-:W-:Y:S05]  /*2500*/  EXIT ;  /* 0x000000000000794d */ /* 0x000fea0003800000 */
.L_x_23:
[C---:B------:R-:W-:Y:S01]  /*2510*/  LOP3.LUT R13, R3.reuse, 0x3e0, RZ, 0xc0, !PT ;  /* 0x000003e0030d7812 */ /* 0x040fe200078ec0ff */
[----:B------:R-:W2:Y:S01]  /*2520*/  LDCU.64 UR4, c[0x0][0x3a0] ;  /* 0x00007400ff0477ac */ /* 0x000ea20008000a00 */
[----:B------:R-:W-:Y:S01]  /*2530*/  LOP3.LUT R2, R3, 0x1f, RZ, 0xc0, !PT ;  /* 0x0000001f03027812 */ /* 0x000fe200078ec0ff */
[----:B------:R-:W-:-:S04]  /*2540*/  IMAD R4, R43, -0x1c80, R4 ;  /* 0xffffe3802b047824 */ /* 0x000fc800078e0204 */
[----:B------:R-:W-:-:S04]  /*2550*/  IMAD R13, R13, 0x13, R2 ;  /* 0x000000130d0d7824 */ /* 0x000fc800078e0202 */
[C---:B------:R-:W-:Y:S01]  /*2560*/  VIADD R3, R13.reuse, 0x20 ;  /* 0x000000200d037836 */ /* 0x040fe20000000000 */
[C---:B0-----:R-:W-:Y:S01]  /*2570*/  IADD3 R62, P0, PT, R13.reuse, R62, RZ ;  /* 0x0000003e0d3e7210 */ /* 0x041fe20007f1e0ff */
        /* <DEDUP_REMOVED lines=8> */
[----:B------:R-:W-:Y:S01]  /*2600*/  VIADD R19, R13, 0xc0 ;  /* 0x000000c00d137836 */ /* 0x000fe20000000000 */
[-C--:B------:R-:W-:Y:S01]  /*2610*/  ISETP.GE.AND P4, PT, R3, R4.reuse, PT ;  /* 0x000000040300720c */ /* 0x080fe20003f86270 */
[----:B------:R-:W-:Y:S01]  /*2620*/  IMAD.X R3, RZ, RZ, RZ, P0 ;  /* 0x000000ffff037224 */ /* 0x000fe200000e06ff */
[C---:B--2---:R-:W-:Y:S01]  /*2630*/  LEA R2, P0, R62.reuse, UR4, 0x2 ;  /* 0x000000043e027c11 */ /* 0x044fe2000f8010ff */
[----:B------:R-:W-:Y:S01]  /*2640*/  VIADD R17, R13, 0x100 ;  /* 0x000001000d117836 */ /* 0x000fe20000000000 */
[----:B------:R-:W-:Y:S01]  /*2650*/  ISETP.GE.AND P5, PT, R15, R4, PT ;  /* 0x000000040f00720c */ /* 0x000fe20003fa6270 */
[----:B------:R-:W-:Y:S01]  /*2660*/  VIADD R15, R13, 0xe0 ;  /* 0x000000e00d0f7836 */ /* 0x000fe20000000000 */
[----:B------:R-:W-:-:S02]  /*2670*/  LEA.HI.X R3, R62, UR5, R3, 0x2, P0 ;  /* 0x000000053e037c11 */ /* 0x000fc400080f1403 */
[----:B------:R-:W-:-:S03]  /*2680*/  ISETP.GE.AND P0, PT, R19, R4, PT ;  /* 0x000000041300720c */ /* 0x000fc60003f06270 */
[----:B------:R0:W-:Y:S01]  /*2690*/  @!P1 STG.E desc[UR6][R2.64], R41 ;  /* 0x0000002902009986 */ /* 0x0001e2000c101906 */
[-C--:B------:R-:W-:Y:S01]  /*26a0*/  ISETP.GE.AND P1, PT, R15, R4.reuse, PT ;  /* 0x000000040f00720c */ /* 0x080fe20003f26270 */
[----:B------:R-:W-:Y:S02]  /*26b0*/  VIADD R15, R13, 0x120 ;  /* 0x000001200d0f7836 */ /* 0x000fe40000000000 */
[----:B------:R0:W-:Y:S01]  /*26c0*/  @!P2 STG.E desc[UR6][R2.64+0x80], R40 ;  /* 0x000080280200a986 */ /* 0x0001e2000c101906 */
[-C--:B------:R-:W-:Y:S01]  /*26d0*/  ISETP.GE.AND P2, PT, R17, R4.reuse, PT ;  /* 0x000000041100720c */ /* 0x080fe20003f46270 */
[----:B------:R-:W-:Y:S02]  /*26e0*/  VIADD R17, R13, 0x140 ;  /* 0x000001400d117836 */ /* 0x000fe40000000000 */
[----:B------:R0:W-:Y:S01]  /*26f0*/  @!P3 STG.E desc[UR6][R2.64+0x100], R39 ;  /* 0x000100270200b986 */ /* 0x0001e2000c101906 */
[----:B------:R-:W-:Y:S01]  /*2700*/  ISETP.GE.AND P3, PT, R15, R4, PT ;  /* 0x000000040f00720c */ /* 0x000fe20003f66270 */
[----:B------:R-:W-:-:S02]  /*2710*/  VIADD R15, R13, 0x160 ;  /* 0x000001600d0f7836 */ /* 0x000fc40000000000 */
        /* <DEDUP_REMOVED lines=18> */
[----:B------:R-:W-:Y:S01]  /*2840*/  VIADD R13, R13, 0x240 ;  /* 0x000002400d0d7836 */ /* 0x000fe20000000000 */
[----:B------:R0:W-:Y:S01]  /*2850*/  @!P3 STG.E desc[UR6][R2.64+0x480], R32 ;  /* 0x000480200200b986 */ /* 0x0001e2000c101906 */
[----:B------:R-:W-:-:S03]  /*2860*/  ISETP.GE.AND P3, PT, R17, R4, PT ;  /* 0x000000041100720c */ /* 0x000fc60003f66270 */
[----:B------:R0:W-:Y:S01]  /*2870*/  @!P4 STG.E desc[UR6][R2.64+0x500], R31 ;  /* 0x0005001f0200c986 */ /* 0x0001e2000c101906 */
[----:B------:R-:W-:-:S03]  /*2880*/  ISETP.GE.AND P4, PT, R15, R4, PT ;  /* 0x000000040f00720c */ /* 0x000fc60003f86270 */
[----:B------:R0:W-:Y:S01]  /*2890*/  @!P5 STG.E desc[UR6][R2.64+0x580], R5 ;  /* 0x000580050200d986 */ /* 0x0001e2000c101906 */
[----:B------:R-:W-:-:S03]  /*28a0*/  ISETP.GE.AND P5, PT, R13, R4, PT ;  /* 0x000000040d00720c */ /* 0x000fc60003fa6270 */
[----:B------:R0:W-:Y:S04]  /*28b0*/  @!P6 STG.E desc[UR6][R2.64+0x600], R29 ;  /* 0x0006001d0200e986 */ /* 0x0001e8000c101906 */
[----:B------:R0:W-:Y:S04]  /*28c0*/  @!P0 STG.E desc[UR6][R2.64+0x680], R11 ;  /* 0x0006800b02008986 */ /* 0x0001e8000c101906 */
[----:B------:R0:W-:Y:S04]  /*28d0*/  @!P1 STG.E desc[UR6][R2.64+0x700], R27 ;  /* 0x0007001b02009986 */ /* 0x0001e8000c101906 */
[----:B------:R0:W-:Y:S04]  /*28e0*/  @!P2 STG.E desc[UR6][R2.64+0x780], R7 ;  /* 0x000780070200a986 */ /* 0x0001e8000c101906 */
[----:B------:R0:W-:Y:S04]  /*28f0*/  @!P3 STG.E desc[UR6][R2.64+0x800], R25 ;  /* 0x000800190200b986 */ /* 0x0001e8000c101906 */
[----:B------:R0:W-:Y:S01]  /*2900*/  @!P4 STG.E desc[UR6][R2.64+0x880], R9 ;  /* 0x000880090200c986 */ /* 0x0001e2000c101906 */
[----:B------:R-:W-:Y:S05]  /*2910*/  @P5 EXIT ;  /* 0x000000000000594d */ /* 0x000fea0003800000 */
[----:B------:R-:W-:Y:S01]  /*2920*/  STG.E desc[UR6][R2.64+0x900], R23 ;  /* 0x0009001702007986 */ /* 0x000fe2000c101906 */
[----:B------:R-:W-:Y:S05]  /*2930*/  EXIT ;  /* 0x000000000000794d */ /* 0x000fea0003800000 */
.L_x_14:
[----:B------:R-:W-:Y:S01]  /*2940*/  IMAD.MOV.U32 R2, RZ, RZ, RZ ;  /* 0x000000ffff027224 */ /* 0x000fe200078e00ff */
[C---:B------:R-:W-:Y:S01]  /*2950*/  ISETP.GT.U32.AND P0, PT, R3.reuse, 0x1f, PT ;  /* 0x0000001f0300780c */ /* 0x040fe20003f04070 */
[----:B------:R-:W-:Y:S05]  /*2960*/  WARPSYNC.ALL ;  /* 0x0000000000007948 */ /* 0x000fea0003800000 */
[----:B------:R-:W-:-:S04]  /*2970*/  IMAD.HI.U32 R4, R3, 0x15555556, R2 ;  /* 0x1555555603047827 */ /* 0x000fc800078e0002 */
[----:B------:R-:W-:-:S05]  /*2980*/  IMAD R5, R4, 0x4, R45 ;  /* 0x0000000404057824 */ /* 0x000fca00078e022d */
[----:B------:R0:W-:Y:S01]  /*2990*/  STS [R5+0x3410], R0 ;  /* 0x0034100005007388 */ /* 0x0001e20000000800 */
[----:B------:R-:W-:Y:S06]  /*29a0*/  BAR.SYNC.DEFER_BLOCKING 0x0 ;  /* 0x0000000000007b1d */ /* 0x000fec0000010000 */
[----:B------:R-:W-:Y:S05]  /*29b0*/  @P0 BRA `(.L_x_24) ;  /* 0x0000000000dc0947 */ /* 0x000fea0003800000 */
[----:B0-----:R-:W-:Y:S01]  /*29c0*/  IMAD R5, R3, 0x34, R45 ;  /* 0x0000003403057824 */ /* 0x001fe200078e022d */
[----:B------:R-:W-:-:S04]  /*29d0*/  UMOV UR4, 0xffffffff ;  /* 0xffffffff00047882 */ /* 0x000fc80000000000 */
[----:B------:R-:W-:Y:S04]  /*29e0*/  LDS R55, [R5+0x3410] ;  /* 0x0034100005377984 */ /* 0x000fe80000000800 */
[----:B------:R-:W-:Y:S04]  /*29f0*/  LDS R68, [R5+0x3414] ;  /* 0x0034140005447984 */ /* 0x000fe80000000800 */
[----:B------:R-:W0:Y:S04]  /*2a00*/  LDS R53, [R5+0x3418] ;  /* 0x0034180005357984 */ /* 0x000e280000000800 */
[----:B------:R-:W-:Y:S04]  /*2a10*/  LDS R51, [R5+0x341c] ;  /* 0x00341c0005337984 */ /* 0x000fe80000000800 */
[----:B------:R-:W1:Y:S04]  /*2a20*/  LDS R6, [R5+0x3420] ;  /* 0x0034200005067984 */ /* 0x000e680000000800 */
[----:B------:R-:W-:Y:S04]  /*2a30*/  LDS R58, [R5+0x3424] ;  /* 0x00342400053a7984 */ /* 0x000fe80000000800 */
[----:B------:R-:W2:Y:S04]  /*2a40*/  LDS R47, [R5+0x3428] ;  /* 0x00342800052f7984 */ /* 0x000ea80000000800 */
[----:B------:R-:W-:Y:S04]  /*2a50*/  LDS R4, [R5+0x342c] ;  /* 0x00342c0005047984 */ /* 0x000fe80000000800 */
[----:B------:R-:W3:Y:S04]  /*2a60*/  LDS R49, [R5+0x3430] ;  /* 0x0034300005317984 */ /* 0x000ee80000000800 */
[----:B------:R-:W-:Y:S04]  /*2a70*/  LDS R66, [R5+0x3434] ;  /* 0x0034340005427984 */ /* 0x000fe80000000800 */
[----:B------:R-:W4:Y:S04]  /*2a80*/  LDS R7, [R5+0x3438] ;  /* 0x0034380005077984 */ /* 0x000f280000000800 */
[----:B------:R-:W5:Y:S01]  /*2a90*/  LDS R57, [R5+0x343c] ;  /* 0x00343c0005397984 */ /* 0x000f620000000800 */
[----:B0-----:R-:W-:-:S04]  /*2aa0*/  IADD3 R59, PT, PT, R53, R68, R55 ;  /* 0x00000044353b7210 */ /* 0x001fc80007ffe037 */
[----:B-1----:R-:W-:-:S04]  /*2ab0*/  IADD3 R59, PT, PT, R6, R59, R51 ;  /* 0x0000003b063b7210 */ /* 0x002fc80007ffe033 */
[----:B--2---:R-:W-:-:S04]  /*2ac0*/  IADD3 R59, PT, PT, R47, R59, R58 ;  /* 0x0000003b2f3b7210 */ /* 0x004fc80007ffe03a */
[----:B---3--:R-:W-:-:S04]  /*2ad0*/  IADD3 R59, PT, PT, R49, R59, R4 ;  /* 0x0000003b313b7210 */ /* 0x008fc80007ffe004 */
[----:B----4-:R-:W-:-:S05]  /*2ae0*/  IADD3 R70, PT, PT, R7, R59, R66 ;  /* 0x0000003b07467210 */ /* 0x010fca0007ffe042 */
[----:B-----5:R-:W-:Y:S01]  /*2af0*/  IMAD.IADD R57, R57, 0x1, R70 ;  /* 0x0000000139397824 */ /* 0x020fe200078e0246 */
[----:B------:R-:W-:Y:S06]  /*2b00*/  BRA.DIV UR4, `(.L_x_25) ;  /* 0x0000006204907947 */ /* 0x000fec000b800000 */
[----:B------:R-:W0:Y:S02]  /*2b10*/  SHFL.UP P0, R70, R57, 0x1, RZ ;  /* 0x0420000039467989 */ /* 0x000e2400000000ff */
[----:B0-----:R-:W-:-:S05]  /*2b20*/  @P0 IMAD.IADD R70, R57, 0x1, R70 ;  /* 0x0000000139460824 */ /* 0x001fca00078e0246 */
[----:B------:R-:W0:Y:S02]  /*2b30*/  SHFL.UP P0, R59, R70, 0x2, RZ ;  /* 0x04400000463b7989 */ /* 0x000e2400000000ff */
[----:B0-----:R-:W-:-:S05]  /*2b40*/  @P0 IMAD.IADD R59, R70, 0x1, R59 ;  /* 0x00000001463b0824 */ /* 0x001fca00078e023b */
[----:B------:R-:W0:Y:S02]  /*2b50*/  SHFL.UP P0, R72, R59, 0x4, RZ ;  /* 0x048000003b487989 */ /* 0x000e2400000000ff */
[----:B0-----:R-:W-:-:S05]  /*2b60*/  @P0 IMAD.IADD R72, R59, 0x1, R72 ;  /* 0x000000013b480824 */ /* 0x001fca00078e0248 */
[----:B------:R-:W0:Y:S02]  /*2b70*/  SHFL.UP P0, R61, R72, 0x8, RZ ;  /* 0x05000000483d7989 */ /* 0x000e2400000000ff */
[----:B0-----:R-:W-:-:S05]  /*2b80*/  @P0 IMAD.IADD R61, R72, 0x1, R61 ;  /* 0x00000001483d0824 */ /* 0x001fca00078e023d */
[----:B------:R0:W1:Y:S02]  /*2b90*/  SHFL.UP P0, R74, R61, 0x10, RZ ;  /* 0x060000003d4a7989 */ /* 0x00006400000000ff */
.L_x_116:
[----:B-1----:R-:W-:-:S04]  /*2ba0*/  @P0 IMAD.IADD R74, R61, 0x1, R74 ;  /* 0x000000013d4a0824 */ /* 0x002fc800078e024a */
[----:B------:R-:W-:-:S04]  /*2bb0*/  IMAD.IADD R74, R74, 0x1, -R57 ;  /* 0x000000014a4a7824 */ /* 0x000fc800078e0a39 */
[----:B------:R-:W-:Y:S01]  /*2bc0*/  IMAD.IADD R55, R55, 0x1, R74 ;  /* 0x0000000137377824 */ /* 0x000fe200078e024a */
[----:B------:R1:W-:Y:S03]  /*2bd0*/  STS [R5+0x3410], R74 ;  /* 0x0034104a05007388 */ /* 0x0003e60000000800 */
        /* <DEDUP_REMOVED lines=19> */
[----:B------:R1:W-:Y:S04]  /*2d10*/  STS [R5+0x3438], R66 ;  /* 0x0034384205007388 */ /* 0x0003e80000000800 */
[----:B------:R1:W-:Y:S02]  /*2d20*/  STS [R5+0x343c], R72 ;  /* 0x00343c4805007388 */ /* 0x0003e40000000800 */
.L_x_24:
[----:B------:R-:W-:Y:S05]  /*2d30*/  WARPSYNC.ALL ;  /* 0x0000000000007948 */ /* 0x000fea0003800000 */
[----:B------:R-:W-:Y:S01]  /*2d40*/  BAR.SYNC.DEFER_BLOCKING 0x0 ;  /* 0x0000000000007b1d */ /* 0x000fe20000010000 */
[----:B-1----:R-:W-:Y:S01]  /*2d50*/  IMAD.MOV.U32 R4, RZ, RZ, RZ ;  /* 0x000000ffff047224 */ /* 0x002fe200078e00ff */
[----:B------:R-:W-:Y:S01]  /*2d60*/  ISETP.NE.AND P0, PT, R60, RZ, PT ;  /* 0x000000ff3c00720c */ /* 0x000fe20003f05270 */
[----:B0-----:R-:W-:-:S03]  /*2d70*/  IMAD.MOV.U32 R5, RZ, RZ, R3 ;  /* 0x000000ffff057224 */ /* 0x001fc600078e0003 */
[----:B------:R-:W-:Y:S01]  /*2d80*/  BSSY.RECONVERGENT B0, `(.L_x_26) ;  /* 0x0000029000007945 */ /* 0x000fe20003800200 */
[----:B------:R-:W-:-:S04]  /*2d90*/  IMAD.HI.U32 R4, R3, 0x15555556, R4 ;  /* 0x1555555603047827 */ /* 0x000fc800078e0004 */
[----:B------:R-:W-:-:S05]  /*2da0*/  IMAD R4, R4, 0x4, R45 ;  /* 0x0000000404047824 */ /* 0x000fca00078e022d */
[----:B------:R0:W1:Y:S01]  /*2db0*/  LDS R47, [R4+0x3410] ;  /* 0x00341000042f7984 */ /* 0x0000620000000800 */
[----:B------:R-:W-:Y:S05]  /*2dc0*/  @P0 BRA `(.L_x_27) ;  /* 0x0000000000900947 */ /* 0x000fea0003800000 */
[----:B0-----:R-:W1:Y:S04]  /*2dd0*/  LDS R4, [R10] ;  /* 0x000000000a047984 */ /* 0x001e680000000800 */
[----:B------:R-:W0:Y:S04]  /*2de0*/  LDS R6, [R10+0x400] ;  /* 0x000400000a067984 */ /* 0x000e280000000800 */
[----:B------:R-:W2:Y:S04]  /*2df0*/  LDS R58, [R10+0x800] ;  /* 0x000800000a3a7984 */ /* 0x000ea80000000800 */
[----:B------:R-:W3:Y:S04]  /*2e00*/  LDS R66, [R10+0xc00] ;  /* 0x000c00000a427984 */ /* 0x000ee80000000800 */
[----:B------:R-:W4:Y:S04]  /*2e10*/  LDS R68, [R10+0x1000] ;  /* 0x001000000a447984 */ /* 0x000f280000000800 */
[----:B------:R-:W5:Y:S04]  /*2e20*/  LDS R70, [R10+0x1400] ;  /* 0x001400000a467984 */ /* 0x000f680000000800 */
[----:B------:R-:W5:Y:S04]  /*2e30*/  LDS R72, [R10+0x1800] ;  /* 0x001800000a487984 */ /* 0x000f680000000800 */
[----:B------:R-:W5:Y:S04]  /*2e40*/  LDS R74, [R10+0x1c00] ;  /* 0x001c00000a4a7984 */ /* 0x000f680000000800 */
[----:B------:R-:W5:Y:S04]  /*2e50*/  LDS R76, [R10+0x2000] ;  /* 0x002000000a4c7984 */ /* 0x000f680000000800 */
[----:B------:R-:W5:Y:S04]  /*2e60*/  LDS R59, [R10+0x2400] ;  /* 0x002400000a3b7984 */ /* 0x000f680000000800 */
[----:B------:R-:W5:Y:S01]  /*2e70*/  LDS R61, [R10+0x2800] ;  /* 0x002800000a3d7984 */ /* 0x000f620000000800 */
[----:B-1----:R-:W-:-:S03]  /*2e80*/  IMAD.IADD R5, R47, 0x1, R4 ;  /* 0x000000012f057824 */ /* 0x002fc600078e0204 */
[----:B------:R-:W1:Y:S01]  /*2e90*/  LDS R63, [R10+0x2c00] ;  /* 0x002c00000a3f7984 */ /* 0x000e620000000800 */
[----:B0-----:R-:W-:-:S03]  /*2ea0*/  IMAD.IADD R7, R47, 0x1, R6 ;  /* 0x000000012f077824 */ /* 0x001fc600078e0206 */
[----:B------:R0:W-:Y:S01]  /*2eb0*/  STS [R10], R5 ;  /* 0x000000050a007388 */ /* 0x0001e20000000800 */
[----:B--2---:R-:W-:-:S03]  /*2ec0*/  IMAD.IADD R49, R47, 0x1, R58 ;  /* 0x000000012f317824 */ /* 0x004fc600078e023a */
[----:B------:R2:W-:Y:S01]  /*2ed0*/  STS [R10+0x400], R7 ;  /* 0x000400070a007388 */ /* 0x0005e20000000800 */
[C---:B---3--:R-:W-:Y:S02]  /*2ee0*/  IMAD.IADD R51, R47.reuse, 0x1, R66 ;  /* 0x000000012f337824 */ /* 0x048fe400078e0242 */
[C---:B----4-:R-:W-:Y:S01]  /*2ef0*/  IMAD.IADD R53, R47.reuse, 0x1, R68 ;  /* 0x000000012f357824 */ /* 0x050fe200078e0244 */
[----:B------:R3:W-:Y:S01]  /*2f00*/  STS [R10+0x800], R49 ;  /* 0x000800310a007388 */ /* 0x0007e20000000800 */
[----:B-----5:R-:W-:-:S03]  /*2f10*/  IMAD.IADD R55, R47, 0x1, R70 ;  /* 0x000000012f377824 */ /* 0x020fc600078e0246 */
[----:B------:R3:W-:Y:S01]  /*2f20*/  STS [R10+0xc00], R51 ;  /* 0x000c00330a007388 */ /* 0x0007e20000000800 */
[----:B------:R-:W-:-:S03]  /*2f30*/  IMAD.IADD R57, R47, 0x1, R72 ;  /* 0x000000012f397824 */ /* 0x000fc600078e0248 */
[----:B------:R3:W-:Y:S01]  /*2f40*/  STS [R10+0x1000], R53 ;  /* 0x001000350a007388 */ /* 0x0007e20000000800 */
[----:B0-----:R-:W-:-:S03]  /*2f50*/  IMAD.IADD R5, R47, 0x1, R74 ;  /* 0x000000012f057824 */ /* 0x001fc600078e024a */
[----:B------:R3:W-:Y:S01]  /*2f60*/  STS [R10+0x1400], R55 ;  /* 0x001400370a007388 */ /* 0x0007e20000000800 */
[----:B--2---:R-:W-:-:S03]  /*2f70*/  IMAD.IADD R7, R47, 0x1, R76 ;  /* 0x000000012f077824 */ /* 0x004fc600078e024c */
[----:B------:R3:W-:Y:S01]  /*2f80*/  STS [R10+0x1800], R57 ;  /* 0x001800390a007388 */ /* 0x0007e20000000800 */
[----:B------:R-:W-:-:S03]  /*2f90*/  IMAD.IADD R59, R47, 0x1, R59 ;  /* 0x000000012f3b7824 */ /* 0x000fc600078e023b */
[----:B------:R3:W-:Y:S01]  /*2fa0*/  STS [R10+0x1c00], R5 ;  /* 0x001c00050a007388 */ /* 0x0007e20000000800 */
[----:B------:R-:W-:-:S03]  /*2fb0*/  IMAD.IADD R61, R47, 0x1, R61 ;  /* 0x000000012f3d7824 */ /* 0x000fc600078e023d */
[----:B------:R3:W-:Y:S01]  /*2fc0*/  STS [R10+0x2000], R7 ;  /* 0x002000070a007388 */ /* 0x0007e20000000800 */
[----:B-1----:R-:W-:-:S03]  /*2fd0*/  IMAD.IADD R63, R47, 0x1, R63 ;  /* 0x000000012f3f7824 */ /* 0x002fc600078e023f */
[----:B------:R3:W-:Y:S04]  /*2fe0*/  STS [R10+0x2400], R59 ;  /* 0x0024003b0a007388 */ /* 0x0007e80000000800 */
[----:B------:R3:W-:Y:S04]  /*2ff0*/  STS [R10+0x2800], R61 ;  /* 0x0028003d0a007388 */ /* 0x0007e80000000800 */
[----:B------:R3:W-:Y:S02]  /*3000*/  STS [R10+0x2c00], R63 ;  /* 0x002c003f0a007388 */ /* 0x0007e40000000800 */
.L_x_27:
[----:B------:R-:W-:Y:S05]  /*3010*/  BSYNC.RECONVERGENT B0 ;  /* 0x0000000000007941 */ /* 0x000fea0003800200 */
.L_x_26:
[----:B------:R-:W-:Y:S01]  /*3020*/  BAR.SYNC.DEFER_BLOCKING 0x0 ;  /* 0x0000000000007b1d */ /* 0x000fe20000010000 */
[----:B------:R-:W-:Y:S01]  /*3030*/  R2P PR, R62, 0x7f ;  /* 0x0000007f3e007804 */ /* 0x000fe20000000000 */
[----:B---3--:R-:W-:-:S04]  /*3040*/  IMAD.MOV.U32 R61, RZ, RZ, RZ ;  /* 0x000000ffff3d7224 */ /* 0x008fc800078e00ff */
[----:B------:R-:W-:Y:S08]  /*3050*/  BSSY.RECONVERGENT B0, `(.L_x_28) ;  /* 0x0000021000007945 */ /* 0x000ff00003800200 */
[----:B0-----:R-:W-:Y:S02]  /*3060*/  VOTE.ANY R4, PT, P0 ;  /* 0x0000000000047806 */ /* 0x001fe400000e0100 */
[----:B------:R-:W-:-:S02]  /*3070*/  VOTE.ANY R5, PT, P1 ;  /* 0x0000000000057806 */ /* 0x000fc400008e0100 */
[----:B------:R-:W-:Y:S02]  /*3080*/  @!P0 LOP3.LUT R4, RZ, R4, RZ, 0x33, !PT ;  /* 0x00000004ff048212 */ /* 0x000fe400078e33ff */
[----:B------:R-:W-:Y:S02]  /*3090*/  VOTE.ANY R7, PT, P2 ;  /* 0x0000000000077806 */ /* 0x000fe400010e0100 */
[----:B------:R-:W-:Y:S02]  /*30a0*/  @!P1 LOP3.LUT R5, RZ, R5, RZ, 0x33, !PT ;  /* 0x00000005ff059212 */ /* 0x000fe400078e33ff */
[----:B------:R-:W-:Y:S02]  /*30b0*/  VOTE.ANY R49, PT, P3 ;  /* 0x0000000000317806 */ /* 0x000fe400018e0100 */
[----:B------:R-:W-:Y:S02]  /*30c0*/  @!P2 LOP3.LUT R7, RZ, R7, RZ, 0x33, !PT ;  /* 0x00000007ff07a212 */ /* 0x000fe400078e33ff */
[----:B------:R-:W-:-:S02]  /*30d0*/  LOP3.LUT R4, R5, R4, RZ, 0xc0, !PT ;  /* 0x0000000405047212 */ /* 0x000fc400078ec0ff */
[----:B------:R-:W-:Y:S02]  /*30e0*/  @!P3 LOP3.LUT R49, RZ, R49, RZ, 0x33, !PT ;  /* 0x00000031ff31b212 */ /* 0x000fe400078e33ff */
[----:B------:R-:W-:Y:S02]  /*30f0*/  LOP3.LUT R4, R7, R4, RZ, 0xc0, !PT ;  /* 0x0000000407047212 */ /* 0x000fe400078ec0ff */
[----:B------:R-:W-:Y:S02]  /*3100*/  VOTE.ANY R5, PT, P4 ;  /* 0x0000000000057806 */ /* 0x000fe400020e0100 */
[----:B------:R-:W-:Y:S02]  /*3110*/  VOTE.ANY R7, PT, P5 ;  /* 0x0000000000077806 */ /* 0x000fe400028e0100 */
[----:B------:R-:W-:Y:S02]  /*3120*/  LOP3.LUT R4, R49, R4, RZ, 0xc0, !PT ;  /* 0x0000000431047212 */ /* 0x000fe400078ec0ff */
[----:B------:R-:W-:-:S02]  /*3130*/  @!P4 LOP3.LUT R5, RZ, R5, RZ, 0x33, !PT ;  /* 0x00000005ff05c212 */ /* 0x000fc400078e33ff */
[----:B------:R-:W-:Y:S02]  /*3140*/  @!P5 LOP3.LUT R7, RZ, R7, RZ, 0x33, !PT ;  /* 0x00000007ff07d212 */ /* 0x000fe400078e33ff */
[----:B------:R-:W-:Y:S02]  /*3150*/  LOP3.LUT P0, RZ, R62, 0x80, RZ, 0xc0, !PT ;  /* 0x000000803eff7812 */ /* 0x000fe4000780c0ff */
[----:B------:R-:W-:Y:S02]  /*3160*/  LOP3.LUT R4, R5, R4, RZ, 0xc0, !PT ;  /* 0x0000000405047212 */ /* 0x000fe400078ec0ff */
[----:B------:R-:W-:Y:S02]  /*3170*/  VOTE.ANY R5, PT, P6 ;  /* 0x0000000000057806 */ /* 0x000fe400030e0100 */
[----:B------:R-:W-:Y:S02]  /*3180*/  LOP3.LUT R4, R7, R4, RZ, 0xc0, !PT ;  /* 0x0000000407047212 */ /* 0x000fe400078ec0ff */
[----:B------:R-:W0:Y:S01]  /*3190*/  S2R R7, SR_LEMASK ;  /* 0x0000000000077919 */ /* 0x000e220000003a00 */
[----:B------:R-:W-:-:S04]  /*31a0*/  @!P6 LOP3.LUT R5, RZ, R5, RZ, 0x33, !PT ;  /* 0x00000005ff05e212 */ /* 0x000fc800078e33ff */
[----:B------:R-:W-:Y:S02]  /*31b0*/  VOTE.ANY R49, PT, P0 ;  /* 0x0000000000317806 */ /* 0x000fe400000e0100 */
[----:B------:R-:W-:Y:S02]  /*31c0*/  LOP3.LUT R4, R5, R4, RZ, 0xc0, !PT ;  /* 0x0000000405047212 */ /* 0x000fe400078ec0ff */
[----:B------:R-:W-:-:S04]  /*31d0*/  @!P0 LOP3.LUT R49, RZ, R49, RZ, 0x33, !PT ;  /* 0x00000031ff318212 */ /* 0x000fc800078e33ff */
[----:B------:R-:W-:-:S04]  /*31e0*/  LOP3.LUT R4, R49, R4, RZ, 0xc0, !PT ;  /* 0x0000000431047212 */ /* 0x000fc800078ec0ff */
[----:B------:R-:W2:Y:S01]  /*31f0*/  FLO.U32 R53, R4 ;  /* 0x0000000400357300 */ /* 0x000ea200000e0000 */
[----:B0-----:R-:W-:Y:S02]  /*3200*/  LOP3.LUT R58, R7, R4, RZ, 0xc0, !PT ;  /* 0x00000004073a7212 */ /* 0x001fe400078ec0ff */
[----:B--2---:R-:W-:-:S05]  /*3210*/  ISETP.NE.AND P0, PT, R42, R53, PT ;  /* 0x000000352a00720c */ /* 0x004fca0003f05270 */
[----:B------:R-:W0:Y:S08]  /*3220*/  POPC R58, R58 ;  /* 0x0000003a003a7309 */ /* 0x000e300000000000 */
[----:B------:R-:W-:Y:S05]  /*3230*/  @P0 BRA `(.L_x_29) ;  /* 0x0000000000080947 */ /* 0x000fea0003800000 */
[----:B------:R-:W-:-:S06]  /*3240*/  IMAD R61, R62, 0x4, R21 ;  /* 0x000000043e3d7824 */ /* 0x000fcc00078e0215 */
[----:B0-----:R2:W3:Y:S02]  /*3250*/  ATOMS.ADD R61, [R61], R58 ;  /* 0x0000003a3d3d738c */ /* 0x0014e40000000000 */
.L_x_29:
[----:B------:R-:W-:Y:S05]  /*3260*/  BSYNC.RECONVERGENT B0 ;  /* 0x0000000000007941 */ /* 0x000fea0003800200 */
.L_x_28:
[----:B------:R-:W-:Y:S01]  /*3270*/  R2P PR, R64, 0x7f ;  /* 0x0000007f40007804 */ /* 0x000fe20000000000 */
[----:B---3--:R3:W4:Y:S01]  /*3280*/  SHFL.IDX PT, R61, R61, R53, 0x1f ;  /* 0x00001f353d3d7589 */ /* 0x00872200000e0000 */
[----:B------:R-:W-:Y:S01]  /*3290*/  BSSY.RECONVERGENT B0, `(.L_x_30) ;  /* 0x0000021000007945 */ /* 0x000fe20003800200 */
[----:B------:R-:W-:-:S10]  /*32a0*/  IMAD.MOV.U32 R62, RZ, RZ, RZ ;  /* 0x000000ffff3e7224 */ /* 0x000fd400078e00ff */
[----:B------:R-:W-:Y:S02]  /*32b0*/  VOTE.ANY R4, PT, P0 ;  /* 0x0000000000047806 */ /* 0x000fe400000e0100 */
[----:B------:R-:W-:Y:S02]  /*32c0*/  VOTE.ANY R5, PT, P1 ;  /* 0x0000000000057806 */ /* 0x000fe400008e0100 */
[----:B------:R-:W-:Y:S02]  /*32d0*/  @!P0 LOP3.LUT R4, RZ, R4, RZ, 0x33, !PT ;  /* 0x00000004ff048212 */ /* 0x000fe400078e33ff */
[----:B------:R-:W-:Y:S02]  /*32e0*/  VOTE.ANY R49, PT, P2 ;  /* 0x0000000000317806 */ /* 0x000fe400010e0100 */
[----:B------:R-:W-:Y:S02]  /*32f0*/  @!P1 LOP3.LUT R5, RZ, R5, RZ, 0x33, !PT ;  /* 0x00000005ff059212 */ /* 0x000fe400078e33ff */
[----:B------:R-:W-:-:S02]  /*3300*/  @!P2 LOP3.LUT R49, RZ, R49, RZ, 0x33, !PT ;  /* 0x00000031ff31a212 */ /* 0x000fc400078e33ff */
[----:B------:R-:W-:Y:S02]  /*3310*/  LOP3.LUT R4, R5, R4, RZ, 0xc0, !PT ;  /* 0x0000000405047212 */ /* 0x000fe400078ec0ff */
[----:B------:R-:W-:Y:S02]  /*3320*/  VOTE.ANY R5, PT, P3 ;  /* 0x0000000000057806 */ /* 0x000fe400018e0100 */
[----:B------:R-:W-:Y:S02]  /*3330*/  LOP3.LUT R4, R49, R4, RZ, 0xc0, !PT ;  /* 0x0000000431047212 */ /* 0x000fe400078ec0ff */
[----:B------:R-:W-:Y:S02]  /*3340*/  LOP3.LUT P0, RZ, R64, 0x80, RZ, 0xc0, !PT ;  /* 0x0000008040ff7812 */ /* 0x000fe4000780c0ff */
[----:B------:R-:W-:Y:S02]  /*3350*/  VOTE.ANY R49, PT, P4 ;  /* 0x0000000000317806 */ /* 0x000fe400020e0100 */
[----:B------:R-:W-:-:S02]  /*3360*/  @!P3 LOP3.LUT R5, RZ, R5, RZ, 0x33, !PT ;  /* 0x00000005ff05b212 */ /* 0x000fc400078e33ff */
[----:B------:R-:W-:Y:S02]  /*3370*/  @!P4 LOP3.LUT R49, RZ, R49, RZ, 0x33, !PT ;  /* 0x00000031ff31c212 */ /* 0x000fe400078e33ff */
[----:B------:R-:W-:Y:S02]  /*3380*/  LOP3.LUT R4, R5, R4, RZ, 0xc0, !PT ;  /* 0x0000000405047212 */ /* 0x000fe400078ec0ff */
[----:B------:R-:W-:Y:S02]  /*3390*/  VOTE.ANY R5, PT, P5 ;  /* 0x0000000000057806 */ /* 0x000fe400028e0100 */
[----:B------:R-:W-:Y:S02]  /*33a0*/  LOP3.LUT R4, R49, R4, RZ, 0xc0, !PT ;  /* 0x0000000431047212 */ /* 0x000fe400078ec0ff */
[----:B------:R-:W-:Y:S02]  /*33b0*/  VOTE.ANY R49, PT, P6 ;  /* 0x0000000000317806 */ /* 0x000fe400030e0100 */
[----:B------:R-:W-:-:S02]  /*33c0*/  @!P5 LOP3.LUT R5, RZ, R5, RZ, 0x33, !PT ;  /* 0x00000005ff05d212 */ /* 0x000fc400078e33ff */
[----:B------:R-:W-:Y:S02]  /*33d0*/  VOTE.ANY R51, PT, P0 ;  /* 0x0000000000337806 */ /* 0x000fe400000e0100 */
[----:B------:R-:W-:Y:S02]  /*33e0*/  @!P6 LOP3.LUT R49, RZ, R49, RZ, 0x33, !PT ;  /* 0x00000031ff31e212 */ /* 0x000fe400078e33ff */
[----:B------:R-:W-:Y:S02]  /*33f0*/  LOP3.LUT R4, R5, R4, RZ, 0xc0, !PT ;  /* 0x0000000405047212 */ /* 0x000fe400078ec0ff */
[----:B------:R-:W-:Y:S02]  /*3400*/  @!P0 LOP3.LUT R51, RZ, R51, RZ, 0x33, !PT ;  /* 0x00000033ff338212 */ /* 0x000fe400078e33ff */
[----:B------:R-:W-:-:S04]  /*3410*/  LOP3.LUT R4, R49, R4, RZ, 0xc0, !PT ;  /* 0x0000000431047212 */ /* 0x000fc800078ec0ff */
[----:B------:R-:W-:-:S04]  /*3420*/  LOP3.LUT R4, R51, R4, RZ, 0xc0, !PT ;  /* 0x0000000433047212 */ /* 0x000fc800078ec0ff */
[----:B------:R-:W5:Y:S01]  /*3430*/  FLO.U32 R5, R4 ;  /* 0x0000000400057300 */ /* 0x000f6200000e0000 */
[----:B------:R-:W-:-:S07]  /*3440*/  LOP3.LUT R6, R7, R4, RZ, 0xc0, !PT ;  /* 0x0000000407067212 */ /* 0x000fce00078ec0ff */
[----:B------:R-:W0:Y:S01]  /*3450*/  POPC R6, R6 ;  /* 0x0000000600067309 */ /* 0x000e220000000000 */
[----:B-----5:R-:W-:-:S13]  /*3460*/  ISETP.NE.AND P0, PT, R42, R5, PT ;  /* 0x000000052a00720c */ /* 0x020fda0003f05270 */
[----:B0--34-:R-:W-:Y:S05]  /*3470*/  @P0 BRA `(.L_x_31) ;  /* 0x0000000000080947 */ /* 0x019fea0003800000 */
[----:B------:R-:W-:-:S05]  /*3480*/  IMAD R49, R64, 0x4, R21 ;  /* 0x0000000440317824 */ /* 0x000fca00078e0215 */
[----:B------:R0:W3:Y:S02]  /*3490*/  ATOMS.ADD R62, [R49], R6 ;  /* 0x00000006313e738c */ /* 0x0000e40000000000 */
.L_x_31:
[----:B------:R-:W-:Y:S05]  /*34a0*/  BSYNC.RECONVERGENT B0 ;  /* 0x0000000000007941 */ /* 0x000fea0003800200 */
.L_x_30:
[----:B------:R-:W-:Y:S01]  /*34b0*/  R2P PR, R44, 0x7f ;  /* 0x0000007f2c007804 */ /* 0x000fe20000000000 */
[----:B---3--:R3:W4:Y:S01]  /*34c0*/  SHFL.IDX PT, R5, R62, R5, 0x1f ;  /* 0x00001f053e057589 */ /* 0x00872200000e0000 */
[----:B------:R-:W-:Y:S01]  /*34d0*/  BSSY.RECONVERGENT B0, `(.L_x_32) ;  /* 0x0000021000007945 */ /* 0x000fe20003800200 */
[----:B------:R-:W-:-:S10]  /*34e0*/  IMAD.MOV.U32 R66, RZ, RZ, RZ ;  /* 0x000000ffff427224 */ /* 0x000fd400078e00ff */
[----:B------:R-:W-:Y:S02]  /*34f0*/  VOTE.ANY R4, PT, P0 ;  /* 0x0000000000047806 */ /* 0x000fe400000e0100 */
[----:B0-----:R-:W-:Y:S02]  /*3500*/  VOTE.ANY R49, PT, P1 ;  /* 0x0000000000317806 */ /* 0x001fe400008e0100 */
        /* <DEDUP_REMOVED lines=22> */
[----:B------:R-:W0:Y:S01]  /*3670*/  FLO.U32 R49, R64 ;  /* 0x0000004000317300 */ /* 0x000e2200000e0000 */
[----:B------:R-:W-:-:S07]  /*3680*/  LOP3.LUT R4, R7, R64, RZ, 0xc0, !PT ;  /* 0x0000004007047212 */ /* 0x000fce00078ec0ff */
[----:B------:R-:W1:Y:S01]  /*3690*/  POPC R4, R4 ;  /* 0x0000000400047309 */ /* 0x000e620000000000 */
[----:B0-----:R-:W-:-:S13]  /*36a0*/  ISETP.NE.AND P0, PT, R42, R49, PT ;  /* 0x000000312a00720c */ /* 0x001fda0003f05270 */
[----:B-1-34-:R-:W-:Y:S05]  /*36b0*/  @P0 BRA `(.L_x_33) ;  /* 0x0000000000080947 */ /* 0x01afea0003800000 */
[----:B------:R-:W-:-:S05]  /*36c0*/  IMAD R51, R44, 0x4, R21 ;  /* 0x000000042c337824 */ /* 0x000fca00078e0215 */
[----:B------:R0:W1:Y:S02]  /*36d0*/  ATOMS.ADD R66, [R51], R4 ;  /* 0x000000043342738c */ /* 0x0000640000000000 */
.L_x_33:
[----:B------:R-:W-:Y:S05]  /*36e0*/  BSYNC.RECONVERGENT B0 ;  /* 0x0000000000007941 */ /* 0x000fea0003800200 */
.L_x_32:
[----:B------:R-:W-:Y:S01]  /*36f0*/  R2P PR, R46, 0x7f ;  /* 0x0000007f2e007804 */ /* 0x000fe20000000000 */
[----:B-1----:R1:W3:Y:S01]  /*3700*/  SHFL.IDX PT, R49, R66, R49, 0x1f ;  /* 0x00001f3142317589 */ /* 0x0022e200000e0000 */
        /* <DEDUP_REMOVED lines=28> */
[----:B------:R-:W4:Y:S01]  /*38d0*/  POPC R44, R44 ;  /* 0x0000002c002c7309 */ /* 0x000f220000000000 */
[----:B0-----:R-:W-:-:S13]  /*38e0*/  ISETP.NE.AND P0, PT, R42, R51, PT ;  /* 0x000000332a00720c */ /* 0x001fda0003f05270 */
[----:B-1-34-:R-:W-:Y:S05]  /*38f0*/  @P0 BRA `(.L_x_35) ;  /* 0x0000000000080947 */ /* 0x01afea0003800000 */
[----:B------:R-:W-:-:S05]  /*3900*/  IMAD R53, R46, 0x4, R21 ;  /* 0x000000042e357824 */ /* 0x000fca00078e0215 */
[----:B------:R0:W1:Y:S02]  /*3910*/  ATOMS.ADD R64, [R53], R44 ;  /* 0x0000002c3540738c */ /* 0x0000640000000000 */
.L_x_35:
[----:B------:R-:W-:Y:S05]  /*3920*/  BSYNC.RECONVERGENT B0 ;  /* 0x0000000000007941 */ /* 0x000fea0003800200 */
.L_x_34:
        /* <DEDUP_REMOVED lines=35> */
.L_x_37:
[----:B------:R-:W-:Y:S05]  /*3b60*/  BSYNC.RECONVERGENT B0 ;  /* 0x0000000000007941 */ /* 0x000fea0003800200 */
.L_x_36:
        /* <DEDUP_REMOVED lines=35> */
.L_x_39:
[----:B------:R-:W-:Y:S05]  /*3da0*/  BSYNC.RECONVERGENT B0 ;  /* 0x0000000000007941 */ /* 0x000fea0003800200 */
.L_x_38:
[----:B------:R-:W-:Y:S01]  /*3db0*/  R2P PR, R52, 0x7f ;  /* 0x0000007f34007804 */ /* 0x000fe20000000000 */
[----:B-1----:R1:W3:Y:S01]  /*3dc0*/  SHFL.IDX PT, R55, R62, R55, 0x1f ;  /* 0x00001f373e377589 */ /* 0x0022e200000e0000 */
[----:B------:R-:W-:Y:S01]  /*3dd0*/  BSSY.RECONVERGENT B0, `(.L_x_40) ;  /* 0x0000021000007945 */ /* 0x000fe20003800200 */
[----:B------:R-:W-:-:S10]  /*3de0*/  IMAD.MOV.U32 R64, RZ, RZ, RZ ;  /* 0x000000ffff407224 */ /* 0x000fd400078e00ff */
[----:B------:R-:W-:Y:S02]  /*3df0*/  VOTE.ANY R50, PT, P0 ;  /* 0x0000000000327806 */ /* 0x000fe400000e0100 */
[----:B0-----:R-:W-:Y:S02]  /*3e00*/  VOTE.ANY R57, PT, P1 ;  /* 0x0000000000397806 */ /* 0x001fe400008e0100 */
[----:B------:R-:W-:Y:S02]  /*3e10*/  @!P0 LOP3.LUT R50, RZ, R50, RZ, 0x33, !PT ;  /* 0x00000032ff328212 */ /* 0x000fe400078e33ff */
[----:B------:R-:W-:Y:S02]  /*3e20*/  @!P1 LOP3.LUT R57, RZ, R57, RZ, 0x33, !PT ;  /* 0x00000039ff399212 */ /* 0x000fe400078e33ff */
[----:B------:R-:W-:Y:S02]  /*3e30*/  VOTE.ANY R59, PT, P2 ;  /* 0x00000000003b7806 */ /* 0x000fe400010e0100 */
[----:B------:R-:W-:-:S02]  /*3e40*/  LOP3.LUT R50, R57, R50, RZ, 0xc0, !PT ;  /* 0x0000003239327212 */ /* 0x000fc400078ec0ff */
[----:B------:R-:W-:Y:S02]  /*3e50*/  VOTE.ANY R57, PT, P3 ;  /* 0x0000000000397806 */ /* 0x000fe400018e0100 */
[----:B------:R-:W-:Y:S02]  /*3e60*/  @!P2 LOP3.LUT R59, RZ, R59, RZ, 0x33, !PT ;  /* 0x0000003bff3ba212 */ /* 0x000fe400078e33ff */
[----:B------:R-:W-:Y:S02]  /*3e70*/  @!P3 LOP3.LUT R57, RZ, R57, RZ, 0x33, !PT ;  /* 0x00000039ff39b212 */ /* 0x000fe400078e33ff */
[----:B------:R-:W-:Y:S02]  /*3e80*/  LOP3.LUT R50, R59, R50, RZ, 0xc0, !PT ;  /* 0x000000323b327212 */ /* 0x000fe400078ec0ff */
[----:B------:R-:W-:Y:S02]  /*3e90*/  LOP3.LUT P0, RZ, R52, 0x80, RZ, 0xc0, !PT ;  /* 0x0000008034ff7812 */ /* 0x000fe4000780c0ff */
[----:B------:R-:W-:-:S02]  /*3ea0*/  VOTE.ANY R59, PT, P4 ;  /* 0x00000000003b7806 */ /* 0x000fc400020e0100 */
[----:B------:R-:W-:Y:S02]  /*3eb0*/  LOP3.LUT R50, R57, R50, RZ, 0xc0, !PT ;  /* 0x0000003239327212 */ /* 0x000fe400078ec0ff */
[----:B------:R-:W-:Y:S02]  /*3ec0*/  VOTE.ANY R57, PT, P5 ;  /* 0x0000000000397806 */ /* 0x000fe400028e0100 */
[----:B------:R-:W-:Y:S02]  /*3ed0*/  @!P4 LOP3.LUT R59, RZ, R59, RZ, 0x33, !PT ;  /* 0x0000003bff3bc212 */ /* 0x000fe400078e33ff */
[----:B------:R-:W-:Y:S02]  /*3ee0*/  @!P5 LOP3.LUT R57, RZ, R57, RZ, 0x33, !PT ;  /* 0x00000039ff39d212 */ /* 0x000fe400078e33ff */
[----:B------:R-:W-:Y:S02]  /*3ef0*/  LOP3.LUT R50, R59, R50, RZ, 0xc0, !PT ;  /* 0x000000323b327212 */ /* 0x000fe400078ec0ff */
[----:B------:R-:W-:-:S02]  /*3f00*/  VOTE.ANY R59, PT, P6 ;  /* 0x00000000003b7806 */ /* 0x000fc400030e0100 */
[----:B------:R-:W-:Y:S02]  /*3f10*/  LOP3.LUT R50, R57, R50, RZ, 0xc0, !PT ;  /* 0x0000003239327212 */ /* 0x000fe400078ec0ff */
[----:B------:R-:W-:Y:S02]  /*3f20*/  VOTE.ANY R57, PT, P0 ;  /* 0x0000000000397806 */ /* 0x000fe400000e0100 */
[----:B------:R-:W-:Y:S02]  /*3f30*/  @!P6 LOP3.LUT R59, RZ, R59, RZ, 0x33, !PT ;  /* 0x0000003bff3be212 */ /* 0x000fe400078e33ff */
        /* <DEDUP_REMOVED lines=10> */
.L_x_41:
[----:B------:R-:W-:Y:S05]  /*3fe0*/  BSYNC.RECONVERGENT B0 ;  /* 0x0000000000007941 */ /* 0x000fea0003800200 */
.L_x_40:
        /* <DEDUP_REMOVED lines=10> */
[----:B------:R-:W-:Y:S02]  /*4090*/  @!P2 LOP3.LUT R63, RZ, R63, RZ, 0x33, !PT ;  /* 0x0000003fff3fa212 */ /* 0x000fe400078e33ff */
[----:B------:R-:W-:Y:S02]  /*40a0*/  VOTE.ANY R59, PT, P3 ;  /* 0x00000000003b7806 */ /* 0x000fe400018e0100 */
[----:B------:R-:W-:Y:S02]  /*40b0*/  LOP3.LUT R52, R63, R52, RZ, 0xc0, !PT ;  /* 0x000000343f347212 */ /* 0x000fe400078ec0ff */
[----:B------:R-:W-:Y:S02]  /*40c0*/  @!P3 LOP3.LUT R59, RZ, R59, RZ, 0x33, !PT ;  /* 0x0000003bff3bb212 */ /* 0x000fe400078e33ff */
[----:B------:R-:W-:Y:S02]  /*40d0*/  LOP3.LUT P0, RZ, R54, 0x80, RZ, 0xc0, !PT ;  /* 0x0000008036ff7812 */ /* 0x000fe4000780c0ff */
[----:B------:R-:W-:-:S02]  /*40e0*/  LOP3.LUT R52, R59, R52, RZ, 0xc0, !PT ;  /* 0x000000343b347212 */ /* 0x000fc400078ec0ff */
[----:B------:R-:W-:Y:S02]  /*40f0*/  VOTE.ANY R59, PT, P4 ;  /* 0x00000000003b7806 */ /* 0x000fe400020e0100 */
[----:B------:R-:W-:Y:S02]  /*4100*/  VOTE.ANY R63, PT, P5 ;  /* 0x00000000003f7806 */ /* 0x000fe400028e0100 */
[----:B------:R-:W-:Y:S02]  /*4110*/  @!P4 LOP3.LUT R59, RZ, R59, RZ, 0x33, !PT ;  /* 0x0000003bff3bc212 */ /* 0x000fe400078e33ff */
[----:B------:R-:W-:Y:S02]  /*4120*/  @!P5 LOP3.LUT R63, RZ, R63, RZ, 0x33, !PT ;  /* 0x0000003fff3fd212 */ /* 0x000fe400078e33ff */
[----:B------:R-:W-:Y:S02]  /*4130*/  LOP3.LUT R52, R59, R52, RZ, 0xc0, !PT ;  /* 0x000000343b347212 */ /* 0x000fe400078ec0ff */
[----:B------:R-:W-:-:S02]  /*4140*/  VOTE.ANY R59, PT, P6 ;  /* 0x00000000003b7806 */ /* 0x000fc400030e0100 */
[----:B------:R-:W-:Y:S02]  /*4150*/  LOP3.LUT R52, R63, R52, RZ, 0xc0, !PT ;  /* 0x000000343f347212 */ /* 0x000fe400078ec0ff */
[----:B------:R-:W-:Y:S02]  /*4160*/  @!P6 LOP3.LUT R59, RZ, R59, RZ, 0x33, !PT ;  /* 0x0000003bff3be212 */ /* 0x000fe400078e33ff */
[----:B------:R-:W-:Y:S02]  /*4170*/  VOTE.ANY R63, PT, P0 ;  /* 0x00000000003f7806 */ /* 0x000fe400000e0100 */
[----:B------:R-:W-:Y:S02]  /*4180*/  LOP3.LUT R52, R59, R52, RZ, 0xc0, !PT ;  /* 0x000000343b347212 */ /* 0x000fe400078ec0ff */
[----:B------:R-:W-:-:S04]  /*4190*/  @!P0 LOP3.LUT R63, RZ, R63, RZ, 0x33, !PT ;  /* 0x0000003fff3f8212 */ /* 0x000fc800078e33ff */
        /* <DEDUP_REMOVED lines=8> */
.L_x_43:
[----:B------:R-:W-:Y:S05]  /*4220*/  BSYNC.RECONVERGENT B0 ;  /* 0x0000000000007941 */ /* 0x000fea0003800200 */
.L_x_42:
        /* <DEDUP_REMOVED lines=8> */
[----:B------:R-:W-:Y:S02]  /*42b0*/  LOP3.LUT P0, RZ, R56, 0x80, RZ, 0xc0, !PT ;  /* 0x0000008038ff7812 */ /* 0x000fe4000780c0ff */
[----:B------:R-:W-:-:S02]  /*42c0*/  LOP3.LUT R54, R63, R54, RZ, 0xc0, !PT ;  /* 0x000000363f367212 */ /* 0x000fc400078ec0ff */
[----:B------:R-:W-:-:S04]  /*42d0*/  VOTE.ANY R63, PT, P2 ;  /* 0x00000000003f7806 */ /* 0x000fc800010e0100 */
[----:B------:R-:W-:-:S04]  /*42e0*/  @!P2 LOP3.LUT R63, RZ, R63, RZ, 0x33, !PT ;  /* 0x0000003fff3fa212 */ /* 0x000fc800078e33ff */
[----:B------:R-:W-:Y:S02]  /*42f0*/  LOP3.LUT R54, R63, R54, RZ, 0xc0, !PT ;  /* 0x000000363f367212 */ /* 0x000fe400078ec0ff */
        /* <DEDUP_REMOVED lines=22> */
.L_x_45:
[----:B------:R-:W-:Y:S05]  /*4460*/  BSYNC.RECONVERGENT B0 ;  /* 0x0000000000007941 */ /* 0x000fea0003800200 */
.L_x_44:
        /* <DEDUP_REMOVED lines=35> */
.L_x_47:
[----:B------:R-:W-:Y:S05]  /*46a0*/  BSYNC.RECONVERGENT B0 ;  /* 0x0000000000007941 */ /* 0x000fea0003800200 */
.L_x_46:
        /* <DEDUP_REMOVED lines=35> */
.L_x_49:
[----:B------:R-:W-:Y:S05]  /*48e0*/  BSYNC.RECONVERGENT B0 ;  /* 0x0000000000007941 */ /* 0x000fea0003800200 */
.L_x_48:
[----:B------:R-:W-:Y:S01]  /*48f0*/  R2P PR, R18, 0x7f ;  /* 0x0000007f12007804 */ /* 0x000fe20000000000 */
[----:B-1----:R1:W3:Y:S01]  /*4900*/  SHFL.IDX PT, R67, R64, R67, 0x1f ;  /* 0x00001f4340437589 */ /* 0x0022e200000e0000 */
[----:B------:R-:W-:Y:S11]  /*4910*/  BSSY.RECONVERGENT B0, `(.L_x_50) ;  /* 0x0000021000007945 */ /* 0x000ff60003800200 */
[----:B0-----:R-:W-:-:S02]  /*4920*/  VOTE.ANY R19, PT, P0 ;  /* 0x0000000000137806 */ /* 0x001fc400000e0100 */
[----:B------:R-:W-:Y:S02]  /*4930*/  VOTE.ANY R62, PT, P1 ;  /* 0x00000000003e7806 */ /* 0x000fe400008e0100 */
[----:B------:R-:W-:Y:S02]  /*4940*/  @!P0 LOP3.LUT R19, RZ, R19, RZ, 0x33, !PT ;  /* 0x00000013ff138212 */ /* 0x000fe400078e33ff */
[----:B------:R-:W-:Y:S02]  /*4950*/  @!P1 LOP3.LUT R62, RZ, R62, RZ, 0x33, !PT ;  /* 0x0000003eff3e9212 */ /* 0x000fe400078e33ff */
[----:B------:R-:W-:Y:S02]  /*4960*/  LOP3.LUT P0, RZ, R18, 0x80, RZ, 0xc0, !PT ;  /* 0x0000008012ff7812 */ /* 0x000fe4000780c0ff */
        /* <DEDUP_REMOVED lines=18> */
[----:B------:R-:W-:Y:S01]  /*4a90*/  LOP3.LUT R66, R62, R19, RZ, 0xc0, !PT ;  /* 0x000000133e427212 */ /* 0x000fe200078ec0ff */
[----:B------:R-:W-:-:S03]  /*4aa0*/  IMAD.MOV.U32 R62, RZ, RZ, RZ ;  /* 0x000000ffff3e7224 */ /* 0x000fc600078e00ff */
[----:B------:R-:W0:Y:S01]  /*4ab0*/  FLO.U32 R69, R66 ;  /* 0x0000004200457300 */ /* 0x000e2200000e0000 */
[----:B------:R-:W-:-:S07]  /*4ac0*/  LOP3.LUT R19, R7, R66, RZ, 0xc0, !PT ;  /* 0x0000004207137212 */ /* 0x000fce00078ec0ff */
[----:B------:R-:W4:Y:S01]  /*4ad0*/  POPC R19, R19 ;  /* 0x0000001300137309 */ /* 0x000f220000000000 */
[----:B0-----:R-:W-:-:S13]  /*4ae0*/  ISETP.NE.AND P0, PT, R42, R69, PT ;  /* 0x000000452a00720c */ /* 0x001fda0003f05270 */
[----:B-1-34-:R-:W-:Y:S05]  /*4af0*/  @P0 BRA `(.L_x_51) ;  /* 0x0000000000080947 */ /* 0x01afea0003800000 */
[----:B------:R-:W-:-:S05]  /*4b00*/  IMAD R18, R18, 0x4, R21 ;  /* 0x0000000412127824 */ /* 0x000fca00078e0215 */
[----:B------:R0:W1:Y:S02]  /*4b10*/  ATOMS.ADD R62, [R18], R19 ;  /* 0x00000013123e738c */ /* 0x0000640000000000 */
.L_x_51:
[----:B------:R-:W-:Y:S05]  /*4b20*/  BSYNC.RECONVERGENT B0 ;  /* 0x0000000000007941 */ /* 0x000fea0003800200 */
.L_x_50:
[----:B------:R-:W-:Y:S01]  /*4b30*/  R2P PR, R17, 0x7f ;  /* 0x0000007f11007804 */ /* 0x000fe20000000000 */
[----:B-1----:R1:W3:Y:S01]  /*4b40*/  SHFL.IDX PT, R62, R62, R69, 0x1f ;  /* 0x00001f453e3e7589 */ /* 0x0022e200000e0000 */
[----:B------:R-:W-:Y:S01]  /*4b50*/  BSSY.RECONVERGENT B0, `(.L_x_52) ;  /* 0x0000021000007945 */ /* 0x000fe20003800200 */
[----:B------:R-:W-:-:S10]  /*4b60*/  IMAD.MOV.U32 R64, RZ, RZ, RZ ;  /* 0x000000ffff407224 */ /* 0x000fd400078e00ff */
[----:B0-----:R-:W-:Y:S02]  /*4b70*/  VOTE.ANY R18, PT, P0 ;  /* 0x0000000000127806 */ /* 0x001fe400000e0100 */
[----:B------:R-:W-:Y:S02]  /*4b80*/  VOTE.ANY R71, PT, P1 ;  /* 0x0000000000477806 */ /* 0x000fe400008e0100 */
        /* <DEDUP_REMOVED lines=29> */
.L_x_53:
[----:B------:R-:W-:Y:S05]  /*4d60*/  BSYNC.RECONVERGENT B0 ;  /* 0x0000000000007941 */ /* 0x000fea0003800200 */
.L_x_52:
[----:B------:R-:W-:Y:S01]  /*4d70*/  R2P PR, R16, 0x7f ;  /* 0x0000007f10007804 */ /* 0x000fe20000000000 */
[----:B--2---:R-:W-:Y:S01]  /*4d80*/  IMAD.IADD R58, R58, 0x1, R61 ;  /* 0x000000013a3a7824 */ /* 0x004fe200078e023d */
[----:B------:R-:W-:Y:S01]  /*4d90*/  BSSY.RECONVERGENT B0, `(.L_x_54) ;  /* 0x0000022000007945 */ /* 0x000fe20003800200 */
[----:B-1----:R1:W2:Y:S10]  /*4da0*/  SHFL.IDX PT, R61, R64, R71, 0x1f ;  /* 0x00001f47403d7589 */ /* 0x0022b400000e0000 */
        /* <DEDUP_REMOVED lines=27> */
[----:B------:R-:W3:Y:S01]  /*4f60*/  POPC R17, R17 ;  /* 0x0000001100117309 */ /* 0x000ee20000000000 */
[----:B0-----:R-:W-:-:S13]  /*4f70*/  ISETP.NE.AND P0, PT, R42, R69, PT ;  /* 0x000000452a00720c */ /* 0x001fda0003f05270 */
[----:B-123--:R-:W-:Y:S05]  /*4f80*/  @P0 BRA `(.L_x_55) ;  /* 0x0000000000080947 */ /* 0x00efea0003800000 */
[----:B------:R-:W-:-:S05]  /*4f90*/  IMAD R16, R16, 0x4, R21 ;  /* 0x0000000410107824 */ /* 0x000fca00078e0215 */
[----:B------:R0:W1:Y:S02]  /*4fa0*/  ATOMS.ADD R66, [R16], R17 ;  /* 0x000000111042738c */ /* 0x0000640000000000 */
.L_x_55:
[----:B------:R-:W-:Y:S05]  /*4fb0*/  BSYNC.RECONVERGENT B0 ;  /* 0x0000000000007941 */ /* 0x000fea0003800200 */
.L_x_54:
[----:B------:R-:W-:Y:S01]  /*4fc0*/  R2P PR, R15, 0x7f ;  /* 0x0000007f0f007804 */ /* 0x000fe20000000000 */
[----:B------:R-:W-:Y:S01]  /*4fd0*/  IMAD.IADD R6, R6, 0x1, R5 ;  /* 0x0000000106067824 */ /* 0x000fe200078e0205 */
        /* <DEDUP_REMOVED lines=26> */
[----:B-1----:R0:W1:Y:S02]  /*5180*/  SHFL.IDX PT, R16, R66, R69, 0x1f ;  /* 0x00001f4542107589 */ /* 0x00206400000e0000 */
[----:B------:R-:W2:Y:S01]  /*5190*/  FLO.U32 R71, R68 ;  /* 0x0000004400477300 */ /* 0x000ea200000e0000 */
[----:B------:R-:W-:-:S07]  /*51a0*/  LOP3.LUT R5, R7, R68, RZ, 0xc0, !PT ;  /* 0x0000004407057212 */ /* 0x000fce00078ec0ff */
[----:B------:R-:W3:Y:S01]  /*51b0*/  POPC R5, R5 ;  /* 0x0000000500057309 */ /* 0x000ee20000000000 */
[----:B--2---:R-:W-:-:S13]  /*51c0*/  ISETP.NE.AND P0, PT, R42, R71, PT ;  /* 0x000000472a00720c */ /* 0x004fda0003f05270 */
[----:B01-3--:R-:W-:Y:S05]  /*51d0*/  @P0 BRA `(.L_x_57) ;  /* 0x0000000000080947 */ /* 0x00bfea0003800000 */
[----:B------:R-:W-:-:S06]  /*51e0*/  IMAD R64, R15, 0x4, R21 ;  /* 0x000000040f407824 */ /* 0x000fcc00078e0215 */
[----:B------:R0:W1:Y:S02]  /*51f0*/  ATOMS.ADD R64, [R64], R5 ;  /* 0x000000054040738c */ /* 0x0000640000000000 */
.L_x_57:
[----:B------:R-:W-:Y:S05]  /*5200*/  BSYNC.RECONVERGENT B0 ;  /* 0x0000000000007941 */ /* 0x000fea0003800200 */
.L_x_56:
[----:B------:R-:W-:Y:S01]  /*5210*/  R2P PR, R14, 0x7f ;  /* 0x0000007f0e007804 */ /* 0x000fe20000000000 */
[----:B------:R-:W-:Y:S01]  /*5220*/  IMAD.IADD R4, R4, 0x1, R49 ;  /* 0x0000000104047824 */ /* 0x000fe200078e0231 */
[----:B-1----:R1:W2:Y:S01]  /*5230*/  SHFL.IDX PT, R64, R64, R71, 0x1f ;  /* 0x00001f4740407589 */ /* 0x0022a200000e0000 */
[----:B------:R-:W-:Y:S10]  /*5240*/  BSSY.RECONVERGENT B0, `(.L_x_58) ;  /* 0x0000021000007945 */ /* 0x000ff40003800200 */
[----:B------:R-:W-:-:S02]  /*5250*/  VOTE.ANY R15, PT, P0 ;  /* 0x00000000000f7806 */ /* 0x000fc400000e0100 */
        /* <DEDUP_REMOVED lines=24> */
[----:B------:R-:W3:Y:S01]  /*53e0*/  FLO.U32 R49, R68 ;  /* 0x0000004400317300 */ /* 0x000ee200000e0000 */
[----:B------:R-:W-:-:S07]  /*53f0*/  LOP3.LUT R15, R7, R68, RZ, 0xc0, !PT ;  /* 0x00000044070f7212 */ /* 0x000fce00078ec0ff */
[----:B------:R-:W4:Y:S01]  /*5400*/  POPC R15, R15 ;  /* 0x0000000f000f7309 */ /* 0x000f220000000000 */
[----:B---3--:R-:W-:-:S13]  /*5410*/  ISETP.NE.AND P0, PT, R42, R49, PT ;  /* 0x000000312a00720c */ /* 0x008fda0003f05270 */
[----:B-12-4-:R-:W-:Y:S05]  /*5420*/  @P0 BRA `(.L_x_59) ;  /* 0x0000000000080947 */ /* 0x016fea0003800000 */
[----:B------:R-:W-:-:S05]  /*5430*/  IMAD R14, R14, 0x4, R21 ;  /* 0x000000040e0e7824 */ /* 0x000fca00078e0215 */
[----:B------:R1:W2:Y:S02]  /*5440*/  ATOMS.ADD R66, [R14], R15 ;  /* 0x0000000f0e42738c */ /* 0x0002a40000000000 */
.L_x_59:
[----:B------:R-:W-:Y:S05]  /*5450*/  BSYNC.RECONVERGENT B0 ;  /* 0x0000000000007941 */ /* 0x000fea0003800200 */
.L_x_58:
[----:B------:R-:W-:Y:S01]  /*5460*/  R2P PR, R13, 0x7f ;  /* 0x0000007f0d007804 */ /* 0x000fe20000000000 */
[----:B------:R-:W-:Y:S01]  /*5470*/  IMAD.IADD R44, R44, 0x1, R51 ;  /* 0x000000012c2c7824 */ /* 0x000fe200078e0233 */
[----:B--2---:R2:W3:Y:S01]  /*5480*/  SHFL.IDX PT, R66, R66, R49, 0x1f ;  /* 0x00001f3142427589 */ /* 0x0044e200000e0000 */
[----:B------:R-:W-:Y:S01]  /*5490*/  BSSY.RECONVERGENT B0, `(.L_x_60) ;  /* 0x0000021000007945 */ /* 0x000fe20003800200 */
[----:B------:R-:W-:-:S09]  /*54a0*/  IMAD.MOV.U32 R68, RZ, RZ, RZ ;  /* 0x000000ffff447224 */ /* 0x000fd200078e00ff */
[----:B-1----:R-:W-:Y:S02]  /*54b0*/  VOTE.ANY R14, PT, P0 ;  /* 0x00000000000e7806 */ /* 0x002fe400000e0100 */
        /* <DEDUP_REMOVED lines=23> */
[----:B------:R-:W1:Y:S01]  /*5630*/  FLO.U32 R51, R70 ;  /* 0x0000004600337300 */ /* 0x000e6200000e0000 */
[----:B------:R-:W-:-:S07]  /*5640*/  LOP3.LUT R14, R7, R70, RZ, 0xc0, !PT ;  /* 0x00000046070e7212 */ /* 0x000fce00078ec0ff */
[----:B------:R-:W4:Y:S01]  /*5650*/  POPC R14, R14 ;  /* 0x0000000e000e7309 */ /* 0x000f220000000000 */
[----:B-1----:R-:W-:-:S13]  /*5660*/  ISETP.NE.AND P0, PT, R42, R51, PT ;  /* 0x000000332a00720c */ /* 0x002fda0003f05270 */
[----:B--234-:R-:W-:Y:S05]  /*5670*/  @P0 BRA `(.L_x_61) ;  /* 0x0000000000080947 */ /* 0x01cfea0003800000 */
[----:B------:R-:W-:-:S05]  /*5680*/  IMAD R13, R13, 0x4, R21 ;  /* 0x000000040d0d7824 */ /* 0x000fca00078e0215 */
[----:B------:R1:W2:Y:S02]  /*5690*/  ATOMS.ADD R68, [R13], R14 ;  /* 0x0000000e0d44738c */ /* 0x0002a40000000000 */
.L_x_61:
[----:B------:R-:W-:Y:S05]  /*56a0*/  BSYNC.RECONVERGENT B0 ;  /* 0x0000000000007941 */ /* 0x000fea0003800200 */
.L_x_60:
[----:B------:R-:W-:Y:S01]  /*56b0*/  R2P PR, R12, 0x7f ;  /* 0x0000007f0c007804 */ /* 0x000fe20000000000 */
[----:B--2---:R2:W3:Y:S01]  /*56c0*/  SHFL.IDX PT, R51, R68, R51, 0x1f ;  /* 0x00001f3344337589 */ /* 0x0044e200000e0000 */
[----:B------:R-:W-:Y:S01]  /*56d0*/  BSSY.RECONVERGENT B0, `(.L_x_62) ;  /* 0x0000022000007945 */ /* 0x000fe20003800200 */
[----:B------:R-:W-:Y:S02]  /*56e0*/  IMAD.IADD R46, R46, 0x1, R53 ;  /* 0x000000012e2e7824 */ /* 0x000fe400078e0235 */
[----:B------:R-:W-:-:S08]  /*56f0*/  IMAD.MOV.U32 R49, RZ, RZ, RZ ;  /* 0x000000ffff317224 */ /* 0x000fd000078e00ff */
        /* <DEDUP_REMOVED lines=31> */
.L_x_63:
[----:B------:R-:W-:Y:S05]  /*58f0*/  BSYNC.RECONVERGENT B0 ;  /* 0x0000000000007941 */ /* 0x000fea0003800200 */
.L_x_62:
[----:B------:R-:W-:Y:S01]  /*5900*/  R2P PR, R11, 0x7f ;  /* 0x0000007f0b007804 */ /* 0x000fe20000000000 */
[----:B-12---:R1:W2:Y:S01]  /*5910*/  SHFL.IDX PT, R12, R49, R69, 0x1f ;  /* 0x00001f45310c7589 */ /* 0x0062a200000e0000 */
[----:B------:R-:W-:Y:S11]  /*5920*/  BSSY.RECONVERGENT B0, `(.L_x_64) ;  /* 0x0000021000007945 */ /* 0x000ff60003800200 */
        /* <DEDUP_REMOVED lines=24> */
[----:B-1----:R-:W1:Y:S01]  /*5ab0*/  FLO.U32 R49, R68 ;  /* 0x0000004400317300 */ /* 0x002e6200000e0000 */
[----:B------:R-:W-:-:S07]  /*5ac0*/  LOP3.LUT R7, R7, R68, RZ, 0xc0, !PT ;  /* 0x0000004407077212 */ /* 0x000fce00078ec0ff */
[----:B------:R-:W3:Y:S01]  /*5ad0*/  POPC R7, R7 ;  /* 0x0000000700077309 */ /* 0x000ee20000000000 */
[----:B-1----:R-:W-:Y:S01]  /*5ae0*/  ISETP.NE.AND P0, PT, R42, R49, PT ;  /* 0x000000312a00720c */ /* 0x002fe20003f05270 */
[----:B------:R-:W-:-:S12]  /*5af0*/  IMAD.MOV.U32 R42, RZ, RZ, RZ ;  /* 0x000000ffff2a7224 */ /* 0x000fd800078e00ff */
[----:B--23--:R-:W-:Y:S05]  /*5b00*/  @P0 BRA `(.L_x_65) ;  /* 0x0000000000080947 */ /* 0x00cfea0003800000 */
[----:B------:R-:W-:-:S06]  /*5b10*/  IMAD R42, R11, 0x4, R21 ;  /* 0x000000040b2a7824 */ /* 0x000fcc00078e0215 */
[----:B------:R1:W2:Y:S02]  /*5b20*/  ATOMS.ADD R42, [R42], R7 ;  /* 0x000000072a2a738c */ /* 0x0002a40000000000 */
.L_x_65:
[----:B------:R-:W-:Y:S05]  /*5b30*/  BSYNC.RECONVERGENT B0 ;  /* 0x0000000000007941 */ /* 0x000fea0003800200 */
.L_x_64:
[----:B--2---:R-:W2:Y:S01]  /*5b40*/  SHFL.IDX PT, R42, R42, R49, 0x1f ;  /* 0x00001f312a2a7589 */ /* 0x004ea200000e0000 */
[----:B------:R-:W-:Y:S01]  /*5b50*/  IMAD.IADD R64, R5, 0x1, R64 ;  /* 0x0000000105407824 */ /* 0x000fe200078e0240 */
[----:B------:R-:W-:Y:S01]  /*5b60*/  ISETP.NE.AND P0, PT, R60, RZ, PT ;  /* 0x000000ff3c00720c */ /* 0x000fe20003f05270 */
[----:B------:R-:W-:Y:S01]  /*5b70*/  IMAD R58, R58, 0x4, R45 ;  /* 0x000000043a3a7824 */ /* 0x000fe200078e022d */
[----:B------:R-:W-:Y:S01]  /*5b80*/  BAR.SYNC.DEFER_BLOCKING 0x0 ;  /* 0x0000000000007b1d */ /* 0x000fe20000010000 */
[----:B------:R-:W-:Y:S02]  /*5b90*/  IMAD.IADD R48, R48, 0x1, R55 ;  /* 0x0000000130307824 */ /* 0x000fe400078e0237 */
[----:B0-----:R-:W-:Y:S02]  /*5ba0*/  IMAD R5, R6, 0x4, R45 ;  /* 0x0000000406057824 */ /* 0x001fe400078e022d */
[----:B------:R-:W-:Y:S01]  /*5bb0*/  IMAD.IADD R50, R50, 0x1, R57 ;  /* 0x0000000132327824 */ /* 0x000fe200078e0239 */
[----:B------:R-:W-:Y:S01]  /*5bc0*/  BSSY B1, `(.L_x_66) ;  /* 0x0000059000017945 */ /* 0x000fe20003800000 */
[----:B------:R-:W-:-:S02]  /*5bd0*/  IMAD R4, R4, 0x4, R45 ;  /* 0x0000000404047824 */ /* 0x000fc400078e022d */
[----:B------:R-:W-:Y:S02]  /*5be0*/  IMAD.IADD R52, R52, 0x1, R59 ;  /* 0x0000000134347824 */ /* 0x000fe400078e023b */
[----:B------:R-:W-:Y:S02]  /*5bf0*/  IMAD R11, R44, 0x4, R45 ;  /* 0x000000042c0b7824 */ /* 0x000fe400078e022d */
[----:B------:R-:W-:Y:S02]  /*5c00*/  IMAD.IADD R54, R54, 0x1, R63 ;  /* 0x0000000136367824 */ /* 0x000fe400078e023f */
[----:B------:R-:W-:Y:S02]  /*5c10*/  IMAD R46, R46, 0x4, R45 ;  /* 0x000000042e2e7824 */ /* 0x000fe400078e022d */
[----:B------:R-:W-:Y:S02]  /*5c20*/  IMAD.IADD R56, R56, 0x1, R65 ;  /* 0x0000000138387824 */ /* 0x000fe400078e0241 */
[----:B------:R-:W-:-:S02]  /*5c30*/  IMAD.IADD R20, R20, 0x1, R67 ;  /* 0x0000000114147824 */ /* 0x000fc400078e0243 */
[----:B--2---:R-:W-:Y:S02]  /*5c40*/  IMAD.IADD R42, R7, 0x1, R42 ;  /* 0x00000001072a7824 */ /* 0x004fe400078e022a */
[--C-:B-1----:R-:W-:Y:S01]  /*5c50*/  IMAD R7, R48, 0x4, R45.reuse ;  /* 0x0000000430077824 */ /* 0x102fe200078e022d */
[----:B------:R-:W-:Y:S01]  /*5c60*/  STS [R58+-0x4], R41 ;  /* 0xfffffc293a007388 */ /* 0x000fe20000000800 */
[----:B------:R-:W-:Y:S02]  /*5c70*/  IMAD.IADD R60, R13, 0x1, R12 ;  /* 0x000000010d3c7824 */ /* 0x000fe400078e020c */
[--C-:B------:R-:W-:Y:S01]  /*5c80*/  IMAD R50, R50, 0x4, R45.reuse ;  /* 0x0000000432327824 */ /* 0x100fe200078e022d */
[----:B------:R0:W-:Y:S01]  /*5c90*/  STS [R5+-0x4], R40 ;  /* 0xfffffc2805007388 */ /* 0x0001e20000000800 */
[----:B------:R-:W-:Y:S02]  /*5ca0*/  IMAD.IADD R62, R19, 0x1, R62 ;  /* 0x00000001133e7824 */ /* 0x000fe400078e023e */
[----:B------:R-:W-:Y:S01]  /*5cb0*/  IMAD R13, R52, 0x4, R45 ;  /* 0x00000004340d7824 */ /* 0x000fe200078e022d */
[----:B------:R1:W-:Y:S01]  /*5cc0*/  STS [R4+-0x4], R39 ;  /* 0xfffffc2704007388 */ /* 0x0003e20000000800 */
[----:B------:R-:W-:-:S02]  /*5cd0*/  IMAD.IADD R18, R18, 0x1, R61 ;  /* 0x0000000112127824 */ /* 0x000fc400078e023d */
[--C-:B------:R-:W-:Y:S01]  /*5ce0*/  IMAD R6, R54, 0x4, R45.reuse ;  /* 0x0000000436067824 */ /* 0x100fe200078e022d */
[----:B------:R2:W-:Y:S01]  /*5cf0*/  STS [R11+-0x4], R38 ;  /* 0xfffffc260b007388 */ /* 0x0005e20000000800 */
[----:B------:R-:W-:Y:S02]  /*5d00*/  IMAD.IADD R16, R17, 0x1, R16 ;  /* 0x0000000111107824 */ /* 0x000fe400078e0210 */
[--C-:B0-----:R-:W-:Y:S01]  /*5d10*/  IMAD R5, R56, 0x4, R45.reuse ;  /* 0x0000000438057824 */ /* 0x101fe200078e022d */
[----:B------:R-:W-:Y:S01]  /*5d20*/  STS [R46+-0x4], R37 ;  /* 0xfffffc252e007388 */ /* 0x000fe20000000800 */
[----:B------:R-:W-:Y:S02]  /*5d30*/  IMAD.IADD R66, R15, 0x1, R66 ;  /* 0x000000010f427824 */ /* 0x000fe400078e0242 */
[----:B-1----:R-:W-:Y:S01]  /*5d40*/  IMAD R4, R20, 0x4, R45 ;  /* 0x0000000414047824 */ /* 0x002fe200078e022d */
[----:B------:R0:W-:Y:S01]  /*5d50*/  STS [R7+-0x4], R36 ;  /* 0xfffffc2407007388 */ /* 0x0001e20000000800 */
[----:B------:R-:W-:-:S02]  /*5d60*/  IMAD.IADD R14, R14, 0x1, R51 ;  /* 0x000000010e0e7824 */ /* 0x000fc400078e0233 */
[--C-:B--2---:R-:W-:Y:S01]  /*5d70*/  IMAD R11, R62, 0x4, R45.reuse ;  /* 0x000000043e0b7824 */ /* 0x104fe200078e022d */
[----:B------:R-:W-:Y:S01]  /*5d80*/  STS [R50+-0x4], R35 ;  /* 0xfffffc2332007388 */ /* 0x000fe20000000800 */
[--C-:B------:R-:W-:Y:S02]  /*5d90*/  IMAD R12, R18, 0x4, R45.reuse ;  /* 0x00000004120c7824 */ /* 0x100fe400078e022d */
[--C-:B------:R-:W-:Y:S01]  /*5da0*/  IMAD R15, R16, 0x4, R45.reuse ;  /* 0x00000004100f7824 */ /* 0x100fe200078e022d */
[----:B------:R1:W-:Y:S01]  /*5db0*/  STS [R13+-0x4], R34 ;  /* 0xfffffc220d007388 */ /* 0x0003e20000000800 */
[--C-:B------:R-:W-:Y:S02]  /*5dc0*/  IMAD R14, R14, 0x4, R45.reuse ;  /* 0x000000040e0e7824 */ /* 0x100fe400078e022d */
[--C-:B0-----:R-:W-:Y:S01]  /*5dd0*/  IMAD R7, R66, 0x4, R45.reuse ;  /* 0x0000000442077824 */ /* 0x101fe200078e022d */
[----:B------:R0:W-:Y:S01]  /*5de0*/  STS [R6+-0x4], R33 ;  /* 0xfffffc2106007388 */ /* 0x0001e20000000800 */
[----:B------:R-:W-:-:S03]  /*5df0*/  IMAD R42, R42, 0x4, R45 ;  /* 0x000000042a2a7824 */ /* 0x000fc600078e022d */
[----:B------:R2:W-:Y:S01]  /*5e00*/  STS [R5+-0x4], R32 ;  /* 0xfffffc2005007388 */ /* 0x0005e20000000800 */
[----:B-1----:R-:W-:-:S03]  /*5e10*/  IMAD R13, R60, 0x4, R45 ;  /* 0x000000043c0d7824 */ /* 0x002fc600078e022d */
[----:B------:R2:W-:Y:S01]  /*5e20*/  STS [R4+-0x4], R31 ;  /* 0xfffffc1f04007388 */ /* 0x0005e20000000800 */
[----:B0-----:R-:W-:-:S03]  /*5e30*/  IMAD R6, R64, 0x4, R45 ;  /* 0x0000000440067824 */ /* 0x001fc600078e022d */
[----:B------:R2:W-:Y:S04]  /*5e40*/  STS [R11+-0x4], R30 ;  /* 0xfffffc1e0b007388 */ /* 0x0005e80000000800 */
[----:B------:R2:W-:Y:S04]  /*5e50*/  STS [R12+-0x4], R29 ;  /* 0xfffffc1d0c007388 */ /* 0x0005e80000000800 */
[----:B------:R2:W-:Y:S04]  /*5e60*/  STS [R15+-0x4], R28 ;  /* 0xfffffc1c0f007388 */ /* 0x0005e80000000800 */
[----:B------:R2:W-:Y:S04]  /*5e70*/  STS [R6+-0x4], R27 ;  /* 0xfffffc1b06007388 */ /* 0x0005e80000000800 */
[----:B------:R2:W-:Y:S04]  /*5e80*/  STS [R7+-0x4], R26 ;  /* 0xfffffc1a07007388 */ /* 0x0005e80000000800 */
[----:B------:R2:W-:Y:S04]  /*5e90*/  STS [R14+-0x4], R25 ;  /* 0xfffffc190e007388 */ /* 0x0005e80000000800 */
[----:B------:R2:W-:Y:S04]  /*5ea0*/  STS [R13+-0x4], R24 ;  /* 0xfffffc180d007388 */ /* 0x0005e80000000800 */
[----:B------:R2:W-:Y:S01]  /*5eb0*/  STS [R42+-0x4], R23 ;  /* 0xfffffc172a007388 */ /* 0x0005e20000000800 */
[----:B------:R-:W-:Y:S05]  /*5ec0*/  @P0 BRA `(.L_x_67) ;  /* 0x0000000000a00947 */ /* 0x000fea0003800000 */
[----:B------:R-:W3:Y:S01]  /*5ed0*/  LDG.E R8, desc[UR6][R8.64] ;  /* 0x0000000608087981 */ /* 0x000ee2000c1e1900 */
[----:B------:R-:W-:Y:S01]  /*5ee0*/  ISETP.GE.AND P0, PT, R43, 0x1, PT ;  /* 0x000000012b00780c */ /* 0x000fe20003f06270 */
[----:B--2---:R-:W-:Y:S02]  /*5ef0*/  IMAD.MOV.U32 R6, RZ, RZ, R0 ;  /* 0x000000ffff067224 */ /* 0x004fe400078e0000 */
[----:B---3--:R-:W-:-:S05]  /*5f00*/  IMAD.IADD R7, R8, 0x1, -R47 ;  /* 0x0000000108077824 */ /* 0x008fca00078e0a2f */
[----:B------:R0:W-:Y:S05]  /*5f10*/  STS [R10+0x7200], R7 ;  /* 0x007200070a007388 */ /* 0x0001ea0000000800 */
[----:B------:R-:W-:Y:S05]  /*5f20*/  @!P0 BRA `(.L_x_68) ;  /* 0x00000000006c8947 */ /* 0x000fea0003800000 */
[----:B------:R-:W-:Y:S01]  /*5f30*/  BSSY B0, `(.L_x_69) ;  /* 0x0000019000007945 */ /* 0x000fe20003800000 */
[----:B0-----:R-:W-:Y:S02]  /*5f40*/  IMAD.MOV.U32 R7, RZ, RZ, -0x1 ;  /* 0xffffffffff077424 */ /* 0x001fe400078e00ff */
[----:B------:R-:W-:Y:S02]  /*5f50*/  IMAD.MOV.U32 R8, RZ, RZ, R43 ;  /* 0x000000ffff087224 */ /* 0x000fe400078e002b */
[----:B------:R-:W-:-:S07]  /*5f60*/  IMAD.MOV.U32 R6, RZ, RZ, R0 ;  /* 0x000000ffff067224 */ /* 0x000fce00078e0000 */
.L_x_73:
[----:B------:R-:W0:Y:S01]  /*5f70*/  LDC.64 R4, c[0x0][0x380] ;  /* 0x0000e000ff047b82 */ /* 0x000e220000000a00 */
[----:B------:R-:W-:Y:S01]  /*5f80*/  VIADD R11, R8, 0xffffffff ;  /* 0xffffffff080b7836 */ /* 0x000fe20000000000 */
[----:B------:R-:W-:Y:S03]  /*5f90*/  BSSY B2, `(.L_x_70) ;  /* 0x0000008000027945 */ /* 0x000fe60003800000 */
[----:B------:R-:W-:-:S04]  /*5fa0*/  IMAD R9, R11, 0x100, R3 ;  /* 0x000001000b097824 */ /* 0x000fc800078e0203 */
[----:B0-----:R-:W-:-:S07]  /*5fb0*/  IMAD.WIDE R4, R9, 0x4, R4 ;  /* 0x0000000409047825 */ /* 0x001fce00078e0204 */
.L_x_71:
[----:B------:R-:W-:Y:S05]  /*5fc0*/  YIELD ;  /* 0x0000000000007946 */ /* 0x000fea0003800000 */
[----:B------:R0:W-:Y:S06]  /*5fd0*/  MEMBAR.SC.CTA ;  /* 0x0000000000007992 */ /* 0x0001ec0000000000 */
[----:B0-----:R-:W2:Y:S02]  /*5fe0*/  LDG.E.STRONG.SYS R9, desc[UR6][R4.64] ;  /* 0x0000000604097981 */ /* 0x001ea4000c1f5900 */
[----:B--2---:R-:W-:-:S13]  /*5ff0*/  ISETP.NE.AND P0, PT, R9, RZ, PT ;  /* 0x000000ff0900720c */ /* 0x004fda0003f05270 */
[----:B------:R-:W-:Y:S05]  /*6000*/  @!P0 BRA `(.L_x_71) ;  /* 0xfffffffc00ec8947 */ /* 0x000fea000383ffff */
[----:B------:R-:W-:Y:S05]  /*6010*/  BSYNC B2 ;  /* 0x0000000000027941 */ /* 0x000fea0003800000 */
.L_x_70:
[----:B------:R-:W-:Y:S01]  /*6020*/  BSSY.RECONVERGENT B2, `(.L_x_72) ;  /* 0x0000006000027945 */ /* 0x000fe20003800200 */
[C---:B------:R-:W-:Y:S02]  /*6030*/  ISETP.GT.AND P0, PT, R9.reuse, -0x1, PT ;  /* 0xffffffff0900780c */ /* 0x040fe40003f04270 */
[----:B------:R-:W-:Y:S01]  /*6040*/  LOP3.LUT R9, R9, 0x3fffffff, RZ, 0xc0, !PT ;  /* 0x3fffffff09097812 */ /* 0x000fe200078ec0ff */
[----:B------:R-:W-:Y:S05]  /*6050*/  WARPSYNC.EXCLUSIVE R7 ;  /* 0x0000000007007348 */ /* 0x000fea0003a00000 */
[----:B------:R-:W-:-:S05]  /*6060*/  IMAD.IADD R6, R9, 0x1, R6 ;  /* 0x0000000109067824 */ /* 0x000fca00078e0206 */
[----:B------:R-:W-:-:S07]  /*6070*/  VOTE.ANY R7, PT, P0 ;  /* 0x0000000000077806 */ /* 0x000fce00000e0100 */
[----:B------:R-:W-:Y:S05]  /*6080*/  BSYNC.RECONVERGENT B2 ;  /* 0x0000000000027941 */ /* 0x000fea0003800200 */
.L_x_72:
[----:B------:R-:W-:Y:S01]  /*6090*/  ISETP.GT.U32.AND P1, PT, R8, 0x1, PT ;  /* 0x000000010800780c */ /* 0x000fe20003f24070 */
[----:B------:R-:W-:-:S12]  /*60a0*/  IMAD.MOV.U32 R8, RZ, RZ, R11 ;  /* 0x000000ffff087224 */ /* 0x000fd800078e000b */
[----:B------:R-:W-:Y:S05]  /*60b0*/  @P0 BRA P1, `(.L_x_73) ;  /* 0xfffffffc00ac0947 */ /* 0x000fea000083ffff */
[----:B------:R-:W-:Y:S05]  /*60c0*/  BSYNC B0 ;  /* 0x0000000000007941 */ /* 0x000fea0003800000 */
.L_x_69:
[----:B------:R1:W2:Y:S02]  /*60d0*/  LDS R7, [R10+0x7200] ;  /* 0x007200000a077984 */ /* 0x0002a40000000800 */
.L_x_68:
[----:B------:R-:W3:Y:S01]  /*60e0*/  LDC.64 R4, c[0x0][0x380] ;  /* 0x0000e000ff047b82 */ /* 0x000ee20000000a00 */
[----:B------:R-:W-:Y:S01]  /*60f0*/  IMAD R11, R43, 0x100, R3 ;  /* 0x000001002b0b7824 */ /* 0x000fe200078e0203 */
[----:B--2---:R-:W-:Y:S02]  /*6100*/  IADD3 R9, PT, PT, R7, R6, -R0 ;  /* 0x0000000607097210 */ /* 0x004fe40007ffe800 */
[----:B0-----:R-:W-:-:S03]  /*6110*/  LOP3.LUT R7, R6, 0x80000000, RZ, 0xfc, !PT ;  /* 0x8000000006077812 */ /* 0x001fc600078efcff */
[----:B------:R0:W-:Y:S01]  /*6120*/  STS [R10+0x7200], R9 ;  /* 0x007200090a007388 */ /* 0x0001e20000000800 */
[----:B---3--:R-:W-:-:S05]  /*6130*/  IMAD.WIDE R4, R11, 0x4, R4 ;  /* 0x000000040b047825 */ /* 0x008fca00078e0204 */
[----:B------:R0:W-:Y:S02]  /*6140*/  STG.E.STRONG.SYS desc[UR6][R4.64], R7 ;  /* 0x0000000704007986 */ /* 0x0001e4000c115906 */
.L_x_67:
[----:B------:R-:W-:Y:S05]  /*6150*/  BSYNC B1 ;  /* 0x0000000000017941 */ /* 0x000fea0003800000 */
.L_x_66:
[----:B0-2---:R-:W0:Y:S01]  /*6160*/  LDC.64 R4, c[0x0][0x390] ;  /* 0x0000e400ff047b82 */ /* 0x005e220000000a00 */
[----:B------:R-:W-:Y:S01]  /*6170*/  IMAD R7, R43, 0x1c80, RZ ;  /* 0x00001c802b077824 */ /* 0x000fe200078e02ff */
[----:B------:R-:W-:Y:S05]  /*6180*/  WARPSYNC.ALL ;  /* 0x0000000000007948 */ /* 0x000fea0003800000 */
[----:B------:R-:W-:Y:S01]  /*6190*/  VIADD R7, R7, 0x1c80 ;  /* 0x00001c8007077836 */ /* 0x000fe20000000000 */
[----:B------:R-:W2:Y:S01]  /*61a0*/  LDC R8, c[0x0][0x3c0] ;  /* 0x0000f000ff087b82 */ /* 0x000ea20000000800 */
[----:B0-----:R-:W-:-:S03]  /*61b0*/  ISETP.EQ.U32.AND P1, PT, R4, RZ, PT ;  /* 0x000000ff0400720c */ /* 0x001fc60003f22070 */
[----:B--2---:R-:W-:-:S04]  /*61c0*/  ISETP.GE.AND P0, PT, R7, R8, PT ;  /* 0x000000080700720c */ /* 0x004fc80003f06270 */
[----:B------:R-:W-:Y:S02]  /*61d0*/  ISETP.EQ.OR.EX P0, PT, R5, RZ, !P0, P1 ;  /* 0x000000ff0500720c */ /* 0x000fe40004702710 */
[----:B------:R-:W-:Y:S02]  /*61e0*/  ISETP.GT.AND P1, PT, R7, R8, PT ;  /* 0x000000080700720c */ /* 0x000fe40003f24270 */
[----:B------:R-:W-:-:S13]  /*61f0*/  ISETP.GT.U32.OR P0, PT, R3, 0xff, P0 ;  /* 0x000000ff0300780c */ /* 0x000fda0000704470 */
[----:B------:R-:W0:Y:S01]  /*6200*/  @!P0 LDS R6, [R10+0x7200] ;  /* 0x007200000a068984 */ /* 0x000e220000000800 */
[----:B------:R-:W2:Y:S02]  /*6210*/  @!P0 LDC.64 R4, c[0x0][0x390] ;  /* 0x0000e400ff048b82 */ /* 0x000ea40000000a00 */
[----:B--2---:R-:W-:Y:S01]  /*6220*/  @!P0 IMAD.WIDE.U32 R4, R3, 0x4, R4 ;  /* 0x0000000403048825 */ /* 0x004fe200078e0004 */
[----:B0-----:R-:W-:-:S05]  /*6230*/  @!P0 IADD3 R47, PT, PT, R6, R47, R0 ;  /* 0x0000002f062f8210 */ /* 0x001fca0007ffe000 */
[----:B------:R0:W-:Y:S01]  /*6240*/  @!P0 STG.E desc[UR6][R4.64], R47 ;  /* 0x0000002f04008986 */ /* 0x0001e2000c101906 */
[----:B------:R-:W-:Y:S06]  /*6250*/  BAR.SYNC.DEFER_BLOCKING 0x0 ;  /* 0x0000000000007b1d */ /* 0x000fec0000010000 */
[----:B------:R-:W-:Y:S05]  /*6260*/  @P1 BRA `(.L_x_74) ;  /* 0x0000001000381947 */ /* 0x000fea0003800000 */
[----:B------:R-:W2:Y:S01]  /*6270*/  LDS R2, [R10] ;  /* 0x000000000a027984 */ /* 0x000ea20000000800 */
[----:B------:R-:W0:Y:S01]  /*6280*/  LDCU UR4, c[0x0][0x3c4] ;  /* 0x00007880ff0477ac */ /* 0x000e220008000800 */
[----:B--2---:R-:W-:-:S04]  /*6290*/  ISETP.NE.AND P0, PT, R2, 0x7fffffff, PT ;  /* 0x7fffffff0200780c */ /* 0x004fc80003f05270 */
[C---:B------:R-:W-:Y:S02]  /*62a0*/  SEL R0, R2.reuse, 0x80000000, P0 ;  /* 0x8000000002007807 */ /* 0x040fe40000000000 */
[----:B------:R-:W-:Y:S02]  /*62b0*/  ISETP.GT.AND P0, PT, R2, -0x1, PT ;  /* 0xffffffff0200780c */ /* 0x000fe40003f04270 */
[----:B0-----:R-:W-:-:S04]  /*62c0*/  SHF.R.U32.HI R5, RZ, UR4, R0 ;  /* 0x00000004ff057c19 */ /* 0x001fc80008011600 */
[----:B------:R-:W-:Y:S02]  /*62d0*/  LOP3.LUT R0, R5, R22, RZ, 0x30, !PT ;  /* 0x0000001605007212 */ /* 0x000fe400078e30ff */
[----:B------:R-:W0:Y:S03]  /*62e0*/  LDC.64 R4, c[0x0][0x3a0] ;  /* 0x0000e800ff047b82 */ /* 0x000e260000000a00 */
[----:B------:R-:W-:Y:S02]  /*62f0*/  IMAD R8, R0, 0x4, R45 ;  /* 0x0000000400087824 */ /* 0x000fe400078e022d */
[----:B------:R-:W-:-:S03]  /*6300*/  IMAD.MOV.U32 R0, RZ, RZ, -0x1 ;  /* 0xffffffffff007424 */ /* 0x000fc600078e00ff */
[----:B------:R-:W2:Y:S02]  /*6310*/  LDS R7, [R8+0x7200] ;  /* 0x0072000008077984 */ /* 0x000ea40000000800 */
[----:B------:R-:W-:-:S04]  /*6320*/  SEL R9, R0, 0x80000000, P0 ;  /* 0x8000000000097807 */ /* 0x000fc80000000000 */
[----:B------:R-:W-:Y:S01]  /*6330*/  LOP3.LUT R9, R9, R2, RZ, 0x3c, !PT ;  /* 0x0000000209097212 */ /* 0x000fe200078e3cff */
[----:B--2---:R-:W-:-:S04]  /*6340*/  IMAD.IADD R7, R7, 0x1, R3 ;  /* 0x0000000107077824 */ /* 0x004fc800078e0203 */
[----:B0-----:R-:W-:-:S05]  /*6350*/  IMAD.WIDE.U32 R6, R7, 0x4, R4 ;  /* 0x0000000407067825 */ /* 0x001fca00078e0004 */
[----:B------:R-:W-:Y:S01]  /*6360*/  STG.E desc[UR6][R6.64], R9 ;  /* 0x0000000906007986 */ /* 0x000fe2000c101906 */
[----:B------:R-:W-:-:S03]  /*6370*/  NOP ;  /* 0x0000000000007918 */ /* 0x000fc60000000000 */
[----:B------:R-:W0:Y:S02]  /*6380*/  LDS R2, [R10+0x600] ;  /* 0x000600000a027984 */ /* 0x000e240000000800 */
[----:B0-----:R-:W-:-:S04]  /*6390*/  ISETP.NE.AND P0, PT, R2, 0x7fffffff, PT ;  /* 0x7fffffff0200780c */ /* 0x001fc80003f05270 */
[C---:B------:R-:W-:Y:S02]  /*63a0*/  SEL R8, R2.reuse, 0x80000000, P0 ;  /* 0x8000000002087807 */ /* 0x040fe40000000000 */
[----:B------:R-:W-:Y:S02]  /*63b0*/  ISETP.GT.AND P0, PT, R2, -0x1, PT ;  /* 0xffffffff0200780c */ /* 0x000fe40003f04270 */
[----:B------:R-:W-:Y:S02]  /*63c0*/  SHF.R.U32.HI R11, RZ, UR4, R8 ;  /* 0x00000004ff0b7c19 */ /* 0x000fe40008011608 */
[----:B------:R-:W-:Y:S02]  /*63d0*/  SEL R13, R0, 0x80000000, P0 ;  /* 0x80000000000d7807 */ /* 0x000fe40000000000 */
[----:B------:R-:W-:Y:S02]  /*63e0*/  LOP3.LUT R8, R11, R22, RZ, 0x30, !PT ;  /* 0x000000160b087212 */ /* 0x000fe400078e30ff */
[----:B------:R-:W-:-:S03]  /*63f0*/  LOP3.LUT R13, R13, R2, RZ, 0x3c, !PT ;  /* 0x000000020d0d7212 */ /* 0x000fc600078e3cff */
[----:B------:R-:W-:-:S06]  /*6400*/  IMAD R11, R8, 0x4, R45 ;  /* 0x00000004080b7824 */ /* 0x000fcc00078e022d */
[----:B------:R-:W0:Y:S02]  /*6410*/  LDS R11, [R11+0x7200] ;  /* 0x007200000b0b7984 */ /* 0x000e240000000800 */
[----:B0-----:R-:W-:-:S05]  /*6420*/  IADD3 R7, PT, PT, R3, 0x180, R11 ;  /* 0x0000018003077810 */ /* 0x001fca0007ffe00b */
[----:B------:R-:W-:-:S05]  /*6430*/  IMAD.WIDE.U32 R6, R7, 0x4, R4 ;  /* 0x0000000407067825 */ /* 0x000fca00078e0004 */
        /* <DEDUP_REMOVED lines=220> */
[----:B------:R-:W-:-:S05]  /*7200*/  IMAD R8, R8, 0x4, R45 ;  /* 0x0000000408087824 */ /* 0x000fca00078e022d */
[----:B------:R-:W0:Y:S02]  /*7210*/  LDS R9, [R8+0x7200] ;  /* 0x0072000008097984 */ /* 0x000e240000000800 */
[----:B0-----:R-:W-:-:S05]  /*7220*/  IADD3 R7, PT, PT, R3, 0x1980, R9 ;  /* 0x0000198003077810 */ /* 0x001fca0007ffe009 */
[----:B------:R-:W-:-:S05]  /*7230*/  IMAD.WIDE.U32 R6, R7, 0x4, R4 ;  /* 0x0000000407067825 */ /* 0x000fca00078e0004 */
[----:B------:R-:W-:Y:S01]  /*7240*/  STG.E desc[UR6][R6.64], R13 ;  /* 0x0000000d06007986 */ /* 0x000fe2000c101906 */
[----:B------:R-:W-:-:S03]  /*7250*/  NOP ;  /* 0x0000000000007918 */ /* 0x000fc60000000000 */
[----:B-1----:R-:W0:Y:S02]  /*7260*/  LDS R10, [R10+0x6c00] ;  /* 0x006c00000a0a7984 */ /* 0x002e240000000800 */
[----:B0-----:R-:W-:-:S04]  /*7270*/  ISETP.NE.AND P0, PT, R10, 0x7fffffff, PT ;  /* 0x7fffffff0a00780c */ /* 0x001fc80003f05270 */
[C---:B------:R-:W-:Y:S02]  /*7280*/  SEL R2, R10.reuse, 0x80000000, P0 ;  /* 0x800000000a027807 */ /* 0x040fe40000000000 */
[----:B------:R-:W-:Y:S02]  /*7290*/  ISETP.GT.AND P0, PT, R10, -0x1, PT ;  /* 0xffffffff0a00780c */ /* 0x000fe40003f04270 */
[----:B------:R-:W-:-:S04]  /*72a0*/  SHF.R.U32.HI R9, RZ, UR4, R2 ;  /* 0x00000004ff097c19 */ /* 0x000fc80008011602 */
[----:B------:R-:W-:Y:S02]  /*72b0*/  LOP3.LUT R22, R9, R22, RZ, 0x30, !PT ;  /* 0x0000001609167212 */ /* 0x000fe400078e30ff */
[----:B------:R-:W-:-:S03]  /*72c0*/  SEL R9, R0, 0x80000000, P0 ;  /* 0x8000000000097807 */ /* 0x000fc60000000000 */
[----:B------:R-:W-:Y:S01]  /*72d0*/  IMAD R2, R22, 0x4, R45 ;  /* 0x0000000416027824 */ /* 0x000fe200078e022d */
[----:B------:R-:W-:-:S05]  /*72e0*/  LOP3.LUT R9, R9, R10, RZ, 0x3c, !PT ;  /* 0x0000000a09097212 */ /* 0x000fca00078e3cff */
[----:B------:R-:W0:Y:S02]  /*72f0*/  LDS R2, [R2+0x7200] ;  /* 0x0072000002027984 */ /* 0x000e240000000800 */
[----:B0-----:R-:W-:-:S05]  /*7300*/  IADD3 R3, PT, PT, R3, 0x1b00, R2 ;  /* 0x00001b0003037810 */ /* 0x001fca0007ffe002 */
[----:B------:R-:W-:-:S05]  /*7310*/  IMAD.WIDE.U32 R4, R3, 0x4, R4 ;  /* 0x0000000403047825 */ /* 0x000fca00078e0004 */
[----:B------:R-:W-:Y:S01]  /*7320*/  STG.E desc[UR6][R4.64], R9 ;  /* 0x0000000904007986 */ /* 0x000fe2000c101906 */
[----:B------:R-:W-:Y:S01]  /*7330*/  NOP ;  /* 0x0000000000007918 */ /* 0x000fe20000000000 */
[----:B------:R-:W-:Y:S05]  /*7340*/  EXIT ;  /* 0x000000000000794d */ /* 0x000fea0003800000 */
.L_x_74:
[----:B------:R-:W-:Y:S01]  /*7350*/  IMAD R43, R43, -0x1c80, R8 ;  /* 0xffffe3802b2b7824 */ /* 0x000fe200078e0208 */
[----:B------:R-:W-:Y:S01]  /*7360*/  BSSY.RECONVERGENT B0, `(.L_x_75) ;  /* 0x000001d000007945 */ /* 0x000fe20003800200 */
[C---:B------:R-:W-:Y:S02]  /*7370*/  VIADD R14, R3.reuse, 0x180 ;  /* 0x00000180030e7836 */ /* 0x040fe40000000000 */
[C---:B------:R-:W-:Y:S01]  /*7380*/  VIADD R16, R3.reuse, 0x300 ;  /* 0x0000030003107836 */ /* 0x040fe20000000000 */
[CC--:B------:R-:W-:Y:S01]  /*7390*/  ISETP.GE.AND P5, PT, R3.reuse, R43.reuse, PT ;  /* 0x0000002b0300720c */ /* 0x0c0fe20003fa6270 */
[C---:B------:R-:W-:Y:S01]  /*73a0*/  VIADD R18, R3.reuse, 0x480 ;  /* 0x0000048003127836 */ /* 0x040fe20000000000 */
[-C--:B------:R-:W-:Y:S01]  /*73b0*/  ISETP.GE.AND P4, PT, R14, R43.reuse, PT ;  /* 0x0000002b0e00720c */ /* 0x080fe20003f86270 */
[C---:B0-----:R-:W-:Y:S01]  /*73c0*/  VIADD R4, R3.reuse, 0x600 ;  /* 0x0000060003047836 */ /* 0x041fe20000000000 */
[-C--:B------:R-:W-:Y:S01]  /*73d0*/  ISETP.GE.AND P3, PT, R16, R43.reuse, PT ;  /* 0x0000002b1000720c */ /* 0x080fe20003f66270 */
[----:B------:R-:W-:Y:S01]  /*73e0*/  VIADD R0, R3, 0x780 ;  /* 0x0000078003007836 */ /* 0x000fe20000000000 */
[----:B------:R-:W-:-:S02]  /*73f0*/  ISETP.GE.AND P0, PT, R18, R43, PT ;  /* 0x0000002b1200720c */ /* 0x000fc40003f06270 */
[-C--:B------:R-:W-:Y:S02]  /*7400*/  ISETP.GE.AND P1, PT, R4, R43.reuse, PT ;  /* 0x0000002b0400720c */ /* 0x080fe40003f26270 */
[----:B------:R-:W-:-:S03]  /*7410*/  ISETP.GE.AND P2, PT, R0, R43, PT ;  /* 0x0000002b0000720c */ /* 0x000fc60003f46270 */
[----:B------:R-:W-:Y:S10]  /*7420*/  @P5 BRA `(.L_x_76) ;  /* 0x0000000000405947 */ /* 0x000ff40003800000 */
[----:B------:R-:W0:Y:S01]  /*7430*/  LDS R5, [R10] ;  /* 0x000000000a057984 */ /* 0x000e220000000800 */
[----:B------:R-:W2:Y:S01]  /*7440*/  LDCU UR4, c[0x0][0x3c4] ;  /* 0x00007880ff0477ac */ /* 0x000ea20008000800 */
[----:B------:R-:W-:Y:S01]  /*7450*/  IMAD.MOV.U32 R12, RZ, RZ, -0x1 ;  /* 0xffffffffff0c7424 */ /* 0x000fe200078e00ff */
[----:B0-----:R-:W-:-:S04]  /*7460*/  ISETP.NE.AND P5, PT, R5, 0x7fffffff, PT ;  /* 0x7fffffff0500780c */ /* 0x001fc80003fa5270 */
[C---:B------:R-:W-:Y:S02]  /*7470*/  SEL R6, R5.reuse, 0x80000000, P5 ;  /* 0x8000000005067807 */ /* 0x040fe40002800000 */
[----:B------:R-:W-:Y:S02]  /*7480*/  ISETP.GT.AND P5, PT, R5, -0x1, PT ;  /* 0xffffffff0500780c */ /* 0x000fe40003fa4270 */
[----:B--2---:R-:W-:Y:S02]  /*7490*/  SHF.R.U32.HI R7, RZ, UR4, R6 ;  /* 0x00000004ff077c19 */ /* 0x004fe40008011606 */
[----:B------:R-:W-:Y:S02]  /*74a0*/  SEL R12, R12, 0x80000000, P5 ;  /* 0x800000000c0c7807 */ /* 0x000fe40002800000 */
[----:B------:R-:W-:Y:S02]  /*74b0*/  LOP3.LUT R6, R7, R22, RZ, 0x30, !PT ;  /* 0x0000001607067212 */ /* 0x000fe400078e30ff */
[----:B------:R-:W-:-:S03]  /*74c0*/  LOP3.LUT R5, R12, R5, RZ, 0x3c, !PT ;  /* 0x000000050c057212 */ /* 0x000fc600078e3cff */
[----:B------:R-:W-:Y:S02]  /*74d0*/  IMAD R8, R6, 0x4, R45 ;  /* 0x0000000406087824 */ /* 0x000fe400078e022d */
[----:B------:R-:W0:Y:S03]  /*74e0*/  LDC.64 R6, c[0x0][0x3a0] ;  /* 0x0000e800ff067b82 */ /* 0x000e260000000a00 */
[----:B------:R-:W2:Y:S02]  /*74f0*/  LDS R9, [R8+0x7200] ;  /* 0x0072000008097984 */ /* 0x000ea40000000800 */
[----:B--2---:R-:W-:-:S04]  /*7500*/  IMAD.IADD R9, R9, 0x1, R3 ;  /* 0x0000000109097824 */ /* 0x004fc800078e0203 */
[----:B0-----:R-:W-:-:S05]  /*7510*/  IMAD.WIDE.U32 R6, R9, 0x4, R6 ;  /* 0x0000000409067825 */ /* 0x001fca00078e0006 */
[----:B------:R0:W-:Y:S02]  /*7520*/  STG.E desc[UR6][R6.64], R5 ;  /* 0x0000000506007986 */ /* 0x0001e4000c101906 */
.L_x_76:
[----:B------:R-:W-:Y:S05]  /*7530*/  BSYNC.RECONVERGENT B0 ;  /* 0x0000000000007941 */ /* 0x000fea0003800200 */
.L_x_75:
[----:B------:R-:W-:Y:S01]  /*7540*/  NOP ;  /* 0x0000000000007918 */ /* 0x000fe20000000000 */
[----:B------:R-:W-:Y:S04]  /*7550*/  BSSY.RECONVERGENT B0, `(.L_x_77) ;  /* 0x0000012000007945 */ /* 0x000fe80003800200 */
[----:B------:R-:W-:Y:S05]  /*7560*/  @P4 BRA `(.L_x_78) ;  /* 0x0000000000404947 */ /* 0x000fea0003800000 */
[----:B0-----:R-:W0:Y:S01]  /*7570*/  LDS R5, [R10+0x600] ;  /* 0x000600000a057984 */ /* 0x001e220000000800 */
        /* <DEDUP_REMOVED lines=15> */
.L_x_78:
[----:B------:R-:W-:Y:S05]  /*7670*/  BSYNC.RECONVERGENT B0 ;  /* 0x0000000000007941 */ /* 0x000fea0003800200 */
.L_x_77:
[----:B------:R-:W-:Y:S01]  /*7680*/  NOP ;  /* 0x0000000000007918 */ /* 0x000fe20000000000 */
[----:B------:R-:W-:Y:S04]  /*7690*/  BSSY.RECONVERGENT B0, `(.L_x_79) ;  /* 0x0000012000007945 */ /* 0x000fe80003800200 */
[----:B------:R-:W-:Y:S05]  /*76a0*/  @P3 BRA `(.L_x_80) ;  /* 0x0000000000403947 */ /* 0x000fea0003800000 */
[----:B0-2---:R-:W0:Y:S01]  /*76b0*/  LDS R5, [R10+0xc00] ;  /* 0x000c00000a057984 */ /* 0x005e220000000800 */
        /* <DEDUP_REMOVED lines=15> */
.L_x_80:
[----:B------:R-:W-:Y:S05]  /*77b0*/  BSYNC.RECONVERGENT B0 ;  /* 0x0000000000007941 */ /* 0x000fea0003800200 */
.L_x_79:
[----:B------:R-:W-:Y:S01]  /*77c0*/  NOP ;  /* 0x0000000000007918 */ /* 0x000fe20000000000 */
[----:B------:R-:W-:Y:S04]  /*77d0*/  BSSY.RECONVERGENT B0, `(.L_x_81) ;  /* 0x0000012000007945 */ /* 0x000fe80003800200 */
[----:B------:R-:W-:Y:S05]  /*77e0*/  @P0 BRA `(.L_x_82) ;  /* 0x0000000000400947 */ /* 0x000fea0003800000 */
[----:B0-23--:R-:W0:Y:S01]  /*77f0*/  LDS R5, [R10+0x1200] ;  /* 0x001200000a057984 */ /* 0x00de220000000800 */
        /* <DEDUP_REMOVED lines=15> */
.L_x_82:
[----:B------:R-:W-:Y:S05]  /*78f0*/  BSYNC.RECONVERGENT B0 ;  /* 0x0000000000007941 */ /* 0x000fea0003800200 */
.L_x_81:
[----:B------:R-:W-:Y:S01]  /*7900*/  NOP ;  /* 0x0000000000007918 */ /* 0x000fe20000000000 */
[----:B------:R-:W-:Y:S01]  /*7910*/  BSSY.RECONVERGENT B0, `(.L_x_83) ;  /* 0x0000013000007945 */ /* 0x000fe20003800200 */
[----:B------:R-:W-:-:S03]  /*7920*/  VIADD R14, R3, 0x900 ;  /* 0x00000900030e7836 */ /* 0x000fc60000000000 */
[----:B------:R-:W-:Y:S05]  /*7930*/  @P1 BRA `(.L_x_84) ;  /* 0x0000000000401947 */ /* 0x000fea0003800000 */
[----:B0-234-:R-:W0:Y:S01]  /*7940*/  LDS R5, [R10+0x1800] ;  /* 0x001800000a057984 */ /* 0x01de220000000800 */
[----:B------:R-:W2:Y:S01]  /*7950*/  LDCU UR4, c[0x0][0x3c4] ;  /* 0x00007880ff0477ac */ /* 0x000ea20008000800 */
[----:B------:R-:W-:Y:S01]  /*7960*/  IMAD.MOV.U32 R12, RZ, RZ, -0x1 ;  /* 0xffffffffff0c7424 */ /* 0x000fe200078e00ff */
[----:B0-----:R-:W-:-:S04]  /*7970*/  ISETP.NE.AND P0, PT, R5, 0x7fffffff, PT ;  /* 0x7fffffff0500780c */ /* 0x001fc80003f05270 */
[C---:B------:R-:W-:Y:S02]  /*7980*/  SEL R6, R5.reuse, 0x80000000, P0 ;  /* 0x8000000005067807 */ /* 0x040fe40000000000 */
[----:B------:R-:W-:Y:S02]  /*7990*/  ISETP.GT.AND P0, PT, R5, -0x1, PT ;  /* 0xffffffff0500780c */ /* 0x000fe40003f04270 */
[----:B--2---:R-:W-:Y:S02]  /*79a0*/  SHF.R.U32.HI R7, RZ, UR4, R6 ;  /* 0x00000004ff077c19 */ /* 0x004fe40008011606 */
[----:B------:R-:W-:Y:S02]  /*79b0*/  SEL R12, R12, 0x80000000, P0 ;  /* 0x800000000c0c7807 */ /* 0x000fe40000000000 */
[----:B------:R-:W-:-:S05]  /*79c0*/  LOP3.LUT R6, R7, R22, RZ, 0x30, !PT ;  /* 0x0000001607067212 */ /* 0x000fca00078e30ff */
[----:B------:R-:W-:Y:S02]  /*79d0*/  IMAD R8, R6, 0x4, R45 ;  /* 0x0000000406087824 */ /* 0x000fe400078e022d */
[----:B------:R-:W0:Y:S03]  /*79e0*/  LDC.64 R6, c[0x0][0x3a0] ;  /* 0x0000e800ff067b82 */ /* 0x000e260000000a00 */
[----:B------:R-:W2:Y:S02]  /*79f0*/  LDS R9, [R8+0x7200] ;  /* 0x0072000008097984 */ /* 0x000ea40000000800 */
[----:B--2---:R-:W-:Y:S01]  /*7a00*/  IMAD.IADD R11, R4, 0x1, R9 ;  /* 0x00000001040b7824 */ /* 0x004fe200078e0209 */
[----:B------:R-:W-:-:S03]  /*7a10*/  LOP3.LUT R9, R12, R5, RZ, 0x3c, !PT ;  /* 0x000000050c097212 */ /* 0x000fc600078e3cff */
[----:B0-----:R-:W-:-:S05]  /*7a20*/  IMAD.WIDE.U32 R4, R11, 0x4, R6 ;  /* 0x000000040b047825 */ /* 0x001fca00078e0006 */
[----:B------:R0:W-:Y:S02]  /*7a30*/  STG.E desc[UR6][R4.64], R9 ;  /* 0x0000000904007986 */ /* 0x0001e4000c101906 */
.L_x_84:
[----:B------:R-:W-:Y:S05]  /*7a40*/  BSYNC.RECONVERGENT B0 ;  /* 0x0000000000007941 */ /* 0x000fea0003800200 */
.L_x_83:
        /* <DEDUP_REMOVED lines=15> */
[----:B------:R-:W0:Y:S04]  /*7b40*/  LDC.64 R4, c[0x0][0x3a0] ;  /* 0x0000e800ff047b82 */ /* 0x000e280000000a00 */
[----:B------:R-:W2:Y:S02]  /*7b50*/  LDS R7, [R7+0x7200] ;  /* 0x0072000007077984 */ /* 0x000ea40000000800 */
[----:B--2---:R-:W-:-:S04]  /*7b60*/  IMAD.IADD R11, R0, 0x1, R7 ;  /* 0x00000001000b7824 */ /* 0x004fc800078e0207 */
[----:B0-----:R-:W-:-:S05]  /*7b70*/  IMAD.WIDE.U32 R4, R11, 0x4, R4 ;  /* 0x000000040b047825 */ /* 0x001fca00078e0004 */
[----:B------:R0:W-:Y:S02]  /*7b80*/  STG.E desc[UR6][R4.64], R9 ;  /* 0x0000000904007986 */ /* 0x0001e4000c101906 */
.L_x_86:
[----:B------:R-:W-:Y:S05]  /*7b90*/  BSYNC.RECONVERGENT B0 ;  /* 0x0000000000007941 */ /* 0x000fea0003800200 */
.L_x_85:
[-C--:B------:R-:W-:Y:S01]  /*7ba0*/  ISETP.GE.AND P5, PT, R14, R43.reuse, PT ;  /* 0x0000002b0e00720c */ /* 0x080fe20003fa6270 */
[C---:B------:R-:W-:Y:S01]  /*7bb0*/  VIADD R20, R3.reuse, 0xd80 ;  /* 0x00000d8003147836 */ /* 0x040fe20000000000 */
[C---:B------:R-:W-:Y:S01]  /*7bc0*/  LOP3.LUT R18, R3.reuse, 0xc00, RZ, 0xfc, !PT ;  /* 0x00000c0003127812 */ /* 0x040fe200078efcff */
[C---:B0-----:R-:W-:Y:S01]  /*7bd0*/  VIADD R4, R3.reuse, 0xf00 ;  /* 0x00000f0003047836 */ /* 0x041fe20000000000 */
[----:B------:R-:W-:Y:S01]  /*7be0*/  NOP ;  /* 0x0000000000007918 */ /* 0x000fe20000000000 */
[----:B------:R-:W-:Y:S01]  /*7bf0*/  VIADD R0, R3, 0x1080 ;  /* 0x0000108003007836 */ /* 0x000fe20000000000 */
[----:B------:R-:W-:Y:S01]  /*7c00*/  BSSY.RECONVERGENT B0, `(.L_x_87) ;  /* 0x0000017000007945 */ /* 0x000fe20003800200 */
[-C--:B------:R-:W-:Y:S02]  /*7c10*/  ISETP.GE.AND P4, PT, R16, R43.reuse, PT ;  /* 0x0000002b1000720c */ /* 0x080fe40003f86270 */
[-C--:B------:R-:W-:Y:S02]  /*7c20*/  ISETP.GE.AND P3, PT, R18, R43.reuse, PT ;  /* 0x0000002b1200720c */ /* 0x080fe40003f66270 */
[----:B------:R-:W-:-:S02]  /*7c30*/  ISETP.GE.AND P0, PT, R20, R43, PT ;  /* 0x0000002b1400720c */ /* 0x000fc40003f06270 */
[-C--:B------:R-:W-:Y:S02]  /*7c40*/  ISETP.GE.AND P1, PT, R4, R43.reuse, PT ;  /* 0x0000002b0400720c */ /* 0x080fe40003f26270 */
[----:B------:R-:W-:Y:S01]  /*7c50*/  ISETP.GE.AND P2, PT, R0, R43, PT ;  /* 0x0000002b0000720c */ /* 0x000fe20003f46270 */
[----:B------:R-:W-:-:S12]  /*7c60*/  @P5 BRA `(.L_x_88) ;  /* 0x0000000000405947 */ /* 0x000fd80003800000 */
[----:B--234-:R-:W0:Y:S01]  /*7c70*/  LDS R5, [R10+0x2400] ;  /* 0x002400000a057984 */ /* 0x01ce220000000800 */
        /* <DEDUP_REMOVED lines=15> */
.L_x_88:
[----:B------:R-:W-:Y:S05]  /*7d70*/  BSYNC.RECONVERGENT B0 ;  /* 0x0000000000007941 */ /* 0x000fea0003800200 */
.L_x_87:
[----:B------:R-:W-:Y:S01]  /*7d80*/  NOP ;  /* 0x0000000000007918 */ /* 0x000fe20000000000 */
[----:B------:R-:W-:Y:S04]  /*7d90*/  BSSY.RECONVERGENT B0, `(.L_x_89) ;  /* 0x0000012000007945 */ /* 0x000fe80003800200 */
        /* <DEDUP_REMOVED lines=17> */
.L_x_90:
[----:B------:R-:W-:Y:S05]  /*7eb0*/  BSYNC.RECONVERGENT B0 ;  /* 0x0000000000007941 */ /* 0x000fea0003800200 */
.L_x_89:
        /* <DEDUP_REMOVED lines=19> */
.L_x_92:
[----:B------:R-:W-:Y:S05]  /*7ff0*/  BSYNC.RECONVERGENT B0 ;  /* 0x0000000000007941 */ /* 0x000fea0003800200 */
.L_x_91:
        /* <DEDUP_REMOVED lines=19> */
.L_x_94:
[----:B------:R-:W-:Y:S05]  /*8130*/  BSYNC.RECONVERGENT B0 ;  /* 0x0000000000007941 */ /* 0x000fea0003800200 */
.L_x_93:
        /* <DEDUP_REMOVED lines=20> */
.L_x_96:
[----:B------:R-:W-:Y:S05]  /*8280*/  BSYNC.RECONVERGENT B0 ;  /* 0x0000000000007941 */ /* 0x000fea0003800200 */
.L_x_95:
        /* <DEDUP_REMOVED lines=20> */
.L_x_98:
[----:B------:R-:W-:Y:S05]  /*83d0*/  BSYNC.RECONVERGENT B0 ;  /* 0x0000000000007941 */ /* 0x000fea0003800200 */
.L_x_97:
[-C--:B------:R-:W-:Y:S01]  /*83e0*/  ISETP.GE.AND P5, PT, R14, R43.reuse, PT ;  /* 0x0000002b0e00720c */ /* 0x080fe20003fa6270 */
[C---:B------:R-:W-:Y:S01]  /*83f0*/  VIADD R18, R3.reuse, 0x1500 ;  /* 0x0000150003127836 */ /* 0x040fe20000000000 */
[C---:B0-----:R-:W-:Y:S01]  /*8400*/  LOP3.LUT R4, R3.reuse, 0x1800, RZ, 0xfc, !PT ;  /* 0x0000180003047812 */ /* 0x041fe200078efcff */
[C---:B------:R-:W-:Y:S01]  /*8410*/  VIADD R20, R3.reuse, 0x1680 ;  /* 0x0000168003147836 */ /* 0x040fe20000000000 */
        /* <DEDUP_REMOVED lines=25> */
.L_x_100:
[----:B------:R-:W-:Y:S05]  /*85b0*/  BSYNC.RECONVERGENT B0 ;  /* 0x0000000000007941 */ /* 0x000fea0003800200 */
.L_x_99:
        /* <DEDUP_REMOVED lines=19> */
.L_x_102:
[----:B------:R-:W-:Y:S05]  /*86f0*/  BSYNC.RECONVERGENT B0 ;  /* 0x0000000000007941 */ /* 0x000fea0003800200 */
.L_x_101:
        /* <DEDUP_REMOVED lines=19> */
.L_x_104:
[----:B------:R-:W-:Y:S05]  /*8830*/  BSYNC.RECONVERGENT B0 ;  /* 0x0000000000007941 */ /* 0x000fea0003800200 */
.L_x_103:
        /* <DEDUP_REMOVED lines=19> */
.L_x_106:
[----:B------:R-:W-:Y:S05]  /*8970*/  BSYNC.RECONVERGENT B0 ;  /* 0x0000000000007941 */ /* 0x000fea0003800200 */
.L_x_105:
        /* <DEDUP_REMOVED lines=19> */
.L_x_108:
[----:B------:R-:W-:Y:S05]  /*8ab0*/  BSYNC.RECONVERGENT B0 ;  /* 0x0000000000007941 */ /* 0x000fea0003800200 */
.L_x_107:
        /* <DEDUP_REMOVED lines=19> */
.L_x_110:
[----:B------:R-:W-:Y:S05]  /*8bf0*/  BSYNC.RECONVERGENT B0 ;  /* 0x0000000000007941 */ /* 0x000fea0003800200 */
.L_x_109:
[----:B------:R-:W-:Y:S01]  /*8c00*/  NOP ;  /* 0x0000000000007918 */ /* 0x000fe20000000000 */
[----:B-1----:R-:W1:Y:S01]  /*8c10*/  LDS R10, [R10+0x6c00] ;  /* 0x006c00000a0a7984 */ /* 0x002e620000000800 */
[----:B------:R-:W0:Y:S01]  /*8c20*/  LDCU UR4, c[0x0][0x3c4] ;  /* 0x00007880ff0477ac */ /* 0x000e220008000800 */
[----:B-1----:R-:W-:-:S04]  /*8c30*/  ISETP.NE.AND P0, PT, R10, 0x7fffffff, PT ;  /* 0x7fffffff0a00780c */ /* 0x002fc80003f05270 */
[----:B------:R-:W-:-:S04]  /*8c40*/  SEL R0, R10, 0x80000000, P0 ;  /* 0x800000000a007807 */ /* 0x000fc80000000000 */
[----:B0-234-:R-:W-:Y:S01]  /*8c50*/  SHF.R.U32.HI R5, RZ, UR4, R0 ;  /* 0x00000004ff057c19 */ /* 0x01dfe20008011600 */
[----:B------:R-:W-:-:S03]  /*8c60*/  VIADD R0, R3, 0x1b00 ;  /* 0x00001b0003007836 */ /* 0x000fc60000000000 */
[----:B------:R-:W-:Y:S02]  /*8c70*/  LOP3.LUT R22, R5, R22, RZ, 0x30, !PT ;  /* 0x0000001605167212 */ /* 0x000fe400078e30ff */
[----:B------:R-:W-:-:S03]  /*8c80*/  ISETP.GE.AND P1, PT, R0, R43, PT ;  /* 0x0000002b0000720c */ /* 0x000fc60003f26270 */
[----:B------:R-:W-:-:S05]  /*8c90*/  IMAD R22, R22, 0x4, R45 ;  /* 0x0000000416167824 */ /* 0x000fca00078e022d */
[----:B------:R-:W0:Y:S05]  /*8ca0*/  LDS R5, [R22+0x7200] ;  /* 0x0072000016057984 */ /* 0x000e2a0000000800 */
[----:B------:R-:W1:Y:S01]  /*8cb0*/  @!P1 LDC.64 R2, c[0x0][0x3a0] ;  /* 0x0000e800ff029b82 */ /* 0x000e620000000a00 */
[----:B------:R-:W-:Y:S01]  /*8cc0*/  @!P1 IMAD.MOV.U32 R7, RZ, RZ, -0x1 ;  /* 0xffffffffff079424 */ /* 0x000fe200078e00ff */
[----:B------:R-:W-:-:S04]  /*8cd0*/  @!P1 ISETP.GT.AND P0, PT, R10, -0x1, PT ;  /* 0xffffffff0a00980c */ /* 0x000fc80003f04270 */
[----:B------:R-:W-:-:S04]  /*8ce0*/  @!P1 SEL R7, R7, 0x80000000, P0 ;  /* 0x8000000007079807 */ /* 0x000fc80000000000 */
[----:B------:R-:W-:Y:S01]  /*8cf0*/  @!P1 LOP3.LUT R7, R7, R10, RZ, 0x3c, !PT ;  /* 0x0000000a07079212 */ /* 0x000fe200078e3cff */
[----:B0-----:R-:W-:-:S04]  /*8d00*/  IMAD.IADD R5, R0, 0x1, R5 ;  /* 0x0000000100057824 */ /* 0x001fc800078e0205 */
[----:B-1----:R-:W-:-:S05]  /*8d10*/  @!P1 IMAD.WIDE.U32 R2, R5, 0x4, R2 ;  /* 0x0000000405029825 */ /* 0x002fca00078e0002 */
[----:B------:R-:W-:Y:S01]  /*8d20*/  @!P1 STG.E desc[UR6][R2.64], R7 ;  /* 0x0000000702009986 */ /* 0x000fe2000c101906 */
[----:B------:R-:W-:Y:S01]  /*8d30*/  NOP ;  /* 0x0000000000007918 */ /* 0x000fe20000000000 */
[----:B------:R-:W-:Y:S05]  /*8d40*/  EXIT ;  /* 0x000000000000794d */ /* 0x000fea0003800000 */
.L_x_25:
[----:B------:R-:W-:Y:S02]  /*8d50*/  IMAD.MOV.U32 R76, RZ, RZ, R57 ;  /* 0x000000ffff4c7224 */ /* 0x000fe400078e0039 */
[----:B------:R-:W-:Y:S02]  /*8d60*/  IMAD.MOV.U32 R65, RZ, RZ, 0x1 ;  /* 0x00000001ff417424 */ /* 0x000fe400078e00ff */
[----:B------:R-:W-:Y:S02]  /*8d70*/  IMAD.MOV.U32 R67, RZ, RZ, RZ ;  /* 0x000000ffff437224 */ /* 0x000fe400078e00ff */
[----:B------:R-:W-:-:S07]  /*8d80*/  IMAD.MOV.U32 R63, RZ, RZ, -0x1 ;  /* 0xffffffffff3f7424 */ /* 0x000fce00078e00ff */
[----:B------:R-:W-:Y:S05]  /*8d90*/  WARPSYNC.COLLECTIVE R63, `(.L_x_111) ;  /* 0x000000003f087348 */ /* 0x000fea0003c00000 */
[----:B------:R0:W1:Y:S02]  /*8da0*/  SHFL.UP P0, R74, R76, R65, R67 ;  /* 0x040000414c4a7389 */ /* 0x0000640000000043 */
[----:B01----:R-:W-:Y:S05]  /*8db0*/  ENDCOLLECTIVE ;  /* 0x000000000000791b */ /* 0x003fea0003800000 */
.L_x_111:
[----:B------:R-:W-:Y:S02]  /*8dc0*/  IMAD.MOV.U32 R65, RZ, RZ, 0x2 ;  /* 0x00000002ff417424 */ /* 0x000fe400078e00ff */
[----:B------:R-:W-:-:S04]  /*8dd0*/  IMAD.MOV.U32 R70, RZ, RZ, R74 ;  /* 0x000000ffff467224 */ /* 0x000fc800078e004a */
[----:B------:R-:W-:-:S04]  /*8de0*/  @P0 IMAD.IADD R70, R57, 0x1, R70 ;  /* 0x0000000139460824 */ /* 0x000fc800078e0246 */
[----:B------:R-:W-:-:S07]  /*8df0*/  IMAD.MOV.U32 R76, RZ, RZ, R70 ;  /* 0x000000ffff4c7224 */ /* 0x000fce00078e0046 */
[----:B------:R-:W-:Y:S05]  /*8e00*/  WARPSYNC.COLLECTIVE R63, `(.L_x_112) ;  /* 0x000000003f087348 */ /* 0x000fea0003c00000 */
[----:B------:R0:W1:Y:S02]  /*8e10*/  SHFL.UP P0, R74, R76, R65, R67 ;  /* 0x040000414c4a7389 */ /* 0x0000640000000043 */
[----:B01----:R-:W-:Y:S05]  /*8e20*/  ENDCOLLECTIVE ;  /* 0x000000000000791b */ /* 0x003fea0003800000 */
.L_x_112:
[----:B------:R-:W-:Y:S02]  /*8e30*/  IMAD.MOV.U32 R65, RZ, RZ, 0x4 ;  /* 0x00000004ff417424 */ /* 0x000fe400078e00ff */
[----:B------:R-:W-:-:S04]  /*8e40*/  IMAD.MOV.U32 R59, RZ, RZ, R74 ;  /* 0x000000ffff3b7224 */ /* 0x000fc800078e004a */
[----:B------:R-:W-:-:S04]  /*8e50*/  @P0 IMAD.IADD R59, R70, 0x1, R59 ;  /* 0x00000001463b0824 */ /* 0x000fc800078e023b */
[----:B------:R-:W-:-:S07]  /*8e60*/  IMAD.MOV.U32 R76, RZ, RZ, R59 ;  /* 0x000000ffff4c7224 */ /* 0x000fce00078e003b */
[----:B------:R-:W-:Y:S05]  /*8e70*/  WARPSYNC.COLLECTIVE R63, `(.L_x_113) ;  /* 0x000000003f087348 */ /* 0x000fea0003c00000 */
[----:B------:R0:W1:Y:S02]  /*8e80*/  SHFL.UP P0, R74, R76, R65, R67 ;  /* 0x040000414c4a7389 */ /* 0x0000640000000043 */
[----:B01----:R-:W-:Y:S05]  /*8e90*/  ENDCOLLECTIVE ;  /* 0x000000000000791b */ /* 0x003fea0003800000 */
.L_x_113:
[----:B------:R-:W-:Y:S02]  /*8ea0*/  IMAD.MOV.U32 R65, RZ, RZ, 0x8 ;  /* 0x00000008ff417424 */ /* 0x000fe400078e00ff */
[----:B------:R-:W-:-:S04]  /*8eb0*/  IMAD.MOV.U32 R72, RZ, RZ, R74 ;  /* 0x000000ffff487224 */ /* 0x000fc800078e004a */
[----:B------:R-:W-:-:S04]  /*8ec0*/  @P0 IMAD.IADD R72, R59, 0x1, R72 ;  /* 0x000000013b480824 */ /* 0x000fc800078e0248 */
[----:B------:R-:W-:-:S07]  /*8ed0*/  IMAD.MOV.U32 R76, RZ, RZ, R72 ;  /* 0x000000ffff4c7224 */ /* 0x000fce00078e0048 */
[----:B------:R-:W-:Y:S05]  /*8ee0*/  WARPSYNC.COLLECTIVE R63, `(.L_x_114) ;  /* 0x000000003f087348 */ /* 0x000fea0003c00000 */
[----:B------:R0:W1:Y:S02]  /*8ef0*/  SHFL.UP P0, R74, R76, R65, R67 ;  /* 0x040000414c4a7389 */ /* 0x0000640000000043 */
[----:B01----:R-:W-:Y:S05]  /*8f00*/  ENDCOLLECTIVE ;  /* 0x000000000000791b */ /* 0x003fea0003800000 */
.L_x_114:
[----:B------:R-:W-:Y:S02]  /*8f10*/  IMAD.MOV.U32 R65, RZ, RZ, 0x10 ;  /* 0x00000010ff417424 */ /* 0x000fe400078e00ff */
[----:B------:R-:W-:-:S04]  /*8f20*/  IMAD.MOV.U32 R61, RZ, RZ, R74 ;  /* 0x000000ffff3d7224 */ /* 0x000fc800078e004a */
[----:B------:R-:W-:-:S04]  /*8f30*/  @P0 IMAD.IADD R61, R72, 0x1, R61 ;  /* 0x00000001483d0824 */ /* 0x000fc800078e023d */
[----:B------:R-:W-:-:S07]  /*8f40*/  IMAD.MOV.U32 R76, RZ, RZ, R61 ;  /* 0x000000ffff4c7224 */ /* 0x000fce00078e003d */
[----:B------:R-:W-:Y:S05]  /*8f50*/  WARPSYNC.COLLECTIVE R63, `(.L_x_115) ;  /* 0x000000003f087348 */ /* 0x000fea0003c00000 */
[----:B------:R0:W1:Y:S02]  /*8f60*/  SHFL.UP P0, R74, R76, R65, R67 ;  /* 0x040000414c4a7389 */ /* 0x0000640000000043 */
[----:B01----:R-:W-:Y:S05]  /*8f70*/  ENDCOLLECTIVE ;  /* 0x000000000000791b */ /* 0x003fea0003800000 */
.L_x_115:
[----:B------:R-:W-:Y:S05]  /*8f80*/  BRA `(.L_x_116) ;  /* 0xffffff9c00047947 */ /* 0x000fea000383ffff */
.L_x_117:
[----:B------:R-:W-:-:S00]  /*8f90*/  BRA `(.L_x_117) ;  /* 0xfffffffc00fc7947 */ /* 0x000fc0000383ffff */
[----:B------:R-:W-:-:S00]  /*8fa0*/  NOP ;  /* 0x0000000000007918 */ /* 0x000fc00000000000 */
        /* <DEDUP_REMOVED lines=13> */
.L_x_217:


//--------------------- .text._ZN3cub18CUB_300001_SM_10006detail10radix_sort33DeviceRadixSortExclusiveSumKernelINS1_5radix10policy_hubIfNS0_8NullTypeEjE10Policy1000EjEEvPT0_ --------------------------
	.section	.text._ZN3cub18CUB_300001_SM_10006detail10radix_sort33DeviceRadixSortExclusiveSumKernelINS1_5radix10policy_hubIfNS0_8NullTypeEjE10Policy1000EjEEvPT0_,"ax",@progbits
	.align	128
        .global         _ZN3cub18CUB_300001_SM_10006detail10radix_sort33DeviceRadixSortExclusiveSumKernelINS1_5radix10policy_hubIfNS0_8NullTypeEjE10Policy1000EjEEvPT0_
        .type           _ZN3cub18CUB_300001_SM_10006detail10radix_sort33DeviceRadixSortExclusiveSumKernelINS1_5radix10policy_hubIfNS0_8NullTypeEjE10Policy1000EjEEvPT0_,@function
        .size           _ZN3cub18CUB_300001_SM_10006detail10radix_sort33DeviceRadixSortExclusiveSumKernelINS1_5radix10policy_hubIfNS0_8NullTypeEjE10Policy1000EjEEvPT0_,(.L_x_218 - _ZN3cub18CUB_300001_SM_10006detail10radix_sort33DeviceRadixSortExclusiveSumKernelINS1_5radix10policy_hubIfNS0_8NullTypeEjE10Policy1000EjEEvPT0_)
        .other          _ZN3cub18CUB_300001_SM_10006detail10radix_sort33DeviceRadixSortExclusiveSumKernelINS1_5radix10policy_hubIfNS0_8NullTypeEjE10Policy1000EjEEvPT0_,@"STO_CUDA_ENTRY STV_DEFAULT"
_ZN3cub18CUB_300001_SM_10006detail10radix_sort33DeviceRadixSortExclusiveSumKernelINS1_5radix10policy_hubIfNS0_8NullTypeEjE10Policy1000EjEEvPT0_:
.text._ZN3cub18CUB_300001_SM_10006detail10radix_sort33DeviceRadixSortExclusiveSumKernelINS1_5radix10policy_hubIfNS0_8NullTypeEjE10Policy1000EjEEvPT0_:
[----:B------:R-:W-:Y:S01]  /*0000*/  LDC R1, c[0x0][0x37c] ;  /* 0x0000df00ff017b82 */ /* 0x000fe20000000800 */
[----:B------:R-:W0:Y:S07]  /*0010*/  S2R R4, SR_TID.X ;  /* 0x0000000000047919 */ /* 0x000e2e0000002100 */
[----:B------:R-:W1:Y:S01]  /*0020*/  LDC.64 R2, c[0x0][0x380] ;  /* 0x0000e000ff027b82 */ /* 0x000e620000000a00 */
[----:B------:R-:W2:Y:S01]  /*0030*/  LDCU.64 UR4, c[0x0][0x358] ;  /* 0x00006b00ff0477ac */ /* 0x000ea20008000a00 */
[----:B------:R-:W3:Y:S01]  /*0040*/  S2R R5, SR_CTAID.X ;  /* 0x0000000000057919 */ /* 0x000ee20000002500 */
[----:B0-----:R-:W-:Y:S01]  /*0050*/  ISETP.GT.U32.AND P1, PT, R4, 0xff, PT ;  /* 0x000000ff0400780c */ /* 0x001fe20003f24070 */
[----:B---3--:R-:W-:-:S04]  /*0060*/  IMAD R5, R5, 0x100, R4 ;  /* 0x0000010005057824 */ /* 0x008fc800078e0204 */
[----:B-1----:R-:W-:-:S08]  /*0070*/  IMAD.WIDE R2, R5, 0x4, R2 ;  /* 0x0000000405027825 */ /* 0x002fd000078e0202 */
[----:B--2---:R-:W2:Y:S01]  /*0080*/  @!P1 LDG.E R7, desc[UR4][R2.64] ;  /* 0x0000000402079981 */ /* 0x004ea2000c1e1900 */
[----:B------:R-:W-:Y:S02]  /*0090*/  MOV R0, 0x400 ;  /* 0x0000040000007802 */ /* 0x000fe40000000f00 */
[C---:B------:R-:W-:Y:S01]  /*00a0*/  ISETP.GT.U32.AND P0, PT, R4.reuse, 0x1f, PT ;  /* 0x0000001f0400780c */ /* 0x040fe20003f04070 */
[----:B------:R-:W0:Y:S02]  /*00b0*/  S2R R5, SR_CgaCtaId ;  /* 0x0000000000057919 */ /* 0x000e240000008800 */
[----:B0-----:R-:W-:Y:S02]  /*00c0*/  LEA R5, R5, R0, 0x18 ;  /* 0x0000000005057211 */ /* 0x001fe400078ec0ff */
[----:B------:R-:W-:-:S05]  /*00d0*/  LEA.HI R0, R4, R4, RZ, 0x1d ;  /* 0x0000000404007211 */ /* 0x000fca00078fe8ff */
[----:B------:R-:W-:-:S05]  /*00e0*/  IMAD R0, R0, 0x4, R5 ;  /* 0x0000000400007824 */ /* 0x000fca00078e0205 */
[----:B--2---:R0:W-:Y:S01]  /*00f0*/  STS [R0+0x10], R7 ;  /* 0x0000100700007388 */ /* 0x0041e20000000800 */
[----:B------:R-:W-:Y:S06]  /*0100*/  BAR.SYNC.DEFER_BLOCKING 0x0 ;  /* 0x0000000000007b1d */ /* 0x000fec0000010000 */
[----:B------:R-:W-:Y:S05]  /*0110*/  @P0 BRA `(.L_x_118) ;  /* 0x0000000000a40947 */ /* 0x000fea0003800000 */
[----:B------:R-:W-:Y:S01]  /*0120*/  IMAD R4, R4, 0x24, R5 ;  /* 0x0000002404047824 */ /* 0x000fe200078e0205 */
[----:B------:R-:W-:-:S04]  /*0130*/  UMOV UR6, 0xffffffff ;  /* 0xffffffff00067882 */ /* 0x000fc80000000000 */
[----:B------:R-:W-:Y:S04]  /*0140*/  LDS R9, [R4+0x10] ;  /* 0x0000100004097984 */ /* 0x000fe80000000800 */
[----:B------:R-:W-:Y:S04]  /*0150*/  LDS R10, [R4+0x14] ;  /* 0x00001400040a7984 */ /* 0x000fe80000000800 */
[----:B------:R-:W1:Y:S04]  /*0160*/  LDS R11, [R4+0x18] ;  /* 0x00001800040b7984 */ /* 0x000e680000000800 */
[----:B------:R-:W-:Y:S04]  /*0170*/  LDS R8, [R4+0x1c] ;  /* 0x00001c0004087984 */ /* 0x000fe80000000800 */
[----:B0-----:R-:W0:Y:S04]  /*0180*/  LDS R7, [R4+0x20] ;  /* 0x0000200004077984 */ /* 0x001e280000000800 */
[----:B------:R-:W-:Y:S04]  /*0190*/  LDS R6, [R4+0x24] ;  /* 0x0000240004067984 */ /* 0x000fe80000000800 */
[----:B------:R-:W2:Y:S04]  /*01a0*/  LDS R5, [R4+0x28] ;  /* 0x0000280004057984 */ /* 0x000ea80000000800 */
[----:B------:R-:W3:Y:S01]  /*01b0*/  LDS R12, [R4+0x2c] ;  /* 0x00002c00040c7984 */ /* 0x000ee20000000800 */
[----:B-1----:R-:W-:-:S04]  /*01c0*/  IADD3 R13, PT, PT, R11, R10, R9 ;  /* 0x0000000a0b0d7210 */ /* 0x002fc80007ffe009 */
[----:B0-----:R-:W-:-:S04]  /*01d0*/  IADD3 R13, PT, PT, R7, R13, R8 ;  /* 0x0000000d070d7210 */ /* 0x001fc80007ffe008 */
[----:B--2---:R-:W-:-:S04]  /*01e0*/  IADD3 R13, PT, PT, R5, R13, R6 ;  /* 0x0000000d050d7210 */ /* 0x004fc80007ffe006 */
[----:B---3--:R-:W-:Y:S01]  /*01f0*/  IADD3 R12, PT, PT, R12, R13, RZ ;  /* 0x0000000d0c0c7210 */ /* 0x008fe20007ffe0ff */
[----:B------:R-:W-:Y:S06]  /*0200*/  BRA.DIV UR6, `(.L_x_119) ;  /* 0x0000000206807947 */ /* 0x000fec000b800000 */
[----:B------:R-:W0:Y:S02]  /*0210*/  SHFL.UP P0, R13, R12, 0x1, RZ ;  /* 0x042000000c0d7989 */ /* 0x000e2400000000ff */
[----:B0-----:R-:W-:-:S05]  /*0220*/  @P0 IMAD.IADD R13, R12, 0x1, R13 ;  /* 0x000000010c0d0824 */ /* 0x001fca00078e020d */
[----:B------:R-:W0:Y:S02]  /*0230*/  SHFL.UP P0, R14, R13, 0x2, RZ ;  /* 0x044000000d0e7989 */ /* 0x000e2400000000ff */
[----:B0-----:R-:W-:-:S05]  /*0240*/  @P0 IMAD.IADD R14, R13, 0x1, R14 ;  /* 0x000000010d0e0824 */ /* 0x001fca00078e020e */
[----:B------:R-:W0:Y:S02]  /*0250*/  SHFL.UP P0, R15, R14, 0x4, RZ ;  /* 0x048000000e0f7989 */ /* 0x000e2400000000ff */
[----:B0-----:R-:W-:-:S05]  /*0260*/  @P0 IADD3 R15, PT, PT, R14, R15, RZ ;  /* 0x0000000f0e0f0210 */ /* 0x001fca0007ffe0ff */
[----:B------:R-:W0:Y:S02]  /*0270*/  SHFL.UP P0, R16, R15, 0x8, RZ ;  /* 0x050000000f107989 */ /* 0x000e2400000000ff */
[----:B0-----:R-:W-:-:S05]  /*0280*/  @P0 IMAD.IADD R16, R15, 0x1, R16 ;  /* 0x000000010f100824 */ /* 0x001fca00078e0210 */
[----:B------:R0:W1:Y:S02]  /*0290*/  SHFL.UP P0, R17, R16, 0x10, RZ ;  /* 0x0600000010117989 */ /* 0x00006400000000ff */
.L_x_125:
[----:B-1----:R-:W-:-:S05]  /*02a0*/  @P0 IMAD.IADD R17, R16, 0x1, R17 ;  /* 0x0000000110110824 */ /* 0x002fca00078e0211 */
[----:B------:R-:W-:-:S05]  /*02b0*/  IADD3 R12, PT, PT, -R12, R17, RZ ;  /* 0x000000110c0c7210 */ /* 0x000fca0007ffe1ff */
[----:B------:R-:W-:Y:S01]  /*02c0*/  IMAD.IADD R9, R9, 0x1, R12 ;  /* 0x0000000109097824 */ /* 0x000fe200078e020c */
[----:B------:R1:W-:Y:S03]  /*02d0*/  STS [R4+0x10], R12 ;  /* 0x0000100c04007388 */ /* 0x0003e60000000800 */
[----:B------:R-:W-:Y:S01]  /*02e0*/  IMAD.IADD R10, R10, 0x1, R9 ;  /* 0x000000010a0a7824 */ /* 0x000fe200078e0209 */
[----:B------:R1:W-:Y:S04]  /*02f0*/  STS [R4+0x14], R9 ;  /* 0x0000140904007388 */ /* 0x0003e80000000800 */
[----:B------:R-:W-:Y:S01]  /*0300*/  IADD3 R11, PT, PT, R11, R10, RZ ;  /* 0x0000000a0b0b7210 */ /* 0x000fe20007ffe0ff */
[----:B------:R1:W-:Y:S04]  /*0310*/  STS [R4+0x18], R10 ;  /* 0x0000180a04007388 */ /* 0x0003e80000000800 */
        /* <DEDUP_REMOVED lines=8> */
[----:B------:R1:W-:Y:S02]  /*03a0*/  STS [R4+0x2c], R5 ;  /* 0x00002c0504007388 */ /* 0x0003e40000000800 */
.L_x_118:
[----:B------:R-:W-:Y:S05]  /*03b0*/  WARPSYNC.ALL ;  /* 0x0000000000007948 */ /* 0x000fea0003800000 */
[----:B------:R-:W-:Y:S06]  /*03c0*/  BAR.SYNC.DEFER_BLOCKING 0x0 ;  /* 0x0000000000007b1d */ /* 0x000fec0000010000 */
[----:B------:R-:W-:Y:S05]  /*03d0*/  @P1 EXIT ;  /* 0x000000000000194d */ /* 0x000fea0003800000 */
[----:B-1----:R-:W1:Y:S04]  /*03e0*/  LDS R5, [R0+0x10] ;  /* 0x0000100000057984 */ /* 0x002e680000000800 */
[----:B-1----:R-:W-:Y:S01]  /*03f0*/  STG.E desc[UR4][R2.64], R5 ;  /* 0x0000000502007986 */ /* 0x002fe2000c101904 */
[----:B------:R-:W-:Y:S05]  /*0400*/  EXIT ;  /* 0x000000000000794d */ /* 0x000fea0003800000 */
.L_x_119:
[----:B------:R-:W-:Y:S02]  /*0410*/  HFMA2 R20, -RZ, RZ, 0, 5.9604644775390625e-08 ;  /* 0x00000001ff147431 */ /* 0x000fe400000001ff */
[----:B------:R-:W-:Y:S01]  /*0420*/  IMAD.MOV.U32 R19, RZ, RZ, R12 ;  /* 0x000000ffff137224 */ /* 0x000fe200078e000c */
[----:B------:R-:W-:Y:S01]  /*0430*/  MOV R18, 0xffffffff ;  /* 0xffffffff00127802 */ /* 0x000fe20000000f00 */
[----:B------:R-:W-:-:S07]  /*0440*/  IMAD.MOV.U32 R21, RZ, RZ, RZ ;  /* 0x000000ffff157224 */ /* 0x000fce00078e00ff */
[----:B------:R-:W-:Y:S05]  /*0450*/  WARPSYNC.COLLECTIVE R18, `(.L_x_120) ;  /* 0x0000000012087348 */ /* 0x000fea0003c00000 */
[----:B------:R0:W1:Y:S02]  /*0460*/  SHFL.UP P0, R17, R19, R20, R21 ;  /* 0x0400001413117389 */ /* 0x0000640000000015 */
[----:B01----:R-:W-:Y:S05]  /*0470*/  ENDCOLLECTIVE ;  /* 0x000000000000791b */ /* 0x003fea0003800000 */
.L_x_120:
[----:B------:R-:W-:Y:S02]  /*0480*/  HFMA2 R20, -RZ, RZ, 0, 1.1920928955078125e-07 ;  /* 0x00000002ff147431 */ /* 0x000fe400000001ff */
[----:B------:R-:W-:-:S05]  /*0490*/  IMAD.MOV.U32 R13, RZ, RZ, R17 ;  /* 0x000000ffff0d7224 */ /* 0x000fca00078e0011 */
[----:B------:R-:W-:-:S05]  /*04a0*/  @P0 IADD3 R13, PT, PT, R12, R13, RZ ;  /* 0x0000000d0c0d0210 */ /* 0x000fca0007ffe0ff */
[----:B------:R-:W-:-:S07]  /*04b0*/  IMAD.MOV.U32 R19, RZ, RZ, R13 ;  /* 0x000000ffff137224 */ /* 0x000fce00078e000d */
[----:B------:R-:W-:Y:S05]  /*04c0*/  WARPSYNC.COLLECTIVE R18, `(.L_x_121) ;  /* 0x0000000012087348 */ /* 0x000fea0003c00000 */
[----:B------:R0:W1:Y:S02]  /*04d0*/  SHFL.UP P0, R17, R19, R20, R21 ;  /* 0x0400001413117389 */ /* 0x0000640000000015 */
[----:B01----:R-:W-:Y:S05]  /*04e0*/  ENDCOLLECTIVE ;  /* 0x000000000000791b */ /* 0x003fea0003800000 */
.L_x_121:
[----:B------:R-:W-:Y:S01]  /*04f0*/  MOV R20, 0x4 ;  /* 0x0000000400147802 */ /* 0x000fe20000000f00 */
[----:B------:R-:W-:-:S05]  /*0500*/  IMAD.MOV.U32 R14, RZ, RZ, R17 ;  /* 0x000000ffff0e7224 */ /* 0x000fca00078e0011 */
[----:B------:R-:W-:-:S05]  /*0510*/  @P0 IADD3 R14, PT, PT, R13, R14, RZ ;  /* 0x0000000e0d0e0210 */ /* 0x000fca0007ffe0ff */
[----:B------:R-:W-:-:S07]  /*0520*/  IMAD.MOV.U32 R19, RZ, RZ, R14 ;  /* 0x000000ffff137224 */ /* 0x000fce00078e000e */
[----:B------:R-:W-:Y:S05]  /*0530*/  WARPSYNC.COLLECTIVE R18, `(.L_x_122) ;  /* 0x0000000012087348 */ /* 0x000fea0003c00000 */
[----:B------:R0:W1:Y:S02]  /*0540*/  SHFL.UP P0, R17, R19, R20, R21 ;  /* 0x0400001413117389 */ /* 0x0000640000000015 */
[----:B01----:R-:W-:Y:S05]  /*0550*/  ENDCOLLECTIVE ;  /* 0x000000000000791b */ /* 0x003fea0003800000 */
.L_x_122:
[----:B------:R-:W-:Y:S02]  /*0560*/  HFMA2 R20, -RZ, RZ, 0, 4.76837158203125e-07 ;  /* 0x00000008ff147431 */ /* 0x000fe400000001ff */
[----:B------:R-:W-:-:S05]  /*0570*/  IMAD.MOV.U32 R15, RZ, RZ, R17 ;  /* 0x000000ffff0f7224 */ /* 0x000fca00078e0011 */
[----:B------:R-:W-:-:S05]  /*0580*/  @P0 IADD3 R15, PT, PT, R14, R15, RZ ;  /* 0x0000000f0e0f0210 */ /* 0x000fca0007ffe0ff */
[----:B------:R-:W-:-:S07]  /*0590*/  IMAD.MOV.U32 R19, RZ, RZ, R15 ;  /* 0x000000ffff137224 */ /* 0x000fce00078e000f */
[----:B------:R-:W-:Y:S05]  /*05a0*/  WARPSYNC.COLLECTIVE R18, `(.L_x_123) ;  /* 0x0000000012087348 */ /* 0x000fea0003c00000 */
[----:B------:R0:W1:Y:S02]  /*05b0*/  SHFL.UP P0, R17, R19, R20, R21 ;  /* 0x0400001413117389 */ /* 0x0000640000000015 */
[----:B01----:R-:W-:Y:S05]  /*05c0*/  ENDCOLLECTIVE ;  /* 0x000000000000791b */ /* 0x003fea0003800000 */
.L_x_123:
[----:B------:R-:W-:Y:S01]  /*05d0*/  MOV R20, 0x10 ;  /* 0x0000001000147802 */ /* 0x000fe20000000f00 */
[----:B------:R-:W-:-:S05]  /*05e0*/  IMAD.MOV.U32 R16, RZ, RZ, R17 ;  /* 0x000000ffff107224 */ /* 0x000fca00078e0011 */
[----:B------:R-:W-:-:S05]  /*05f0*/  @P0 IADD3 R16, PT, PT, R15, R16, RZ ;  /* 0x000000100f100210 */ /* 0x000fca0007ffe0ff */
[----:B------:R-:W-:-:S07]  /*0600*/  IMAD.MOV.U32 R19, RZ, RZ, R16 ;  /* 0x000000ffff137224 */ /* 0x000fce00078e0010 */
[----:B------:R-:W-:Y:S05]  /*0610*/  WARPSYNC.COLLECTIVE R18, `(.L_x_124) ;  /* 0x0000000012087348 */ /* 0x000fea0003c00000 */
[----:B------:R0:W1:Y:S02]  /*0620*/  SHFL.UP P0, R17, R19, R20, R21 ;  /* 0x0400001413117389 */ /* 0x0000640000000015 */
[----:B01----:R-:W-:Y:S05]  /*0630*/  ENDCOLLECTIVE ;  /* 0x000000000000791b */ /* 0x003fea0003800000 */
.L_x_124:
[----:B------:R-:W-:Y:S05]  /*0640*/  BRA `(.L_x_125) ;  /* 0xfffffffc00147947 */ /* 0x000fea000383ffff */
.L_x_126:
        /* <DEDUP_REMOVED lines=11> */
.L_x_218:


//--------------------- .text._ZN3cub18CUB_300001_SM_10006detail10radix_sort30DeviceRadixSortHistogramKernelINS1_5radix10policy_hubIfNS0_8NullTypeEjE10Policy1000ELNS0_9SortOrderE0EfjNS1_21identity_decomposer_tEEEvPT2_PKT1_SB_iiT3_ --------------------------
	.section	.text._ZN3cub18CUB_300001_SM_10006detail10radix_sort30DeviceRadixSortHistogramKernelINS1_5radix10policy_hubIfNS0_8NullTypeEjE10Policy1000ELNS0_9SortOrderE0EfjNS1_21identity_decomposer_tEEEvPT2_PKT1_SB_iiT3_,"ax",@progbits
	.align	128
        .global         _ZN3cub18CUB_300001_SM_10006detail10radix_sort30DeviceRadixSortHistogramKernelINS1_5radix10policy_hubIfNS0_8NullTypeEjE10Policy1000ELNS0_9SortOrderE0EfjNS1_21identity_decomposer_tEEEvPT2_PKT1_SB_iiT3_
        .type           _ZN3cub18CUB_300001_SM_10006detail10radix_sort30DeviceRadixSortHistogramKernelINS1_5radix10policy_hubIfNS0_8NullTypeEjE10Policy1000ELNS0_9SortOrderE0EfjNS1_21identity_decomposer_tEEEvPT2_PKT1_SB_iiT3_,@function
        .size           _ZN3cub18CUB_300001_SM_10006detail10radix_sort30DeviceRadixSortHistogramKernelINS1_5radix10policy_hubIfNS0_8NullTypeEjE10Policy1000ELNS0_9SortOrderE0EfjNS1_21identity_decomposer_tEEEvPT2_PKT1_SB_iiT3_,(.L_x_219 - _ZN3cub18CUB_300001_SM_10006detail10radix_sort30DeviceRadixSortHistogramKernelINS1_5radix10policy_hubIfNS0_8NullTypeEjE10Policy1000ELNS0_9SortOrderE0EfjNS1_21identity_decomposer_tEEEvPT2_PKT1_SB_iiT3_)
        .other          _ZN3cub18CUB_300001_SM_10006detail10radix_sort30DeviceRadixSortHistogramKernelINS1_5radix10policy_hubIfNS0_8NullTypeEjE10Policy1000ELNS0_9SortOrderE0EfjNS1_21identity_decomposer_tEEEvPT2_PKT1_SB_iiT3_,@"STO_CUDA_ENTRY STV_DEFAULT"
_ZN3cub18CUB_300001_SM_10006detail10radix_sort30DeviceRadixSortHistogramKernelINS1_5radix10policy_hubIfNS0_8NullTypeEjE10Policy1000ELNS0_9SortOrderE0EfjNS1_21identity_decomposer_tEEEvPT2_PKT1_SB_iiT3_:
.text._ZN3cub18CUB_300001_SM_10006detail10radix_sort30DeviceRadixSortHistogramKernelINS1_5radix10policy_hubIfNS0_8NullTypeEjE10Policy1000ELNS0_9SortOrderE0EfjNS1_21identity_decomposer_tEEEvPT2_PKT1_SB_iiT3_:
[----:B------:R-:W-:Y:S01]  /*0000*/  LDC R1, c[0x0][0x37c] ;  /* 0x0000df00ff017b82 */ /* 0x000fe20000000800 */
[----:B------:R-:W0:Y:S02]  /*0010*/  LDCU UR4, c[0x0][0x390] ;  /* 0x00007200ff0477ac */ /* 0x000e240008000800 */
[----:B0-----:R-:W-:-:S13]  /*0020*/  ISETP.NE.AND P0, PT, RZ, UR4, PT ;  /* 0x00000004ff007c0c */ /* 0x001fda000bf05270 */
[----:B------:R-:W-:Y:S05]  /*0030*/  @!P0 EXIT ;  /* 0x000000000000894d */ /* 0x000fea0003800000 */
[----:B------:R-:W0:Y:S01]  /*0040*/  LDCU UR4, c[0x0][0x398] ;  /* 0x00007300ff0477ac */ /* 0x000e220008000800 */
[----:B------:R-:W1:Y:S01]  /*0050*/  S2R R0, SR_TID.X ;  /* 0x0000000000007919 */ /* 0x000e620000002100 */
[----:B------:R-:W2:Y:S01]  /*0060*/  S2UR UR6, SR_CTAID.X ;  /* 0x00000000000679c3 */ /* 0x000ea20000002500 */
[----:B------:R-:W0:Y:S01]  /*0070*/  LDCU UR5, c[0x0][0x394] ;  /* 0x00007280ff0577ac */ /* 0x000e220008000800 */
[----:B------:R-:W3:Y:S01]  /*0080*/  LDCU.64 UR16, c[0x0][0x358] ;  /* 0x00006b00ff1077ac */ /* 0x000ee20008000a00 */
[----:B------:R-:W4:Y:S01]  /*0090*/  LDCU UR15, c[0x0][0x370] ;  /* 0x00006e00ff0f77ac */ /* 0x000f220008000800 */
[----:B0-----:R-:W-:-:S04]  /*00a0*/  UIADD3 UR4, UPT, UPT, UR4, 0x7, -UR5 ;  /* 0x0000000704047890 */ /* 0x001fc8000fffe805 */
[----:B------:R-:W-:Y:S02]  /*00b0*/  UISETP.GE.AND UP0, UPT, UR4, 0x8, UPT ;  /* 0x000000080400788c */ /* 0x000fe4000bf06270 */
[----:B------:R-:W-:Y:S02]  /*00c0*/  USHF.R.S32.HI UR5, URZ, 0x1f, UR4 ;  /* 0x0000001fff057899 */ /* 0x000fe40008011404 */
[----:B--2---:R-:W-:Y:S02]  /*00d0*/  USHF.L.U32 UR6, UR6, 0xb, URZ ;  /* 0x0000000b06067899 */ /* 0x004fe400080006ff */
[----:B------:R-:W-:Y:S01]  /*00e0*/  PLOP3.LUT P0, PT, PT, PT, UP0, 0x80, 0x8 ;  /* 0x000000000008781c */ /* 0x000fe20003f0f008 */
[----:B------:R-:W-:Y:S01]  /*00f0*/  ULEA.HI UR5, UR5, UR4, URZ, 0x3 ;  /* 0x0000000405057291 */ /* 0x000fe2000f8f18ff */
[C---:B-1----:R-:W-:Y:S02]  /*0100*/  VIADD R20, R0.reuse, 0x300 ;  /* 0x0000030000147836 */ /* 0x042fe40000000000 */
[C---:B------:R-:W-:Y:S01]  /*0110*/  ISETP.GT.U32.OR P0, PT, R0.reuse, 0xff, !P0 ;  /* 0x000000ff0000780c */ /* 0x040fe20004704470 */
[----:B------:R-:W-:Y:S01]  /*0120*/  USHF.R.S32.HI UR5, URZ, 0x3, UR5 ;  /* 0x00000003ff057899 */ /* 0x000fe20008011405 */
[C---:B------:R-:W-:Y:S01]  /*0130*/  VIADD R21, R0.reuse, 0x500 ;  /* 0x0000050000157836 */ /* 0x040fe20000000000 */
[----:B------:R-:W-:Y:S01]  /*0140*/  UMOV UR4, URZ ;  /* 0x000000ff00047c82 */ /* 0x000fe20008000000 */
[----:B------:R-:W-:Y:S01]  /*0150*/  P2R R23, PR, RZ, 0x1 ;  /* 0x00000001ff177803 */ /* 0x000fe20000000000 */
[----:B------:R-:W-:Y:S01]  /*0160*/  VIADD R22, R0, 0x780 ;  /* 0x0000078000167836 */ /* 0x000fe20000000000 */
[----:B------:R-:W-:-:S02]  /*0170*/  UIADD3 UR11, UPT, UPT, UR5, -0x1, URZ ;  /* 0xffffffff050b7890 */ /* 0x000fc4000fffe0ff */
[----:B------:R-:W-:Y:S02]  /*0180*/  ULOP3.LUT UR12, UR5, 0x7, URZ, 0xc0, !UPT ;  /* 0x00000007050c7892 */ /* 0x000fe4000f8ec0ff */
[----:B---34-:R-:W-:-:S12]  /*0190*/  ULOP3.LUT UR7, UR5, 0x3, URZ, 0xc0, !UPT ;  /* 0x0000000305077892 */ /* 0x018fd8000f8ec0ff */
.L_x_210:
[----:B------:R-:W-:Y:S01]  /*01a0*/  ISETP.NE.AND P0, PT, R23, RZ, PT ;  /* 0x000000ff1700720c */ /* 0x000fe20003f05270 */
[----:B------:R-:W-:-:S12]  /*01b0*/  BSSY.RECONVERGENT B0, `(.L_x_127) ;  /* 0x0000087000007945 */ /* 0x000fd80003800200 */
[----:B0-2345:R-:W-:Y:S05]  /*01c0*/  @P0 BRA `(.L_x_128) ;  /* 0x0000000800140947 */ /* 0x03dfea0003800000 */
[----:B------:R-:W0:Y:S01]  /*01d0*/  LDC R2, c[0x0][0x398] ;  /* 0x0000e600ff027b82 */ /* 0x000e220000000800 */
[----:B------:R-:W-:Y:S01]  /*01e0*/  IMAD.U32 R4, RZ, RZ, UR11 ;  /* 0x0000000bff047e24 */ /* 0x000fe2000f8e00ff */
[----:B------:R-:W-:-:S04]  /*01f0*/  UMOV UR5, 0x400 ;  /* 0x0000040000057882 */ /* 0x000fc80000000000 */
[----:B------:R-:W-:Y:S02]  /*0200*/  ISETP.GE.U32.AND P0, PT, R4, 0xf, PT ;  /* 0x0000000f0400780c */ /* 0x000fe40003f06070 */
[----:B------:R-:W0:Y:S08]  /*0210*/  LDC R3, c[0x0][0x394] ;  /* 0x0000e500ff037b82 */ /* 0x000e300000000800 */
[----:B------:R-:W1:Y:S01]  /*0220*/  S2UR UR8, SR_CgaCtaId ;  /* 0x00000000000879c3 */ /* 0x000e620000008800 */
[----:B0-----:R-:W-:-:S04]  /*0230*/  IADD3 R2, PT, PT, R2, 0x7, -R3 ;  /* 0x0000000702027810 */ /* 0x001fc80007ffe803 */
[----:B------:R-:W-:Y:S01]  /*0240*/  SHF.R.S32.HI R3, RZ, 0x1f, R2 ;  /* 0x0000001fff037819 */ /* 0x000fe20000011402 */
[----:B-1----:R-:W-:-:S03]  /*0250*/  ULEA UR5, UR8, UR5, 0x18 ;  /* 0x0000000508057291 */ /* 0x002fc6000f8ec0ff */
[----:B------:R-:W-:Y:S01]  /*0260*/  LEA.HI R3, R3, R2, RZ, 0x3 ;  /* 0x0000000203037211 */ /* 0x000fe200078f18ff */
[----:B------:R-:W-:-:S03]  /*0270*/  IMAD.MOV.U32 R2, RZ, RZ, RZ ;  /* 0x000000ffff027224 */ /* 0x000fc600078e00ff */
[----:B------:R-:W-:Y:S02]  /*0280*/  SHF.R.S32.HI R4, RZ, 0x3, R3 ;  /* 0x00000003ff047819 */ /* 0x000fe40000011403 */
[----:B------:R-:W-:Y:S02]  /*0290*/  LEA R7, R0, UR5, 0x2 ;  /* 0x0000000500077c11 */ /* 0x000fe4000f8e10ff */
[----:B------:R-:W-:Y:S01]  /*02a0*/  LOP3.LUT R5, R4, 0xffffff0, RZ, 0xc0, !PT ;  /* 0x0ffffff004057812 */ /* 0x000fe200078ec0ff */
[----:B------:R-:W-:Y:S06]  /*02b0*/  @!P0 BRA `(.L_x_129) ;  /* 0x00000000005c8947 */ /* 0x000fec0003800000 */
[----:B------:R-:W-:Y:S02]  /*02c0*/  IMAD.MOV R3, RZ, RZ, -R5 ;  /* 0x000000ffff037224 */ /* 0x000fe400078e0a05 */
[----:B------:R-:W-:-:S07]  /*02d0*/  VIADD R2, R7, 0x2000 ;  /* 0x0000200007027836 */ /* 0x000fce0000000000 */
.L_x_130:
[----:B------:R-:W-:Y:S01]  /*02e0*/  VIADD R3, R3, 0x10 ;  /* 0x0000001003037836 */ /* 0x000fe20000000000 */
[----:B------:R-:W-:Y:S04]  /*02f0*/  STS [R2+-0x2000], RZ ;  /* 0xffe000ff02007388 */ /* 0x000fe80000000800 */
        /* <DEDUP_REMOVED lines=18> */
[----:B------:R-:W-:-:S07]  /*0420*/  IMAD.MOV.U32 R2, RZ, RZ, R5 ;  /* 0x000000ffff027224 */ /* 0x000fce00078e0005 */
.L_x_129:
[----:B------:R-:W-:Y:S01]  /*0430*/  LOP3.LUT R4, R4, 0xf, RZ, 0xc0, !PT ;  /* 0x0000000f04047812 */ /* 0x000fe200078ec0ff */
[----:B------:R-:W-:-:S03]  /*0440*/  IMAD.U32 R3, RZ, RZ, UR12 ;  /* 0x0000000cff037e24 */ /* 0x000fc6000f8e00ff */
[C---:B------:R-:W-:Y:S01]  /*0450*/  ISETP.NE.AND P1, PT, R4.reuse, RZ, PT ;  /* 0x000000ff0400720c */ /* 0x040fe20003f25270 */
[----:B------:R-:W-:Y:S02]  /*0460*/  VIADD R6, R4, 0xffffffff ;  /* 0xffffffff04067836 */ /* 0x000fe40000000000 */
[----:B------:R-:W-:-:S10]  /*0470*/  VIADD R4, R3, 0xffffffff ;  /* 0xffffffff03047836 */ /* 0x000fd40000000000 */
[----:B------:R-:W-:Y:S05]  /*0480*/  @!P1 BRA `(.L_x_131) ;  /* 0x00000000007c9947 */ /* 0x000fea0003800000 */
[----:B------:R-:W-:Y:S01]  /*0490*/  ISETP.GE.U32.AND P2, PT, R6, 0x7, PT ;  /* 0x000000070600780c */ /* 0x000fe20003f46070 */
[----:B------:R-:W-:-:S12]  /*04a0*/  UISETP.NE.AND UP0, UPT, UR12, URZ, UPT ;  /* 0x000000ff0c00728c */ /* 0x000fd8000bf05270 */
[----:B------:R-:W-:Y:S05]  /*04b0*/  @!P2 BRA `(.L_x_132) ;  /* 0x000000000028a947 */ /* 0x000fea0003800000 */
        /* <DEDUP_REMOVED lines=10> */
.L_x_132:
[----:B------:R-:W-:Y:S05]  /*0560*/  BRA.U !UP0, `(.L_x_131) ;  /* 0x0000000108447547 */ /* 0x000fea000b800000 */
[----:B------:R-:W-:Y:S01]  /*0570*/  ISETP.GE.U32.AND P2, PT, R4, 0x3, PT ;  /* 0x000000030400780c */ /* 0x000fe20003f46070 */
[----:B------:R-:W-:-:S12]  /*0580*/  UISETP.NE.AND UP0, UPT, UR7, URZ, UPT ;  /* 0x000000ff0700728c */ /* 0x000fd8000bf05270 */
[C---:B0-----:R-:W-:Y:S02]  /*0590*/  @P2 IMAD R3, R2.reuse, 0x400, R7 ;  /* 0x0000040002032824 */ /* 0x041fe400078e0207 */
[----:B------:R-:W-:-:S03]  /*05a0*/  @P2 VIADD R2, R2, 0x4 ;  /* 0x0000000402022836 */ /* 0x000fc60000000000 */
[----:B------:R1:W-:Y:S04]  /*05b0*/  @P2 STS [R3], RZ ;  /* 0x000000ff03002388 */ /* 0x0003e80000000800 */
[----:B------:R1:W-:Y:S04]  /*05c0*/  @P2 STS [R3+0x400], RZ ;  /* 0x000400ff03002388 */ /* 0x0003e80000000800 */
[----:B------:R1:W-:Y:S04]  /*05d0*/  @P2 STS [R3+0x800], RZ ;  /* 0x000800ff03002388 */ /* 0x0003e80000000800 */
[----:B------:R1:W-:Y:S01]  /*05e0*/  @P2 STS [R3+0xc00], RZ ;  /* 0x000c00ff03002388 */ /* 0x0003e20000000800 */
[----:B------:R-:W-:Y:S05]  /*05f0*/  BRA.U !UP0, `(.L_x_131) ;  /* 0x0000000108207547 */ /* 0x000fea000b800000 */
[----:B------:R-:W-:Y:S01]  /*0600*/  IMAD R2, R2, 0x400, R7 ;  /* 0x0000040002027824 */ /* 0x000fe200078e0207 */
[----:B------:R-:W-:-:S04]  /*0610*/  UISETP.NE.AND UP0, UPT, UR7, 0x1, UPT ;  /* 0x000000010700788c */ /* 0x000fc8000bf05270 */
[----:B------:R2:W-:Y:S05]  /*0620*/  STS [R2], RZ ;  /* 0x000000ff02007388 */ /* 0x0005ea0000000800 */
[----:B------:R-:W-:Y:S05]  /*0630*/  BRA.U !UP0, `(.L_x_131) ;  /* 0x0000000108107547 */ /* 0x000fea000b800000 */
[----:B------:R-:W-:Y:S01]  /*0640*/  UISETP.NE.AND UP0, UPT, UR7, 0x2, UPT ;  /* 0x000000020700788c */ /* 0x000fe2000bf05270 */
[----:B------:R3:W-:Y:S05]  /*0650*/  STS [R2+0x400], RZ ;  /* 0x000400ff02007388 */ /* 0x0007ea0000000800 */
[----:B------:R-:W-:-:S13]  /*0660*/  PLOP3.LUT P2, PT, PT, PT, UP0, 0x80, 0x8 ;  /* 0x000000000008781c */ /* 0x000fda0003f4f008 */
[----:B------:R3:W-:Y:S02]  /*0670*/  @P2 STS [R2+0x800], RZ ;  /* 0x000800ff02002388 */ /* 0x0007e40000000800 */
.L_x_131:
[----:B------:R-:W-:-:S13]  /*0680*/  ISETP.GT.U32.AND P2, PT, R0, 0x7f, PT ;  /* 0x0000007f0000780c */ /* 0x000fda0003f44070 */
[----:B------:R-:W-:Y:S05]  /*0690*/  @P2 BRA `(.L_x_128) ;  /* 0x0000000000e02947 */ /* 0x000fea0003800000 */
[----:B--23--:R-:W-:Y:S01]  /*06a0*/  IMAD.MOV.U32 R2, RZ, RZ, RZ ;  /* 0x000000ffff027224 */ /* 0x00cfe200078e00ff */
[----:B------:R-:W-:Y:S06]  /*06b0*/  @!P0 BRA `(.L_x_133) ;  /* 0x0000000000588947 */ /* 0x000fec0003800000 */
[----:B------:R-:W-:-:S07]  /*06c0*/  IMAD.MOV.U32 R2, RZ, RZ, RZ ;  /* 0x000000ffff027224 */ /* 0x000fce00078e00ff */
.L_x_134:
[C---:B012---:R-:W-:Y:S02]  /*06d0*/  IMAD R3, R2.reuse, 0x400, R7 ;  /* 0x0000040002037824 */ /* 0x047fe400078e0207 */
[----:B------:R-:W-:-:S03]  /*06e0*/  VIADD R2, R2, 0x10 ;  /* 0x0000001002027836 */ /* 0x000fc60000000000 */
[----:B------:R2:W-:Y:S02]  /*06f0*/  STS [R3+0x200], RZ ;  /* 0x000200ff03007388 */ /* 0x0005e40000000800 */
[----:B------:R-:W-:Y:S02]  /*0700*/  ISETP.NE.AND P0, PT, R2, R5, PT ;  /* 0x000000050200720c */ /* 0x000fe40003f05270 */
[----:B------:R2:W-:Y:S04]  /*0710*/  STS [R3+0x600], RZ ;  /* 0x000600ff03007388 */ /* 0x0005e80000000800 */
        /* <DEDUP_REMOVED lines=13> */
[----:B------:R2:W-:Y:S01]  /*07f0*/  STS [R3+0x3e00], RZ ;  /* 0x003e00ff03007388 */ /* 0x0005e20000000800 */
[----:B------:R-:W-:Y:S05]  /*0800*/  @P0 BRA `(.L_x_134) ;  /* 0xfffffffc00b00947 */ /* 0x000fea000383ffff */
[----:B------:R-:W-:-:S07]  /*0810*/  IMAD.MOV.U32 R2, RZ, RZ, R5 ;  /* 0x000000ffff027224 */ /* 0x000fce00078e0005 */
.L_x_133:
[----:B------:R-:W-:Y:S05]  /*0820*/  @!P1 BRA `(.L_x_128) ;  /* 0x00000000007c9947 */ /* 0x000fea0003800000 */
[----:B------:R-:W-:Y:S01]  /*0830*/  ISETP.GE.U32.AND P0, PT, R6, 0x7, PT ;  /* 0x000000070600780c */ /* 0x000fe20003f06070 */
[----:B------:R-:W-:-:S12]  /*0840*/  UISETP.NE.AND UP0, UPT, UR12, URZ, UPT ;  /* 0x000000ff0c00728c */ /* 0x000fd8000bf05270 */
[----:B------:R-:W-:Y:S05]  /*0850*/  @!P0 BRA `(.L_x_135) ;  /* 0x0000000000288947 */ /* 0x000fea0003800000 */
[C---:B012---:R-:W-:Y:S02]  /*0860*/  IMAD R3, R2.reuse, 0x400, R7 ;  /* 0x0000040002037824 */ /* 0x047fe400078e0207 */
[----:B------:R-:W-:-:S03]  /*0870*/  VIADD R2, R2, 0x8 ;  /* 0x0000000802027836 */ /* 0x000fc60000000000 */
[----:B------:R3:W-:Y:S04]  /*0880*/  STS [R3+0x200], RZ ;  /* 0x000200ff03007388 */ /* 0x0007e80000000800 */
[----:B------:R3:W-:Y:S04]  /*0890*/  STS [R3+0x600], RZ ;  /* 0x000600ff03007388 */ /* 0x0007e80000000800 */
[----:B------:R3:W-:Y:S04]  /*08a0*/  STS [R3+0xa00], RZ ;  /* 0x000a00ff03007388 */ /* 0x0007e80000000800 */
[----:B------:R3:W-:Y:S04]  /*08b0*/  STS [R3+0xe00], RZ ;  /* 0x000e00ff03007388 */ /* 0x0007e80000000800 */
[----:B------:R3:W-:Y:S04]  /*08c0*/  STS [R3+0x1200], RZ ;  /* 0x001200ff03007388 */ /* 0x0007e80000000800 */
[----:B------:R3:W-:Y:S04]  /*08d0*/  STS [R3+0x1600], RZ ;  /* 0x001600ff03007388 */ /* 0x0007e80000000800 */
[----:B------:R3:W-:Y:S04]  /*08e0*/  STS [R3+0x1a00], RZ ;  /* 0x001a00ff03007388 */ /* 0x0007e80000000800 */
[----:B------:R3:W-:Y:S02]  /*08f0*/  STS [R3+0x1e00], RZ ;  /* 0x001e00ff03007388 */ /* 0x0007e40000000800 */
.L_x_135:
[----:B------:R-:W-:Y:S05]  /*0900*/  BRA.U !UP0, `(.L_x_128) ;  /* 0x0000000108447547 */ /* 0x000fea000b800000 */
[----:B------:R-:W-:Y:S01]  /*0910*/  ISETP.GE.U32.AND P0, PT, R4, 0x3, PT ;  /* 0x000000030400780c */ /* 0x000fe20003f06070 */
[----:B------:R-:W-:-:S12]  /*0920*/  UISETP.NE.AND UP0, UPT, UR7, URZ, UPT ;  /* 0x000000ff0700728c */ /* 0x000fd8000bf05270 */
[C---:B0123--:R-:W-:Y:S02]  /*0930*/  @P0 IMAD R3, R2.reuse, 0x400, R7 ;  /* 0x0000040002030824 */ /* 0x04ffe400078e0207 */
[----:B------:R-:W-:-:S03]  /*0940*/  @P0 VIADD R2, R2, 0x4 ;  /* 0x0000000402020836 */ /* 0x000fc60000000000 */
[----:B------:R4:W-:Y:S04]  /*0950*/  @P0 STS [R3+0x200], RZ ;  /* 0x000200ff03000388 */ /* 0x0009e80000000800 */
[----:B------:R4:W-:Y:S04]  /*0960*/  @P0 STS [R3+0x600], RZ ;  /* 0x000600ff03000388 */ /* 0x0009e80000000800 */
[----:B------:R4:W-:Y:S04]  /*0970*/  @P0 STS [R3+0xa00], RZ ;  /* 0x000a00ff03000388 */ /* 0x0009e80000000800 */
[----:B------:R4:W-:Y:S01]  /*0980*/  @P0 STS [R3+0xe00], RZ ;  /* 0x000e00ff03000388 */ /* 0x0009e20000000800 */
[----:B------:R-:W-:Y:S05]  /*0990*/  BRA.U !UP0, `(.L_x_128) ;  /* 0x0000000108207547 */ /* 0x000fea000b800000 */
[----:B------:R-:W-:Y:S01]  /*09a0*/  IMAD R2, R2, 0x400, R7 ;  /* 0x0000040002027824 */ /* 0x000fe200078e0207 */
[----:B------:R-:W-:-:S04]  /*09b0*/  UISETP.NE.AND UP0, UPT, UR7, 0x1, UPT ;  /* 0x000000010700788c */ /* 0x000fc8000bf05270 */
[----:B------:R0:W-:Y:S05]  /*09c0*/  STS [R2+0x200], RZ ;  /* 0x000200ff02007388 */ /* 0x0001ea0000000800 */
[----:B------:R-:W-:Y:S05]  /*09d0*/  BRA.U !UP0, `(.L_x_128) ;  /* 0x0000000108107547 */ /* 0x000fea000b800000 */
[----:B------:R-:W-:Y:S01]  /*09e0*/  UISETP.NE.AND UP0, UPT, UR7, 0x2, UPT ;  /* 0x000000020700788c */ /* 0x000fe2000bf05270 */
[----:B------:R1:W-:Y:S05]  /*09f0*/  STS [R2+0x600], RZ ;  /* 0x000600ff02007388 */ /* 0x0003ea0000000800 */
[----:B------:R-:W-:-:S13]  /*0a00*/  PLOP3.LUT P0, PT, PT, PT, UP0, 0x80, 0x8 ;  /* 0x000000000008781c */ /* 0x000fda0003f0f008 */
[----:B------:R1:W-:Y:S02]  /*0a10*/  @P0 STS [R2+0xa00], RZ ;  /* 0x000a00ff02000388 */ /* 0x0003e40000000800 */
.L_x_128:
[----:B------:R-:W-:Y:S05]  /*0a20*/  BSYNC.RECONVERGENT B0 ;  /* 0x0000000000007941 */ /* 0x000fea0003800200 */
.L_x_127:
[----:B------:R-:W-:Y:S06]  /*0a30*/  BAR.SYNC.DEFER_BLOCKING 0x0 ;  /* 0x0000000000007b1d */ /* 0x000fec0000010000 */
[----:B------:R-:W5:Y:S02]  /*0a40*/  LDCU UR5, c[0x0][0x390] ;  /* 0x00007200ff0577ac */ /* 0x000f640008000800 */
[----:B-----5:R-:W-:-:S04]  /*0a50*/  UIMAD UR5, UR4, -0x40000000, UR5 ;  /* 0xc0000000040578a4 */ /* 0x020fc8000f8e0205 */
[----:B------:R-:W-:-:S04]  /*0a60*/  UISETP.LT.U32.AND UP0, UPT, UR5, 0x40000000, UPT ;  /* 0x400000000500788c */ /* 0x000fc8000bf01070 */
[----:B------:R-:W-:-:S04]  /*0a70*/  USEL UR9, UR5, 0x40000000, UP0 ;  /* 0x4000000005097887 */ /* 0x000fc80008000000 */
[----:B------:R-:W-:Y:S01]  /*0a80*/  UISETP.GE.U32.AND UP0, UPT, UR6, UR9, UPT ;  /* 0x000000090600728c */ /* 0x000fe2000bf06070 */
[----:B------:R-:W-:Y:S08]  /*0a90*/  BAR.SYNC.DEFER_BLOCKING 0x0 ;  /* 0x0000000000007b1d */ /* 0x000ff00000010000 */
[----:B------:R-:W-:Y:S05]  /*0aa0*/  BRA.U UP0, `(.L_x_136) ;  /* 0x0000000d00f87547 */ /* 0x000fea000b800000 */
[----:B------:R-:W-:-:S05]  /*0ab0*/  UMOV UR8, UR6 ;  /* 0x0000000600087c82 */ /* 0x000fca0008000000 */
.L_x_141:
[----:B-----5:R-:W5:Y:S01]  /*0ac0*/  LDCU UR5, c[0x0][0x390] ;  /* 0x00007200ff0577ac */ /* 0x020f620008000800 */
[----:B------:R-:W-:Y:S02]  /*0ad0*/  ULEA UR10, UR4, UR8, 0x1e ;  /* 0x00000008040a7291 */ /* 0x000fe4000f8ef0ff */
[----:B------:R-:W-:-:S04]  /*0ae0*/  ULEA UR8, UR15, UR8, 0xb ;  /* 0x000000080f087291 */ /* 0x000fc8000f8e58ff */
[----:B------:R-:W-:Y:S02]  /*0af0*/  UISETP.GE.U32.AND UP1, UPT, UR8, UR9, UPT ;  /* 0x000000090800728c */ /* 0x000fe4000bf26070 */
[----:B-----5:R-:W-:-:S04]  /*0b00*/  UIADD3 UR5, UPT, UPT, -UR10, UR5, URZ ;  /* 0x000000050a057290 */ /* 0x020fc8000fffe1ff */
[----:B------:R-:W-:-:S09]  /*0b10*/  UISETP.GE.U32.AND UP0, UPT, UR5, 0x800, UPT ;  /* 0x000008000500788c */ /* 0x000fd2000bf06070 */
[----:B-1----:R-:W-:Y:S05]  /*0b20*/  BRA.U !UP0, `(.L_x_137) ;  /* 0x0000000108507547 */ /* 0x002fea000b800000 */
[----:B------:R-:W0:Y:S02]  /*0b30*/  LDC.64 R8, c[0x0][0x388] ;  /* 0x0000e200ff087b82 */ /* 0x000e240000000a00 */
[----:B01234-:R-:W-:-:S04]  /*0b40*/  VIADD R3, R0, UR10 ;  /* 0x0000000a00037c36 */ /* 0x01ffc80008000000 */
[----:B------:R-:W-:-:S05]  /*0b50*/  IMAD.WIDE.U32 R8, R3, 0x4, R8 ;  /* 0x0000000403087825 */ /* 0x000fca00078e0008 */
        /* <DEDUP_REMOVED lines=17> */
.L_x_137:
[----:B------:R-:W4:Y:S01]  /*0c70*/  LDC.64 R8, c[0x0][0x388] ;  /* 0x0000e200ff087b82 */ /* 0x000f220000000a00 */
[C---:B0123--:R-:W-:Y:S01]  /*0c80*/  VIADD R2, R0.reuse, 0x80 ;  /* 0x0000008000027836 */ /* 0x04ffe20000000000 */
[C---:B------:R-:W-:Y:S01]  /*0c90*/  ISETP.GE.AND P1, PT, R0.reuse, UR5, PT ;  /* 0x0000000500007c0c */ /* 0x040fe2000bf26270 */
[C---:B------:R-:W-:Y:S02]  /*0ca0*/  VIADD R5, R0.reuse, 0x100 ;  /* 0x0000010000057836 */ /* 0x040fe40000000000 */
[----:B------:R-:W-:Y:S01]  /*0cb0*/  VIADD R4, R0, 0x180 ;  /* 0x0000018000047836 */ /* 0x000fe20000000000 */
[----:B------:R-:W-:Y:S01]  /*0cc0*/  ISETP.GE.AND P2, PT, R2, UR5, PT ;  /* 0x0000000502007c0c */ /* 0x000fe2000bf46270 */
[C---:B----4-:R-:W-:Y:S01]  /*0cd0*/  VIADD R3, R0.reuse, UR10 ;  /* 0x0000000a00037c36 */ /* 0x050fe20008000000 */
[----:B------:R-:W-:Y:S01]  /*0ce0*/  ISETP.GE.AND P3, PT, R5, UR5, PT ;  /* 0x0000000505007c0c */ /* 0x000fe2000bf66270 */
[----:B------:R-:W-:Y:S01]  /*0cf0*/  VIADD R2, R0, 0x200 ;  /* 0x0000020000027836 */ /* 0x000fe20000000000 */
[----:B------:R-:W-:Y:S01]  /*0d00*/  ISETP.GE.AND P4, PT, R4, UR5, PT ;  /* 0x0000000504007c0c */ /* 0x000fe2000bf86270 */
[----:B------:R-:W-:-:S02]  /*0d10*/  IMAD.MOV.U32 R16, RZ, RZ, 0x7fffffff ;  /* 0x7fffffffff107424 */ /* 0x000fc400078e00ff */
[----:B------:R-:W-:Y:S01]  /*0d20*/  IMAD.MOV.U32 R11, RZ, RZ, 0x7fffffff ;  /* 0x7fffffffff0b7424 */ /* 0x000fe200078e00ff */
[----:B------:R-:W-:Y:S01]  /*0d30*/  ISETP.GE.AND P5, PT, R2, UR5, PT ;  /* 0x0000000502007c0c */ /* 0x000fe2000bfa6270 */
[----:B------:R-:W-:Y:S02]  /*0d40*/  VIADD R2, R0, 0x380 ;  /* 0x0000038000027836 */ /* 0x000fe40000000000 */
[----:B------:R-:W-:Y:S02]  /*0d50*/  IMAD.MOV.U32 R12, RZ, RZ, 0x7fffffff ;  /* 0x7fffffffff0c7424 */ /* 0x000fe400078e00ff */
[----:B------:R-:W-:Y:S02]  /*0d60*/  IMAD.MOV.U32 R13, RZ, RZ, 0x7fffffff ;  /* 0x7fffffffff0d7424 */ /* 0x000fe400078e00ff */
[----:B------:R-:W-:-:S04]  /*0d70*/  IMAD.WIDE.U32 R8, R3, 0x4, R8 ;  /* 0x0000000403087825 */ /* 0x000fc800078e0008 */
[----:B------:R-:W-:Y:S01]  /*0d80*/  VIADD R3, R0, 0x280 ;  /* 0x0000028000037836 */ /* 0x000fe20000000000 */
[----:B------:R1:W5:Y:S01]  /*0d90*/  @!P1 LDG.E R16, desc[UR16][R8.64] ;  /* 0x0000001008109981 */ /* 0x000362000c1e1900 */
[----:B------:R-:W-:-:S03]  /*0da0*/  ISETP.GE.AND P1, PT, R2, UR5, PT ;  /* 0x0000000502007c0c */ /* 0x000fc6000bf26270 */
[----:B------:R-:W-:Y:S01]  /*0db0*/  ISETP.GE.AND P0, PT, R3, UR5, PT ;  /* 0x0000000503007c0c */ /* 0x000fe2000bf06270 */
[C---:B------:R-:W-:Y:S01]  /*0dc0*/  VIADD R3, R0.reuse, 0x480 ;  /* 0x0000048000037836 */ /* 0x040fe20000000000 */
[----:B------:R-:W-:Y:S01]  /*0dd0*/  LOP3.LUT R2, R0, 0x400, RZ, 0xfc, !PT ;  /* 0x0000040000027812 */ /* 0x000fe200078efcff */
[----:B------:R1:W5:Y:S01]  /*0de0*/  @!P2 LDG.E R11, desc[UR16][R8.64+0x200] ;  /* 0x00020010080ba981 */ /* 0x000362000c1e1900 */
[----:B------:R-:W-:Y:S01]  /*0df0*/  ISETP.GE.AND P2, PT, R20, UR5, PT ;  /* 0x0000000514007c0c */ /* 0x000fe2000bf46270 */
[----:B------:R-:W-:Y:S02]  /*0e00*/  IMAD.MOV.U32 R14, RZ, RZ, 0x7fffffff ;  /* 0x7fffffffff0e7424 */ /* 0x000fe400078e00ff */
[----:B------:R1:W5:Y:S01]  /*0e10*/  @!P3 LDG.E R12, desc[UR16][R8.64+0x400] ;  /* 0x00040010080cb981 */ /* 0x000362000c1e1900 */
[----:B------:R-:W-:Y:S01]  /*0e20*/  ISETP.GE.AND P3, PT, R2, UR5, PT ;  /* 0x0000000502007c0c */ /* 0x000fe2000bf66270 */
[----:B------:R-:W-:Y:S02]  /*0e30*/  IMAD.MOV.U32 R15, RZ, RZ, 0x7fffffff ;  /* 0x7fffffffff0f7424 */ /* 0x000fe400078e00ff */
[----:B------:R1:W5:Y:S01]  /*0e40*/  @!P4 LDG.E R13, desc[UR16][R8.64+0x600] ;  /* 0x00060010080dc981 */ /* 0x000362000c1e1900 */
[----:B------:R-:W-:Y:S01]  /*0e50*/  ISETP.GE.AND P4, PT, R3, UR5, PT ;  /* 0x0000000503007c0c */ /* 0x000fe2000bf86270 */
[----:B------:R-:W-:-:S02]  /*0e60*/  VIADD R2, R0, 0x580 ;  /* 0x0000058000027836 */ /* 0x000fc40000000000 */
[----:B------:R-:W-:Y:S01]  /*0e70*/  VIADD R3, R0, 0x600 ;  /* 0x0000060000037836 */ /* 0x000fe20000000000 */
[----:B------:R1:W5:Y:S01]  /*0e80*/  @!P5 LDG.E R14, desc[UR16][R8.64+0x800] ;  /* 0x00080010080ed981 */ /* 0x000362000c1e1900 */
[----:B------:R-:W-:Y:S01]  /*0e90*/  IMAD.MOV.U32 R17, RZ, RZ, 0x7fffffff ;  /* 0x7fffffffff117424 */ /* 0x000fe200078e00ff */
[----:B------:R-:W-:Y:S01]  /*0ea0*/  ISETP.GE.AND P5, PT, R2, UR5, PT ;  /* 0x0000000502007c0c */ /* 0x000fe2000bfa6270 */
[----:B------:R-:W-:Y:S01]  /*0eb0*/  IMAD.MOV.U32 R18, RZ, RZ, 0x7fffffff ;  /* 0x7fffffffff127424 */ /* 0x000fe200078e00ff */
[----:B------:R1:W5:Y:S01]  /*0ec0*/  @!P0 LDG.E R15, desc[UR16][R8.64+0xa00] ;  /* 0x000a0010080f8981 */ /* 0x000362000c1e1900 */
[----:B------:R-:W-:Y:S01]  /*0ed0*/  IMAD.MOV.U32 R19, RZ, RZ, 0x7fffffff ;  /* 0x7fffffffff137424 */ /* 0x000fe200078e00ff */
[----:B------:R-:W-:Y:S01]  /*0ee0*/  ISETP.GE.AND P0, PT, R3, UR5, PT ;  /* 0x0000000503007c0c */ /* 0x000fe2000bf06270 */
[----:B------:R-:W-:Y:S01]  /*0ef0*/  IMAD.MOV.U32 R10, RZ, RZ, 0x7fffffff ;  /* 0x7fffffffff0a7424 */ /* 0x000fe200078e00ff */
[----:B------:R1:W5:Y:S01]  /*0f00*/  @!P2 LDG.E R17, desc[UR16][R8.64+0xc00] ;  /* 0x000c00100811a981 */ /* 0x000362000c1e1900 */
[----:B------:R-:W-:-:S02]  /*0f10*/  VIADD R2, R0, 0x680 ;  /* 0x0000068000027836 */ /* 0x000fc40000000000 */
[----:B------:R-:W-:Y:S01]  /*0f20*/  VIADD R3, R0, 0x700 ;  /* 0x0000070000037836 */ /* 0x000fe20000000000 */
[----:B------:R1:W5:Y:S01]  /*0f30*/  @!P1 LDG.E R18, desc[UR16][R8.64+0xe00] ;  /* 0x000e001008129981 */ /* 0x000362000c1e1900 */
[----:B------:R-:W-:Y:S02]  /*0f40*/  ISETP.GE.AND P2, PT, R21, UR5, PT ;  /* 0x0000000515007c0c */ /* 0x000fe4000bf46270 */
[----:B------:R-:W-:Y:S01]  /*0f50*/  ISETP.GE.AND P1, PT, R2, UR5, PT ;  /* 0x0000000502007c0c */ /* 0x000fe2000bf26270 */
[----:B------:R1:W5:Y:S01]  /*0f60*/  @!P3 LDG.E R19, desc[UR16][R8.64+0x1000] ;  /* 0x001000100813b981 */ /* 0x000362000c1e1900 */
[----:B------:R-:W-:-:S03]  /*0f70*/  ISETP.GE.AND P3, PT, R3, UR5, PT ;  /* 0x0000000503007c0c */ /* 0x000fc6000bf66270 */
[----:B------:R1:W5:Y:S01]  /*0f80*/  @!P4 LDG.E R10, desc[UR16][R8.64+0x1200] ;  /* 0x00120010080ac981 */ /* 0x000362000c1e1900 */
[----:B------:R-:W-:Y:S01]  /*0f90*/  ISETP.GE.AND P4, PT, R22, UR5, PT ;  /* 0x0000000516007c0c */ /* 0x000fe2000bf86270 */
[----:B------:R-:W-:Y:S02]  /*0fa0*/  IMAD.MOV.U32 R6, RZ, RZ, 0x7fffffff ;  /* 0x7fffffffff067424 */ /* 0x000fe400078e00ff */
[----:B------:R-:W-:Y:S02]  /*0fb0*/  IMAD.MOV.U32 R5, RZ, RZ, 0x7fffffff ;  /* 0x7fffffffff057424 */ /* 0x000fe400078e00ff */
[----:B------:R-:W-:Y:S02]  /*0fc0*/  IMAD.MOV.U32 R3, RZ, RZ, 0x7fffffff ;  /* 0x7fffffffff037424 */ /* 0x000fe400078e00ff */
[----:B------:R-:W-:Y:S01]  /*0fd0*/  IMAD.MOV.U32 R2, RZ, RZ, 0x7fffffff ;  /* 0x7fffffffff027424 */ /* 0x000fe200078e00ff */
[----:B------:R1:W5:Y:S01]  /*0fe0*/  @!P2 LDG.E R6, desc[UR16][R8.64+0x1400] ;  /* 0x001400100806a981 */ /* 0x000362000c1e1900 */
[----:B------:R-:W-:-:S02]  /*0ff0*/  IMAD.MOV.U32 R4, RZ, RZ, 0x7fffffff ;  /* 0x7fffffffff047424 */ /* 0x000fc400078e00ff */
[----:B------:R-:W-:Y:S01]  /*1000*/  IMAD.MOV.U32 R7, RZ, RZ, 0x7fffffff ;  /* 0x7fffffffff077424 */ /* 0x000fe200078e00ff */
[----:B------:R1:W5:Y:S04]  /*1010*/  @!P5 LDG.E R5, desc[UR16][R8.64+0x1600] ;  /* 0x001600100805d981 */ /* 0x000368000c1e1900 */
[----:B------:R1:W5:Y:S04]  /*1020*/  @!P0 LDG.E R3, desc[UR16][R8.64+0x1800] ;  /* 0x0018001008038981 */ /* 0x000368000c1e1900 */
[----:B------:R1:W5:Y:S04]  /*1030*/  @!P1 LDG.E R2, desc[UR16][R8.64+0x1a00] ;  /* 0x001a001008029981 */ /* 0x000368000c1e1900 */
[----:B------:R1:W5:Y:S04]  /*1040*/  @!P3 LDG.E R4, desc[UR16][R8.64+0x1c00] ;  /* 0x001c00100804b981 */ /* 0x000368000c1e1900 */
[----:B------:R1:W5:Y:S02]  /*1050*/  @!P4 LDG.E R7, desc[UR16][R8.64+0x1e00] ;  /* 0x001e00100807c981 */ /* 0x000364000c1e1900 */
.L_x_138:
[----:B01----:R-:W0:Y:S01]  /*1060*/  LDC R8, c[0x0][0x398] ;  /* 0x0000e600ff087b82 */ /* 0x003e220000000800 */
[----:B------:R-:W0:Y:S02]  /*1070*/  LDCU UR5, c[0x0][0x394] ;  /* 0x00007280ff0577ac */ /* 0x000e240008000800 */
[----:B0-----:R-:W-:-:S13]  /*1080*/  ISETP.GT.AND P0, PT, R8, UR5, PT ;  /* 0x0000000508007c0c */ /* 0x001fda000bf04270 */
[----:B------:R-:W-:Y:S05]  /*1090*/  @!P0 BRA `(.L_x_139) ;  /* 0x0000000800788947 */ /* 0x000fea0003800000 */
[----:B------:R-:W-:Y:S01]  /*10a0*/  IMAD.MOV.U32 R9, RZ, RZ, -0x1 ;  /* 0xffffffffff097424 */ /* 0x000fe200078e00ff */
[----:B-----5:R-:W-:Y:S01]  /*10b0*/  ISETP.GT.AND P0, PT, R16, -0x1, PT ;  /* 0xffffffff1000780c */ /* 0x020fe20003f04270 */
[----:B------:R-:W0:Y:S01]  /*10c0*/  S2UR UR10, SR_CgaCtaId ;  /* 0x00000000000a79c3 */ /* 0x000e220000008800 */
[----:B------:R-:W-:Y:S01]  /*10d0*/  ISETP.GT.AND P1, PT, R12, -0x1, PT ;  /* 0xffffffff0c00780c */ /* 0x000fe20003f24270 */
[----:B------:R-:W-:Y:S01]  /*10e0*/  UMOV UR5, 0x400 ;  /* 0x0000040000057882 */ /* 0x000fe20000000000 */
[----:B------:R-:W-:Y:S01]  /*10f0*/  SEL R25, R9, 0x80000000, !P0 ;  /* 0x8000000009197807 */ /* 0x000fe20004000000 */
[----:B------:R-:W1:Y:S01]  /*1100*/  LDCU UR13, c[0x0][0x394] ;  /* 0x00007280ff0d77ac */ /* 0x000e620008000800 */
[----:B------:R-:W-:Y:S02]  /*1110*/  ISETP.GT.AND P0, PT, R11, -0x1, PT ;  /* 0xffffffff0b00780c */ /* 0x000fe40003f04270 */
[----:B------:R-:W-:Y:S02]  /*1120*/  LOP3.LUT R16, R25, R16, RZ, 0x3c, !PT ;  /* 0x0000001019107212 */ /* 0x000fe400078e3cff */
[----:B------:R-:W-:-:S02]  /*1130*/  SEL R24, R9, 0x80000000, !P0 ;  /* 0x8000000009187807 */ /* 0x000fc40004000000 */
[----:B------:R-:W-:Y:S02]  /*1140*/  SEL R25, R9, 0x80000000, !P1 ;  /* 0x8000000009197807 */ /* 0x000fe40004800000 */
[----:B------:R-:W-:Y:S02]  /*1150*/  ISETP.GT.AND P0, PT, R14, -0x1, PT ;  /* 0xffffffff0e00780c */ /* 0x000fe40003f04270 */
[----:B------:R-:W-:Y:S02]  /*1160*/  LOP3.LUT R12, R25, R12, RZ, 0x3c, !PT ;  /* 0x0000000c190c7212 */ /* 0x000fe400078e3cff */
[----:B------:R-:W-:Y:S02]  /*1170*/  SEL R25, R9, 0x80000000, !P0 ;  /* 0x8000000009197807 */ /* 0x000fe40004000000 */
[----:B------:R-:W-:Y:S02]  /*1180*/  ISETP.GT.AND P0, PT, R15, -0x1, PT ;  /* 0xffffffff0f00780c */ /* 0x000fe40003f04270 */
[----:B------:R-:W-:-:S02]  /*1190*/  ISETP.GT.AND P2, PT, R13, -0x1, PT ;  /* 0xffffffff0d00780c */ /* 0x000fc40003f44270 */
[----:B------:R-:W-:Y:S01]  /*11a0*/  LOP3.LUT R11, R24, R11, RZ, 0x3c, !PT ;  /* 0x0000000b180b7212 */ /* 0x000fe200078e3cff */
[----:B0-----:R-:W-:Y:S01]  /*11b0*/  ULEA UR10, UR10, UR5, 0x18 ;  /* 0x000000050a0a7291 */ /* 0x001fe2000f8ec0ff */
[----:B------:R-:W-:Y:S02]  /*11c0*/  SEL R24, R9, 0x80000000, !P0 ;  /* 0x8000000009187807 */ /* 0x000fe40004000000 */
[----:B------:R-:W-:Y:S01]  /*11d0*/  ISETP.GT.AND P0, PT, R19, -0x1, PT ;  /* 0xffffffff1300780c */ /* 0x000fe20003f04270 */
[----:B------:R-:W-:Y:S01]  /*11e0*/  UMOV UR5, URZ ;  /* 0x000000ff00057c82 */ /* 0x000fe20008000000 */
[----:B------:R-:W-:Y:S02]  /*11f0*/  SEL R26, R9, 0x80000000, !P2 ;  /* 0x80000000091a7807 */ /* 0x000fe40005000000 */
[----:B------:R-:W-:Y:S02]  /*1200*/  ISETP.GT.AND P1, PT, R17, -0x1, PT ;  /* 0xffffffff1100780c */ /* 0x000fe40003f24270 */
[----:B------:R-:W-:-:S02]  /*1210*/  ISETP.GT.AND P2, PT, R18, -0x1, PT ;  /* 0xffffffff1200780c */ /* 0x000fc40003f44270 */
[----:B------:R-:W-:Y:S02]  /*1220*/  LOP3.LUT R15, R24, R15, RZ, 0x3c, !PT ;  /* 0x0000000f180f7212 */ /* 0x000fe400078e3cff */
[----:B------:R-:W-:Y:S02]  /*1230*/  SEL R24, R9, 0x80000000, !P0 ;  /* 0x8000000009187807 */ /* 0x000fe40004000000 */
[----:B------:R-:W-:Y:S02]  /*1240*/  LOP3.LUT R13, R26, R13, RZ, 0x3c, !PT ;  /* 0x0000000d1a0d7212 */ /* 0x000fe400078e3cff */
[----:B------:R-:W-:Y:S02]  /*1250*/  LOP3.LUT R14, R25, R14, RZ, 0x3c, !PT ;  /* 0x0000000e190e7212 */ /* 0x000fe400078e3cff */
[----:B------:R-:W-:Y:S02]  /*1260*/  ISETP.GT.AND P0, PT, R5, -0x1, PT ;  /* 0xffffffff0500780c */ /* 0x000fe40003f04270 */
[----:B------:R-:W-:-:S02]  /*1270*/  SEL R26, R9, 0x80000000, !P1 ;  /* 0x80000000091a7807 */ /* 0x000fc40004800000 */
[C---:B------:R-:W-:Y:S02]  /*1280*/  SEL R25, R9.reuse, 0x80000000, !P2 ;  /* 0x8000000009197807 */ /* 0x040fe40005000000 */
[----:B------:R-:W-:Y:S02]  /*1290*/  ISETP.GT.AND P1, PT, R10, -0x1, PT ;  /* 0xffffffff0a00780c */ /* 0x000fe40003f24270 */
[----:B------:R-:W-:Y:S02]  /*12a0*/  ISETP.GT.AND P2, PT, R6, -0x1, PT ;  /* 0xffffffff0600780c */ /* 0x000fe40003f44270 */
[----:B------:R-:W-:Y:S02]  /*12b0*/  LOP3.LUT R19, R24, R19, RZ, 0x3c, !PT ;  /* 0x0000001318137212 */ /* 0x000fe400078e3cff */
[----:B------:R-:W-:Y:S02]  /*12c0*/  SEL R24, R9, 0x80000000, !P0 ;  /* 0x8000000009187807 */ /* 0x000fe40004000000 */
[----:B------:R-:W-:-:S02]  /*12d0*/  LOP3.LUT R18, R25, R18, RZ, 0x3c, !PT ;  /* 0x0000001219127212 */ /* 0x000fc400078e3cff */
[----:B------:R-:W-:Y:S02]  /*12e0*/  ISETP.GT.AND P0, PT, R3, -0x1, PT ;  /* 0xffffffff0300780c */ /* 0x000fe40003f04270 */
[C---:B------:R-:W-:Y:S02]  /*12f0*/  SEL R25, R9.reuse, 0x80000000, !P1 ;  /* 0x8000000009197807 */ /* 0x040fe40004800000 */
[----:B------:R-:W-:Y:S02]  /*1300*/  SEL R27, R9, 0x80000000, !P2 ;  /* 0x80000000091b7807 */ /* 0x000fe40005000000 */
[----:B------:R-:W-:Y:S02]  /*1310*/  ISETP.GT.AND P1, PT, R2, -0x1, PT ;  /* 0xffffffff0200780c */ /* 0x000fe40003f24270 */
[----:B------:R-:W-:Y:S02]  /*1320*/  ISETP.GT.AND P2, PT, R4, -0x1, PT ;  /* 0xffffffff0400780c */ /* 0x000fe40003f44270 */
[----:B------:R-:W-:-:S02]  /*1330*/  LOP3.LUT R5, R24, R5, RZ, 0x3c, !PT ;  /* 0x0000000518057212 */ /* 0x000fc400078e3cff */
[----:B------:R-:W-:Y:S02]  /*1340*/  SEL R24, R9, 0x80000000, !P0 ;  /* 0x8000000009187807 */ /* 0x000fe40004000000 */
[----:B------:R-:W-:Y:S02]  /*1350*/  LOP3.LUT R10, R25, R10, RZ, 0x3c, !PT ;  /* 0x0000000a190a7212 */ /* 0x000fe400078e3cff */
[----:B------:R-:W-:Y:S02]  /*1360*/  LOP3.LUT R6, R27, R6, RZ, 0x3c, !PT ;  /* 0x000000061b067212 */ /* 0x000fe400078e3cff */
[----:B------:R-:W-:Y:S02]  /*1370*/  ISETP.GT.AND P0, PT, R7, -0x1, PT ;  /* 0xffffffff0700780c */ /* 0x000fe40003f04270 */
[C---:B------:R-:W-:Y:S02]  /*1380*/  SEL R25, R9.reuse, 0x80000000, !P1 ;  /* 0x8000000009197807 */ /* 0x040fe40004800000 */
[----:B------:R-:W-:-:S02]  /*1390*/  SEL R27, R9, 0x80000000, !P2 ;  /* 0x80000000091b7807 */ /* 0x000fc40005000000 */
[----:B------:R-:W-:Y:S02]  /*13a0*/  ISETP.NE.AND P1, PT, R16, 0x7fffffff, PT ;  /* 0x7fffffff1000780c */ /* 0x000fe40003f25270 */
[----:B------:R-:W-:Y:S02]  /*13b0*/  ISETP.NE.AND P2, PT, R11, 0x7fffffff, PT ;  /* 0x7fffffff0b00780c */ /* 0x000fe40003f45270 */
[----:B------:R-:W-:Y:S02]  /*13c0*/  ISETP.NE.AND P3, PT, R12, 0x7fffffff, PT ;  /* 0x7fffffff0c00780c */ /* 0x000fe40003f65270 */
[----:B------:R-:W-:Y:S02]  /*13d0*/  ISETP.NE.AND P4, PT, R13, 0x7fffffff, PT ;  /* 0x7fffffff0d00780c */ /* 0x000fe40003f85270 */
[----:B------:R-:W-:Y:S02]  /*13e0*/  LOP3.LUT R17, R26, R17, RZ, 0x3c, !PT ;  /* 0x000000111a117212 */ /* 0x000fe400078e3cff */
[----:B------:R-:W-:-:S02]  /*13f0*/  LOP3.LUT R3, R24, R3, RZ, 0x3c, !PT ;  /* 0x0000000318037212 */ /* 0x000fc400078e3cff */
[----:B------:R-:W-:Y:S02]  /*1400*/  SEL R24, R9, 0x80000000, !P0 ;  /* 0x8000000009187807 */ /* 0x000fe40004000000 */
[----:B------:R-:W-:Y:S02]  /*1410*/  SEL R16, R16, 0x80000000, P1 ;  /* 0x8000000010107807 */ /* 0x000fe40000800000 */
[----:B------:R-:W-:Y:S02]  /*1420*/  SEL R11, R11, 0x80000000, P2 ;  /* 0x800000000b0b7807 */ /* 0x000fe40001000000 */
[----:B------:R-:W-:Y:S02]  /*1430*/  SEL R12, R12, 0x80000000, P3 ;  /* 0x800000000c0c7807 */ /* 0x000fe40001800000 */
[----:B------:R-:W-:Y:S02]  /*1440*/  SEL R13, R13, 0x80000000, P4 ;  /* 0x800000000d0d7807 */ /* 0x000fe40002000000 */
[----:B------:R-:W-:-:S02]  /*1450*/  ISETP.NE.AND P5, PT, R14, 0x7fffffff, PT ;  /* 0x7fffffff0e00780c */ /* 0x000fc40003fa5270 */
[----:B------:R-:W-:Y:S02]  /*1460*/  ISETP.NE.AND P0, PT, R15, 0x7fffffff, PT ;  /* 0x7fffffff0f00780c */ /* 0x000fe40003f05270 */
[----:B------:R-:W-:Y:S02]  /*1470*/  ISETP.NE.AND P1, PT, R17, 0x7fffffff, PT ;  /* 0x7fffffff1100780c */ /* 0x000fe40003f25270 */
[----:B------:R-:W-:Y:S02]  /*1480*/  ISETP.NE.AND P2, PT, R18, 0x7fffffff, PT ;  /* 0x7fffffff1200780c */ /* 0x000fe40003f45270 */
[----:B------:R-:W-:Y:S02]  /*1490*/  ISETP.NE.AND P3, PT, R19, 0x7fffffff, PT ;  /* 0x7fffffff1300780c */ /* 0x000fe40003f65270 */
[----:B------:R-:W-:Y:S02]  /*14a0*/  ISETP.NE.AND P4, PT, R10, 0x7fffffff, PT ;  /* 0x7fffffff0a00780c */ /* 0x000fe40003f85270 */
[----:B------:R-:W-:-:S02]  /*14b0*/  LOP3.LUT R2, R25, R2, RZ, 0x3c, !PT ;  /* 0x0000000219027212 */ /* 0x000fc400078e3cff */
[----:B------:R-:W-:Y:S02]  /*14c0*/  LOP3.LUT R4, R27, R4, RZ, 0x3c, !PT ;  /* 0x000000041b047212 */ /* 0x000fe400078e3cff */
[----:B------:R-:W-:Y:S02]  /*14d0*/  LOP3.LUT R7, R24, R7, RZ, 0x3c, !PT ;  /* 0x0000000718077212 */ /* 0x000fe400078e3cff */
[----:B------:R-:W-:Y:S02]  /*14e0*/  SEL R14, R14, 0x80000000, P5 ;  /* 0x800000000e0e7807 */ /* 0x000fe40002800000 */
[----:B------:R-:W-:Y:S02]  /*14f0*/  SEL R15, R15, 0x80000000, P0 ;  /* 0x800000000f0f7807 */ /* 0x000fe40000000000 */
[----:B------:R-:W-:Y:S02]  /*1500*/  SEL R17, R17, 0x80000000, P1 ;  /* 0x8000000011117807 */ /* 0x000fe40000800000 */
[----:B------:R-:W-:-:S02]  /*1510*/  SEL R18, R18, 0x80000000, P2 ;  /* 0x8000000012127807 */ /* 0x000fc40001000000 */
[----:B------:R-:W-:Y:S02]  /*1520*/  SEL R19, R19, 0x80000000, P3 ;  /* 0x8000000013137807 */ /* 0x000fe40001800000 */
[----:B------:R-:W-:Y:S02]  /*1530*/  SEL R10, R10, 0x80000000, P4 ;  /* 0x800000000a0a7807 */ /* 0x000fe40002000000 */
[----:B------:R-:W-:Y:S02]  /*1540*/  ISETP.NE.AND P5, PT, R6, 0x7fffffff, PT ;  /* 0x7fffffff0600780c */ /* 0x000fe40003fa5270 */
[----:B------:R-:W-:Y:S02]  /*1550*/  ISETP.NE.AND P0, PT, R5, 0x7fffffff, PT ;  /* 0x7fffffff0500780c */ /* 0x000fe40003f05270 */
[----:B------:R-:W-:Y:S02]  /*1560*/  ISETP.NE.AND P1, PT, R3, 0x7fffffff, PT ;  /* 0x7fffffff0300780c */ /* 0x000fe40003f25270 */
[----:B------:R-:W-:-:S02]  /*1570*/  ISETP.NE.AND P2, PT, R2, 0x7fffffff, PT ;  /* 0x7fffffff0200780c */ /* 0x000fc40003f45270 */
[----:B------:R-:W-:Y:S02]  /*1580*/  ISETP.NE.AND P3, PT, R4, 0x7fffffff, PT ;  /* 0x7fffffff0400780c */ /* 0x000fe40003f65270 */
[----:B------:R-:W-:Y:S02]  /*1590*/  ISETP.NE.AND P4, PT, R7, 0x7fffffff, PT ;  /* 0x7fffffff0700780c */ /* 0x000fe40003f85270 */
[----:B------:R-:W-:Y:S02]  /*15a0*/  SEL R6, R6, 0x80000000, P5 ;  /* 0x8000000006067807 */ /* 0x000fe40002800000 */
[----:B------:R-:W-:Y:S02]  /*15b0*/  SEL R5, R5, 0x80000000, P0 ;  /* 0x8000000005057807 */ /* 0x000fe40000000000 */
[----:B------:R-:W-:Y:S02]  /*15c0*/  SEL R3, R3, 0x80000000, P1 ;  /* 0x8000000003037807 */ /* 0x000fe40000800000 */
[----:B------:R-:W-:-:S02]  /*15d0*/  SEL R2, R2, 0x80000000, P2 ;  /* 0x8000000002027807 */ /* 0x000fc40001000000 */
[----:B------:R-:W-:Y:S02]  /*15e0*/  SEL R4, R4, 0x80000000, P3 ;  /* 0x8000000004047807 */ /* 0x000fe40001800000 */
[----:B-1----:R-:W-:-:S07]  /*15f0*/  SEL R7, R7, 0x80000000, P4 ;  /* 0x8000000007077807 */ /* 0x002fce0002000000 */
.L_x_140:
[----:B-1----:R-:W-:Y:S01]  /*1600*/  IMAD R25, RZ, RZ, -UR13 ;  /* 0x8000000dff197e24 */ /* 0x002fe2000f8e02ff */
[----:B------:R-:W-:Y:S01]  /*1610*/  ULEA UR14, UR5, UR10, 0xa ;  /* 0x0000000a050e7291 */ /* 0x000fe2000f8e50ff */
[----:B------:R-:W-:Y:S01]  /*1620*/  SHF.R.U32.HI R27, RZ, UR13, R11 ;  /* 0x0000000dff1b7c19 */ /* 0x000fe2000801160b */
[----:B------:R-:W-:Y:S01]  /*1630*/  UIADD3 UR5, UPT, UPT, UR5, 0x1, URZ ;  /* 0x0000000105057890 */ /* 0x000fe2000fffe0ff */
[----:B------:R-:W-:Y:S02]  /*1640*/  SHF.R.U32.HI R29, RZ, UR13, R12 ;  /* 0x0000000dff1d7c19 */ /* 0x000fe4000801160c */
[----:B------:R-:W-:Y:S02]  /*1650*/  VIADDMNMX R24, R25, R8, 0x8, PT ;  /* 0x0000000819187446 */ /* 0x000fe40003800108 */
[----:B------:R-:W-:Y:S02]  /*1660*/  SHF.R.U32.HI R25, RZ, UR13, R16 ;  /* 0x0000000dff197c19 */ /* 0x000fe40008011610 */
[----:B------:R-:W-:-:S02]  /*1670*/  SHF.L.U32 R24, R9, R24, RZ ;  /* 0x0000001809187219 */ /* 0x000fc400000006ff */
[----:B------:R-:W-:Y:S02]  /*1680*/  SHF.R.U32.HI R26, RZ, UR13, R13 ;  /* 0x0000000dff1a7c19 */ /* 0x000fe4000801160d */
[-C--:B------:R-:W-:Y:S02]  /*1690*/  LOP3.LUT R25, R25, R24.reuse, RZ, 0x30, !PT ;  /* 0x0000001819197212 */ /* 0x080fe400078e30ff */
[-C--:B------:R-:W-:Y:S02]  /*16a0*/  LOP3.LUT R27, R27, R24.reuse, RZ, 0x30, !PT ;  /* 0x000000181b1b7212 */ /* 0x080fe400078e30ff */
[----:B------:R-:W-:Y:S02]  /*16b0*/  LEA R25, R25, UR14, 0x2 ;  /* 0x0000000e19197c11 */ /* 0x000fe4000f8e10ff */
[-C--:B------:R-:W-:Y:S02]  /*16c0*/  LOP3.LUT R29, R29, R24.reuse, RZ, 0x30, !PT ;  /* 0x000000181d1d7212 */ /* 0x080fe400078e30ff */
[----:B------:R-:W-:Y:S01]  /*16d0*/  LOP3.LUT R26, R26, R24, RZ, 0x30, !PT ;  /* 0x000000181a1a7212 */ /* 0x000fe200078e30ff */
[----:B------:R0:W-:Y:S01]  /*16e0*/  ATOMS.POPC.INC.32 RZ, [R25+URZ] ;  /* 0x0000000019ff7f8c */ /* 0x0001e2000d8000ff */
[----:B------:R-:W-:-:S02]  /*16f0*/  LEA R27, R27, UR14, 0x2 ;  /* 0x0000000e1b1b7c11 */ /* 0x000fc4000f8e10ff */
[----:B------:R-:W-:Y:S02]  /*1700*/  LEA R29, R29, UR14, 0x2 ;  /* 0x0000000e1d1d7c11 */ /* 0x000fe4000f8e10ff */
[----:B------:R-:W-:Y:S01]  /*1710*/  LEA R26, R26, UR14, 0x2 ;  /* 0x0000000e1a1a7c11 */ /* 0x000fe2000f8e10ff */
[----:B------:R1:W-:Y:S01]  /*1720*/  ATOMS.POPC.INC.32 RZ, [R27+URZ] ;  /* 0x000000001bff7f8c */ /* 0x0003e2000d8000ff */
[----:B------:R-:W-:Y:S02]  /*1730*/  SHF.R.U32.HI R28, RZ, UR13, R15 ;  /* 0x0000000dff1c7c19 */ /* 0x000fe4000801160f */
[----:B0-----:R-:W-:Y:S01]  /*1740*/  SHF.R.U32.HI R25, RZ, UR13, R14 ;  /* 0x0000000dff197c19 */ /* 0x001fe2000801160e */
[----:B------:R0:W-:Y:S01]  /*1750*/  ATOMS.POPC.INC.32 RZ, [R29+URZ] ;  /* 0x000000001dff7f8c */ /* 0x0001e2000d8000ff */
[-C--:B------:R-:W-:Y:S02]  /*1760*/  LOP3.LUT R28, R28, R24.reuse, RZ, 0x30, !PT ;  /* 0x000000181c1c7212 */ /* 0x080fe400078e30ff */
[----:B------:R-:W-:Y:S01]  /*1770*/  LOP3.LUT R25, R25, R24, RZ, 0x30, !PT ;  /* 0x0000001819197212 */ /* 0x000fe200078e30ff */
[----:B------:R2:W-:Y:S01]  /*1780*/  ATOMS.POPC.INC.32 RZ, [R26+URZ] ;  /* 0x000000001aff7f8c */ /* 0x0005e2000d8000ff */
[----:B-1----:R-:W-:-:S02]  /*1790*/  SHF.R.U32.HI R27, RZ, UR13, R17 ;  /* 0x0000000dff1b7c19 */ /* 0x002fc40008011611 */
[----:B------:R-:W-:Y:S02]  /*17a0*/  LEA R25, R25, UR14, 0x2 ;  /* 0x0000000e19197c11 */ /* 0x000fe4000f8e10ff */
[----:B0-----:R-:W-:Y:S02]  /*17b0*/  SHF.R.U32.HI R29, RZ, UR13, R18 ;  /* 0x0000000dff1d7c19 */ /* 0x001fe40008011612 */
[-C--:B------:R-:W-:Y:S01]  /*17c0*/  LOP3.LUT R27, R27, R24.reuse, RZ, 0x30, !PT ;  /* 0x000000181b1b7212 */ /* 0x080fe200078e30ff */
[----:B------:R0:W-:Y:S01]  /*17d0*/  ATOMS.POPC.INC.32 RZ, [R25+URZ] ;  /* 0x0000000019ff7f8c */ /* 0x0001e2000d8000ff */
[----:B--2---:R-:W-:Y:S02]  /*17e0*/  SHF.R.U32.HI R26, RZ, UR13, R19 ;  /* 0x0000000dff1a7c19 */ /* 0x004fe40008011613 */
[----:B------:R-:W-:Y:S02]  /*17f0*/  LEA R28, R28, UR14, 0x2 ;  /* 0x0000000e1c1c7c11 */ /* 0x000fe4000f8e10ff */
[----:B------:R-:W-:-:S02]  /*1800*/  LOP3.LUT R29, R29, R24, RZ, 0x30, !PT ;  /* 0x000000181d1d7212 */ /* 0x000fc400078e30ff */
[----:B------:R-:W-:Y:S01]  /*1810*/  LEA R27, R27, UR14, 0x2 ;  /* 0x0000000e1b1b7c11 */ /* 0x000fe2000f8e10ff */
[----:B------:R-:W-:Y:S01]  /*1820*/  ATOMS.POPC.INC.32 RZ, [R28+URZ] ;  /* 0x000000001cff7f8c */ /* 0x000fe2000d8000ff */
[----:B0-----:R-:W-:Y:S02]  /*1830*/  SHF.R.U32.HI R25, RZ, UR13, R10 ;  /* 0x0000000dff197c19 */ /* 0x001fe4000801160a */
[-C--:B------:R-:W-:Y:S01]  /*1840*/  LOP3.LUT R26, R26, R24.reuse, RZ, 0x30, !PT ;  /* 0x000000181a1a7212 */ /* 0x080fe200078e30ff */
[----:B------:R0:W-:Y:S01]  /*1850*/  ATOMS.POPC.INC.32 RZ, [R27+URZ] ;  /* 0x000000001bff7f8c */ /* 0x0001e2000d8000ff */
[----:B------:R-:W-:Y:S02]  /*1860*/  LOP3.LUT R25, R25, R24, RZ, 0x30, !PT ;  /* 0x0000001819197212 */ /* 0x000fe400078e30ff */
[----:B------:R-:W-:Y:S02]  /*1870*/  LEA R29, R29, UR14, 0x2 ;  /* 0x0000000e1d1d7c11 */ /* 0x000fe4000f8e10ff */
[----:B------:R-:W-:-:S02]  /*1880*/  LEA R26, R26, UR14, 0x2 ;  /* 0x0000000e1a1a7c11 */ /* 0x000fc4000f8e10ff */
[----:B------:R-:W-:Y:S01]  /*1890*/  LEA R25, R25, UR14, 0x2 ;  /* 0x0000000e19197c11 */ /* 0x000fe2000f8e10ff */
[----:B------:R-:W-:Y:S01]  /*18a0*/  ATOMS.POPC.INC.32 RZ, [R29+URZ] ;  /* 0x000000001dff7f8c */ /* 0x000fe2000d8000ff */
[----:B0-----:R-:W-:Y:S02]  /*18b0*/  SHF.R.U32.HI R27, RZ, UR13, R6 ;  /* 0x0000000dff1b7c19 */ /* 0x001fe40008011606 */
[----:B------:R-:W-:Y:S01]  /*18c0*/  SHF.R.U32.HI R28, RZ, UR13, R5 ;  /* 0x0000000dff1c7c19 */ /* 0x000fe20008011605 */
[----:B------:R0:W-:Y:S01]  /*18d0*/  ATOMS.POPC.INC.32 RZ, [R26+URZ] ;  /* 0x000000001aff7f8c */ /* 0x0001e2000d8000ff */
[-C--:B------:R-:W-:Y:S02]  /*18e0*/  LOP3.LUT R27, R27, R24.reuse, RZ, 0x30, !PT ;  /* 0x000000181b1b7212 */ /* 0x080fe400078e30ff */
[----:B------:R-:W-:Y:S01]  /*18f0*/  LOP3.LUT R28, R28, R24, RZ, 0x30, !PT ;  /* 0x000000181c1c7212 */ /* 0x000fe200078e30ff */
[----:B------:R1:W-:Y:S01]  /*1900*/  ATOMS.POPC.INC.32 RZ, [R25+URZ] ;  /* 0x0000000019ff7f8c */ /* 0x0003e2000d8000ff */
[----:B------:R-:W-:-:S02]  /*1910*/  LEA R27, R27, UR14, 0x2 ;  /* 0x0000000e1b1b7c11 */ /* 0x000fc4000f8e10ff */
[----:B------:R-:W-:Y:S02]  /*1920*/  LEA R28, R28, UR14, 0x2 ;  /* 0x0000000e1c1c7c11 */ /* 0x000fe4000f8e10ff */
[----:B0-----:R-:W-:Y:S01]  /*1930*/  SHF.R.U32.HI R26, RZ, UR13, R4 ;  /* 0x0000000dff1a7c19 */ /* 0x001fe20008011604 */
[----:B------:R0:W-:Y:S01]  /*1940*/  ATOMS.POPC.INC.32 RZ, [R27+URZ] ;  /* 0x000000001bff7f8c */ /* 0x0001e2000d8000ff */
[----:B-1----:R-:W-:Y:S02]  /*1950*/  SHF.R.U32.HI R25, RZ, UR13, R3 ;  /* 0x0000000dff197c19 */ /* 0x002fe40008011603 */
[-C--:B------:R-:W-:Y:S01]  /*1960*/  LOP3.LUT R26, R26, R24.reuse, RZ, 0x30, !PT ;  /* 0x000000181a1a7212 */ /* 0x080fe200078e30ff */
[----:B------:R1:W-:Y:S01]  /*1970*/  ATOMS.POPC.INC.32 RZ, [R28+URZ] ;  /* 0x000000001cff7f8c */ /* 0x0003e2000d8000ff */
[----:B------:R-:W-:Y:S02]  /*1980*/  LOP3.LUT R25, R25, R24, RZ, 0x30, !PT ;  /* 0x0000001819197212 */ /* 0x000fe400078e30ff */
[----:B0-----:R-:W-:-:S02]  /*1990*/  SHF.R.U32.HI R27, RZ, UR13, R7 ;  /* 0x0000000dff1b7c19 */ /* 0x001fc40008011607 */
[----:B------:R-:W-:Y:S02]  /*19a0*/  LEA R29, R25, UR14, 0x2 ;  /* 0x0000000e191d7c11 */ /* 0x000fe4000f8e10ff */
[----:B------:R-:W-:Y:S01]  /*19b0*/  SHF.R.U32.HI R25, RZ, UR13, R2 ;  /* 0x0000000dff197c19 */ /* 0x000fe20008011602 */
[----:B------:R-:W-:Y:S01]  /*19c0*/  UIADD3 UR13, UPT, UPT, UR13, 0x8, URZ ;  /* 0x000000080d0d7890 */ /* 0x000fe2000fffe0ff */
[----:B------:R-:W-:Y:S01]  /*19d0*/  LEA R26, R26, UR14, 0x2 ;  /* 0x0000000e1a1a7c11 */ /* 0x000fe2000f8e10ff */
[----:B------:R1:W-:Y:S01]  /*19e0*/  ATOMS.POPC.INC.32 RZ, [R29+URZ] ;  /* 0x000000001dff7f8c */ /* 0x0003e2000d8000ff */
[-C--:B------:R-:W-:Y:S02]  /*19f0*/  LOP3.LUT R25, R25, R24.reuse, RZ, 0x30, !PT ;  /* 0x0000001819197212 */ /* 0x080fe400078e30ff */
[----:B------:R-:W-:Y:S02]  /*1a00*/  LOP3.LUT R24, R27, R24, RZ, 0x30, !PT ;  /* 0x000000181b187212 */ /* 0x000fe400078e30ff */
[----:B------:R-:W-:-:S02]  /*1a10*/  ISETP.LE.AND P0, PT, R8, UR13, PT ;  /* 0x0000000d08007c0c */ /* 0x000fc4000bf03270 */
[----:B------:R-:W-:Y:S02]  /*1a20*/  LEA R25, R25, UR14, 0x2 ;  /* 0x0000000e19197c11 */ /* 0x000fe4000f8e10ff */
[----:B------:R-:W-:-:S03]  /*1a30*/  LEA R24, R24, UR14, 0x2 ;  /* 0x0000000e18187c11 */ /* 0x000fc6000f8e10ff */
[----:B------:R1:W-:Y:S04]  /*1a40*/  ATOMS.POPC.INC.32 RZ, [R25+URZ] ;  /* 0x0000000019ff7f8c */ /* 0x0003e8000d8000ff */
[----:B------:R1:W-:Y:S04]  /*1a50*/  ATOMS.POPC.INC.32 RZ, [R26+URZ] ;  /* 0x000000001aff7f8c */ /* 0x0003e8000d8000ff */
[----:B------:R1:W-:Y:S01]  /*1a60*/  ATOMS.POPC.INC.32 RZ, [R24+URZ] ;  /* 0x0000000018ff7f8c */ /* 0x0003e2000d8000ff */
[----:B------:R-:W-:Y:S05]  /*1a70*/  @!P0 BRA `(.L_x_140) ;  /* 0xfffffff800e08947 */ /* 0x000fea000383ffff */
.L_x_139:
[----:B------:R-:W-:Y:S05]  /*1a80*/  BRA.U !UP1, `(.L_x_141) ;  /* 0xfffffff1090c7547 */ /* 0x000fea000b83ffff */
.L_x_136:
[----:B------:R-:W-:Y:S01]  /*1a90*/  BAR.SYNC.DEFER_BLOCKING 0x0 ;  /* 0x0000000000007b1d */ /* 0x000fe20000010000 */
[----:B------:R-:W-:-:S05]  /*1aa0*/  ISETP.NE.AND P0, PT, R23, RZ, PT ;  /* 0x000000ff1700720c */ /* 0x000fca0003f05270 */
[----:B------:R-:W-:Y:S08]  /*1ab0*/  BSSY.RECONVERGENT B0, `(.L_x_142) ;  /* 0x0000143000007945 */ /* 0x000ff00003800200 */
[----:B------:R-:W-:Y:S05]  /*1ac0*/  @P0 BRA `(.L_x_143) ;  /* 0x0000001400040947 */ /* 0x000fea0003800000 */
[----:B0123-5:R-:W0:Y:S01]  /*1ad0*/  LDC R2, c[0x0][0x398] ;  /* 0x0000e600ff027b82 */ /* 0x02fe220000000800 */
[----:B------:R-:W-:Y:S01]  /*1ae0*/  UISETP.GE.U32.AND UP0, UPT, UR11, 0x7, UPT ;  /* 0x000000070b00788c */ /* 0x000fe2000bf06070 */
[----:B------:R-:W-:Y:S01]  /*1af0*/  IMAD.MOV.U32 R7, RZ, RZ, RZ ;  /* 0x000000ffff077224 */ /* 0x000fe200078e00ff */
[----:B------:R-:W-:-:S05]  /*1b00*/  UMOV UR5, 0x400 ;  /* 0x0000040000057882 */ /* 0x000fca0000000000 */
[----:B----4-:R-:W0:Y:S08]  /*1b10*/  LDC R3, c[0x0][0x394] ;  /* 0x0000e500ff037b82 */ /* 0x010e300000000800 */
[----:B------:R-:W1:Y:S01]  /*1b20*/  S2UR UR8, SR_CgaCtaId ;  /* 0x00000000000879c3 */ /* 0x000e620000008800 */
[----:B0-----:R-:W-:-:S04]  /*1b30*/  IADD3 R2, PT, PT, R2, 0x7, -R3 ;  /* 0x0000000702027810 */ /* 0x001fc80007ffe803 */
[----:B------:R-:W-:-:S04]  /*1b40*/  SHF.R.S32.HI R3, RZ, 0x1f, R2 ;  /* 0x0000001fff037819 */ /* 0x000fc80000011402 */
[----:B------:R-:W-:Y:S01]  /*1b50*/  LEA.HI R3, R3, R2, RZ, 0x3 ;  /* 0x0000000203037211 */ /* 0x000fe200078f18ff */
[----:B-1----:R-:W-:-:S03]  /*1b60*/  ULEA UR5, UR8, UR5, 0x18 ;  /* 0x0000000508057291 */ /* 0x002fc6000f8ec0ff */
[----:B------:R-:W-:-:S03]  /*1b70*/  SHF.R.S32.HI R8, RZ, 0x3, R3 ;  /* 0x00000003ff087819 */ /* 0x000fc60000011403 */
[----:B------:R-:W-:Y:S02]  /*1b80*/  LEA R5, R0, UR5, 0x2 ;  /* 0x0000000500057c11 */ /* 0x000fe4000f8e10ff */
[----:B------:R-:W-:Y:S01]  /*1b90*/  LOP3.LUT R4, R8, 0xffffff8, RZ, 0xc0, !PT ;  /* 0x0ffffff808047812 */ /* 0x000fe200078ec0ff */
[----:B------:R-:W-:Y:S06]  /*1ba0*/  BRA.U !UP0, `(.L_x_144) ;  /* 0x0000000508387547 */ /* 0x000fec000b800000 */
[----:B------:R-:W0:Y:S01]  /*1bb0*/  LDC.64 R2, c[0x0][0x380] ;  /* 0x0000e000ff027b82 */ /* 0x000e220000000a00 */
[----:B------:R-:W-:-:S07]  /*1bc0*/  IMAD.MOV.U32 R9, RZ, RZ, RZ ;  /* 0x000000ffff097224 */ /* 0x000fce00078e00ff */
.L_x_161:
[----:B01234-:R-:W-:Y:S01]  /*1bd0*/  IMAD R6, R9, 0x400, R5 ;  /* 0x0000040009067824 */ /* 0x01ffe200078e0205 */
[----:B------:R-:W-:Y:S04]  /*1be0*/  BSSY.RECONVERGENT B1, `(.L_x_145) ;  /* 0x000000e000017945 */ /* 0x000fe80003800200 */
[----:B------:R-:W1:Y:S04]  /*1bf0*/  LDS R19, [R6] ;  /* 0x0000000006137984 */ /* 0x000e680000000800 */
[----:B------:R2:W3:Y:S04]  /*1c00*/  LDS R25, [R6+0x400] ;  /* 0x0004000006197984 */ /* 0x0004e80000000800 */
[----:B------:R2:W4:Y:S04]  /*1c10*/  LDS R17, [R6+0x800] ;  /* 0x0008000006117984 */ /* 0x0005280000000800 */
[----:B------:R2:W0:Y:S04]  /*1c20*/  LDS R15, [R6+0xc00] ;  /* 0x000c0000060f7984 */ /* 0x0004280000000800 */
[----:B------:R2:W0:Y:S04]  /*1c30*/  LDS R13, [R6+0x1000] ;  /* 0x00100000060d7984 */ /* 0x0004280000000800 */
[----:B------:R2:W0:Y:S04]  /*1c40*/  LDS R12, [R6+0x1400] ;  /* 0x00140000060c7984 */ /* 0x0004280000000800 */
[----:B------:R2:W0:Y:S04]  /*1c50*/  LDS R11, [R6+0x1800] ;  /* 0x00180000060b7984 */ /* 0x0004280000000800 */
[----:B------:R2:W0:Y:S01]  /*1c60*/  LDS R10, [R6+0x1c00] ;  /* 0x001c0000060a7984 */ /* 0x0004220000000800 */
[----:B-1----:R-:W-:-:S13]  /*1c70*/  ISETP.NE.AND P0, PT, R19, RZ, PT ;  /* 0x000000ff1300720c */ /* 0x002fda0003f05270 */
[----:B--234-:R-:W-:Y:S05]  /*1c80*/  @!P0 BRA `(.L_x_146) ;  /* 0x00000000000c8947 */ /* 0x01cfea0003800000 */
[----:B------:R-:W-:-:S04]  /*1c90*/  IMAD R7, R9, 0x100, R0 ;  /* 0x0000010009077824 */ /* 0x000fc800078e0200 */
[----:B0-----:R-:W-:-:S05]  /*1ca0*/  IMAD.WIDE.U32 R6, R7, 0x4, R2 ;  /* 0x0000000407067825 */ /* 0x001fca00078e0002 */
[----:B------:R1:W-:Y:S02]  /*1cb0*/  REDG.E.ADD.STRONG.GPU desc[UR16][R6.64], R19 ;  /* 0x000000130600798e */ /* 0x0003e4000c12e110 */
.L_x_146:
[----:B------:R-:W-:Y:S05]  /*1cc0*/  BSYNC.RECONVERGENT B1 ;  /* 0x0000000000017941 */ /* 0x000fea0003800200 */
.L_x_145:
[----:B------:R-:W-:Y:S01]  /*1cd0*/  ISETP.NE.AND P6, PT, R25, RZ, PT ;  /* 0x000000ff1900720c */ /* 0x000fe20003fc5270 */
[----:B------:R-:W-:Y:S01]  /*1ce0*/  BSSY.RECONVERGENT B1, `(.L_x_147) ;  /* 0x000000c000017945 */ /* 0x000fe20003800200 */
[----:B------:R-:W-:Y:S02]  /*1cf0*/  ISETP.NE.AND P0, PT, R17, RZ, PT ;  /* 0x000000ff1100720c */ /* 0x000fe40003f05270 */
[----:B0-----:R-:W-:Y:S02]  /*1d00*/  ISETP.NE.AND P1, PT, R15, RZ, PT ;  /* 0x000000ff0f00720c */ /* 0x001fe40003f25270 */
[----:B------:R-:W-:Y:S02]  /*1d10*/  ISETP.NE.AND P2, PT, R13, RZ, PT ;  /* 0x000000ff0d00720c */ /* 0x000fe40003f45270 */
[----:B------:R-:W-:Y:S02]  /*1d20*/  ISETP.NE.AND P3, PT, R12, RZ, PT ;  /* 0x000000ff0c00720c */ /* 0x000fe40003f65270 */
[----:B------:R-:W-:-:S02]  /*1d30*/  ISETP.NE.AND P4, PT, R11, RZ, PT ;  /* 0x000000ff0b00720c */ /* 0x000fc40003f85270 */
[----:B------:R-:W-:Y:S01]  /*1d40*/  ISETP.NE.AND P5, PT, R10, RZ, PT ;  /* 0x000000ff0a00720c */ /* 0x000fe20003fa5270 */
[----:B------:R-:W-:-:S12]  /*1d50*/  @!P6 BRA `(.L_x_148) ;  /* 0x000000000010e947 */ /* 0x000fd80003800000 */
[----:B-1----:R-:W-:-:S04]  /*1d60*/  IMAD R7, R9, 0x100, R0 ;  /* 0x0000010009077824 */ /* 0x002fc800078e0200 */
[----:B------:R-:W-:-:S04]  /*1d70*/  VIADD R7, R7, 0x100 ;  /* 0x0000010007077836 */ /* 0x000fc80000000000 */
[----:B------:R-:W-:-:S05]  /*1d80*/  IMAD.WIDE.U32 R6, R7, 0x4, R2 ;  /* 0x0000000407067825 */ /* 0x000fca00078e0002 */
[----:B------:R0:W-:Y:S02]  /*1d90*/  REDG.E.ADD.STRONG.GPU desc[UR16][R6.64], R25 ;  /* 0x000000190600798e */ /* 0x0001e4000c12e110 */
.L_x_148:
[----:B------:R-:W-:Y:S05]  /*1da0*/  BSYNC.RECONVERGENT B1 ;  /* 0x0000000000017941 */ /* 0x000fea0003800200 */
.L_x_147:
[----:B------:R-:W-:Y:S04]  /*1db0*/  BSSY.RECONVERGENT B1, `(.L_x_149) ;  /* 0x0000006000017945 */ /* 0x000fe80003800200 */
[----:B------:R-:W-:Y:S05]  /*1dc0*/  @!P0 BRA `(.L_x_150) ;  /* 0x0000000000108947 */ /* 0x000fea0003800000 */
[----:B01----:R-:W-:-:S04]  /*1dd0*/  IMAD R7, R9, 0x100, R0 ;  /* 0x0000010009077824 */ /* 0x003fc800078e0200 */
[----:B------:R-:W-:-:S04]  /*1de0*/  VIADD R7, R7, 0x200 ;  /* 0x0000020007077836 */ /* 0x000fc80000000000 */
[----:B------:R-:W-:-:S05]  /*1df0*/  IMAD.WIDE.U32 R6, R7, 0x4, R2 ;  /* 0x0000000407067825 */ /* 0x000fca00078e0002 */
[----:B------:R2:W-:Y:S02]  /*1e00*/  REDG.E.ADD.STRONG.GPU desc[UR16][R6.64], R17 ;  /* 0x000000110600798e */ /* 0x0005e4000c12e110 */
.L_x_150:
[----:B------:R-:W-:Y:S05]  /*1e10*/  BSYNC.RECONVERGENT B1 ;  /* 0x0000000000017941 */ /* 0x000fea0003800200 */
.L_x_149:
[----:B------:R-:W-:Y:S04]  /*1e20*/  BSSY.RECONVERGENT B1, `(.L_x_151) ;  /* 0x0000006000017945 */ /* 0x000fe80003800200 */
[----:B------:R-:W-:Y:S05]  /*1e30*/  @!P1 BRA `(.L_x_152) ;  /* 0x0000000000109947 */ /* 0x000fea0003800000 */
[----:B012---:R-:W-:-:S04]  /*1e40*/  IMAD R7, R9, 0x100, R0 ;  /* 0x0000010009077824 */ /* 0x007fc800078e0200 */
[----:B------:R-:W-:-:S04]  /*1e50*/  VIADD R7, R7, 0x300 ;  /* 0x0000030007077836 */ /* 0x000fc80000000000 */
[----:B------:R-:W-:-:S05]  /*1e60*/  IMAD.WIDE.U32 R6, R7, 0x4, R2 ;  /* 0x0000000407067825 */ /* 0x000fca00078e0002 */
[----:B------:R3:W-:Y:S02]  /*1e70*/  REDG.E.ADD.STRONG.GPU desc[UR16][R6.64], R15 ;  /* 0x0000000f0600798e */ /* 0x0007e4000c12e110 */
.L_x_152:
[----:B------:R-:W-:Y:S05]  /*1e80*/  BSYNC.RECONVERGENT B1 ;  /* 0x0000000000017941 */ /* 0x000fea0003800200 */
.L_x_151:
[----:B------:R-:W-:Y:S04]  /*1e90*/  BSSY.RECONVERGENT B1, `(.L_x_153) ;  /* 0x0000006000017945 */ /* 0x000fe80003800200 */
[----:B------:R-:W-:Y:S05]  /*1ea0*/  @!P2 BRA `(.L_x_154) ;  /* 0x000000000010a947 */ /* 0x000fea0003800000 */
[----:B0123--:R-:W-:-:S04]  /*1eb0*/  IMAD R7, R9, 0x100, R0 ;  /* 0x0000010009077824 */ /* 0x00ffc800078e0200 */
[----:B------:R-:W-:-:S04]  /*1ec0*/  VIADD R7, R7, 0x400 ;  /* 0x0000040007077836 */ /* 0x000fc80000000000 */
[----:B------:R-:W-:-:S05]  /*1ed0*/  IMAD.WIDE.U32 R6, R7, 0x4, R2 ;  /* 0x0000000407067825 */ /* 0x000fca00078e0002 */
[----:B------:R4:W-:Y:S02]  /*1ee0*/  REDG.E.ADD.STRONG.GPU desc[UR16][R6.64], R13 ;  /* 0x0000000d0600798e */ /* 0x0009e4000c12e110 */
.L_x_154:
[----:B------:R-:W-:Y:S05]  /*1ef0*/  BSYNC.RECONVERGENT B1 ;  /* 0x0000000000017941 */ /* 0x000fea0003800200 */
.L_x_153:
[----:B------:R-:W-:Y:S04]  /*1f00*/  BSSY.RECONVERGENT B1, `(.L_x_155) ;  /* 0x0000006000017945 */ /* 0x000fe80003800200 */
[----:B------:R-:W-:Y:S05]  /*1f10*/  @!P3 BRA `(.L_x_156) ;  /* 0x000000000010b947 */ /* 0x000fea0003800000 */
[----:B01234-:R-:W-:-:S04]  /*1f20*/  IMAD R7, R9, 0x100, R0 ;  /* 0x0000010009077824 */ /* 0x01ffc800078e0200 */
[----:B------:R-:W-:-:S04]  /*1f30*/  VIADD R7, R7, 0x500 ;  /* 0x0000050007077836 */ /* 0x000fc80000000000 */
[----:B------:R-:W-:-:S05]  /*1f40*/  IMAD.WIDE.U32 R6, R7, 0x4, R2 ;  /* 0x0000000407067825 */ /* 0x000fca00078e0002 */
[----:B------:R0:W-:Y:S02]  /*1f50*/  REDG.E.ADD.STRONG.GPU desc[UR16][R6.64], R12 ;  /* 0x0000000c0600798e */ /* 0x0001e4000c12e110 */
.L_x_156:
[----:B------:R-:W-:Y:S05]  /*1f60*/  BSYNC.RECONVERGENT B1 ;  /* 0x0000000000017941 */ /* 0x000fea0003800200 */
.L_x_155:
[----:B------:R-:W-:Y:S04]  /*1f70*/  BSSY.RECONVERGENT B1, `(.L_x_157) ;  /* 0x0000006000017945 */ /* 0x000fe80003800200 */
[----:B------:R-:W-:Y:S05]  /*1f80*/  @!P4 BRA `(.L_x_158) ;  /* 0x000000000010c947 */ /* 0x000fea0003800000 */
[----:B01234-:R-:W-:-:S04]  /*1f90*/  IMAD R7, R9, 0x100, R0 ;  /* 0x0000010009077824 */ /* 0x01ffc800078e0200 */
[----:B------:R-:W-:-:S04]  /*1fa0*/  VIADD R7, R7, 0x600 ;  /* 0x0000060007077836 */ /* 0x000fc80000000000 */
[----:B------:R-:W-:-:S05]  /*1fb0*/  IMAD.WIDE.U32 R6, R7, 0x4, R2 ;  /* 0x0000000407067825 */ /* 0x000fca00078e0002 */
[----:B------:R0:W-:Y:S02]  /*1fc0*/  REDG.E.ADD.STRONG.GPU desc[UR16][R6.64], R11 ;  /* 0x0000000b0600798e */ /* 0x0001e4000c12e110 */
.L_x_158:
[----:B------:R-:W-:Y:S05]  /*1fd0*/  BSYNC.RECONVERGENT B1 ;  /* 0x0000000000017941 */ /* 0x000fea0003800200 */
.L_x_157:
[----:B------:R-:W-:Y:S04]  /*1fe0*/  BSSY.RECONVERGENT B1, `(.L_x_159) ;  /* 0x0000006000017945 */ /* 0x000fe80003800200 */
[----:B------:R-:W-:Y:S05]  /*1ff0*/  @!P5 BRA `(.L_x_160) ;  /* 0x000000000010d947 */ /* 0x000fea0003800000 */
[----:B01234-:R-:W-:-:S04]  /*2000*/  IMAD R7, R9, 0x100, R0 ;  /* 0x0000010009077824 */ /* 0x01ffc800078e0200 */
[----:B------:R-:W-:-:S04]  /*2010*/  VIADD R7, R7, 0x700 ;  /* 0x0000070007077836 */ /* 0x000fc80000000000 */
[----:B------:R-:W-:-:S05]  /*2020*/  IMAD.WIDE.U32 R6, R7, 0x4, R2 ;  /* 0x0000000407067825 */ /* 0x000fca00078e0002 */
[----:B------:R0:W-:Y:S02]  /*2030*/  REDG.E.ADD.STRONG.GPU desc[UR16][R6.64], R10 ;  /* 0x0000000a0600798e */ /* 0x0001e4000c12e110 */
.L_x_160:
[----:B------:R-:W-:Y:S05]  /*2040*/  BSYNC.RECONVERGENT B1 ;  /* 0x0000000000017941 */ /* 0x000fea0003800200 */
.L_x_159:
[----:B------:R-:W-:-:S05]  /*2050*/  VIADD R9, R9, 0x8 ;  /* 0x0000000809097836 */ /* 0x000fca0000000000 */
[----:B------:R-:W-:-:S13]  /*2060*/  ISETP.NE.AND P0, PT, R9, R4, PT ;  /* 0x000000040900720c */ /* 0x000fda0003f05270 */
[----:B------:R-:W-:Y:S05]  /*2070*/  @P0 BRA `(.L_x_161) ;  /* 0xfffffff800d40947 */ /* 0x000fea000383ffff */
[----:B01234-:R-:W-:-:S07]  /*2080*/  IMAD.MOV.U32 R7, RZ, RZ, R4 ;  /* 0x000000ffff077224 */ /* 0x01ffce00078e0004 */
.L_x_144:
[----:B------:R-:W-:Y:S02]  /*2090*/  UISETP.NE.AND UP0, UPT, UR12, URZ, UPT ;  /* 0x000000ff0c00728c */ /* 0x000fe4000bf05270 */
[----:B------:R-:W-:Y:S01]  /*20a0*/  IMAD.U32 R6, RZ, RZ, UR12 ;  /* 0x0000000cff067e24 */ /* 0x000fe2000f8e00ff */
[----:B------:R-:W-:Y:S01]  /*20b0*/  LOP3.LUT R2, R8, 0x1, RZ, 0xc0, !PT ;  /* 0x0000000108027812 */ /* 0x000fe200078ec0ff */
[----:B------:R-:W-:Y:S02]  /*20c0*/  IMAD.U32 R3, RZ, RZ, UR7 ;  /* 0x00000007ff037e24 */ /* 0x000fe4000f8e00ff */
[----:B------:R-:W-:Y:S02]  /*20d0*/  VIADD R6, R6, 0xffffffff ;  /* 0xffffffff06067836 */ /* 0x000fe40000000000 */
[----:B------:R-:W-:Y:S01]  /*20e0*/  VIADD R3, R3, 0xffffffff ;  /* 0xffffffff03037836 */ /* 0x000fe20000000000 */
[----:B------:R-:W-:Y:S06]  /*20f0*/  BRA.U !UP0, `(.L_x_162) ;  /* 0x0000000508407547 */ /* 0x000fec000b800000 */
[----:B------:R-:W-:-:S13]  /*2100*/  ISETP.GE.U32.AND P0, PT, R6, 0x3, PT ;  /* 0x000000030600780c */ /* 0x000fda0003f06070 */
[----:B------:R-:W-:Y:S05]  /*2110*/  @!P0 BRA `(.L_x_163) ;  /* 0x0000000000a48947 */ /* 0x000fea0003800000 */
[----:B------:R-:W-:Y:S01]  /*2120*/  IMAD R10, R7, 0x400, R5 ;  /* 0x00000400070a7824 */ /* 0x000fe200078e0205 */
[----:B------:R-:W-:Y:S04]  /*2130*/  BSSY.RECONVERGENT B1, `(.L_x_164) ;  /* 0x000000e000017945 */ /* 0x000fe80003800200 */
[----:B------:R-:W0:Y:S04]  /*2140*/  LDS R15, [R10] ;  /* 0x000000000a0f7984 */ /* 0x000e280000000800 */
[----:B------:R-:W1:Y:S04]  /*2150*/  LDS R17, [R10+0x400] ;  /* 0x000400000a117984 */ /* 0x000e680000000800 */
[----:B------:R-:W2:Y:S04]  /*2160*/  LDS R9, [R10+0x800] ;  /* 0x000800000a097984 */ /* 0x000ea80000000800 */
[----:B------:R-:W3:Y:S01]  /*2170*/  LDS R8, [R10+0xc00] ;  /* 0x000c00000a087984 */ /* 0x000ee20000000800 */
[----:B0-----:R-:W-:-:S02]  /*2180*/  ISETP.NE.AND P0, PT, R15, RZ, PT ;  /* 0x000000ff0f00720c */ /* 0x001fc40003f05270 */
[----:B-1----:R-:W-:Y:S02]  /*2190*/  ISETP.NE.AND P1, PT, R17, RZ, PT ;  /* 0x000000ff1100720c */ /* 0x002fe40003f25270 */
[----:B--2---:R-:W-:Y:S02]  /*21a0*/  ISETP.NE.AND P2, PT, R9, RZ, PT ;  /* 0x000000ff0900720c */ /* 0x004fe40003f45270 */
[----:B---3--:R-:W-:-:S07]  /*21b0*/  ISETP.NE.AND P3, PT, R8, RZ, PT ;  /* 0x000000ff0800720c */ /* 0x008fce0003f65270 */
[----:B------:R-:W-:Y:S06]  /*21c0*/  @!P0 BRA `(.L_x_165) ;  /* 0x0000000000108947 */ /* 0x000fec0003800000 */
[----:B------:R-:W0:Y:S01]  /*21d0*/  LDC.64 R10, c[0x0][0x380] ;  /* 0x0000e000ff0a7b82 */ /* 0x000e220000000a00 */
[----:B------:R-:W-:-:S04]  /*21e0*/  IMAD R13, R7, 0x100, R0 ;  /* 0x00000100070d7824 */ /* 0x000fc800078e0200 */
[----:B0-----:R-:W-:-:S05]  /*21f0*/  IMAD.WIDE.U32 R10, R13, 0x4, R10 ;  /* 0x000000040d0a7825 */ /* 0x001fca00078e000a */
[----:B------:R0:W-:Y:S02]  /*2200*/  REDG.E.ADD.STRONG.GPU desc[UR16][R10.64], R15 ;  /* 0x0000000f0a00798e */ /* 0x0001e4000c12e110 */
.L_x_165:
[----:B------:R-:W-:Y:S05]  /*2210*/  BSYNC.RECONVERGENT B1 ;  /* 0x0000000000017941 */ /* 0x000fea0003800200 */
.L_x_164:
[----:B------:R-:W-:Y:S04]  /*2220*/  BSSY.RECONVERGENT B1, `(.L_x_166) ;  /* 0x0000007000017945 */ /* 0x000fe80003800200 */
[----:B------:R-:W-:Y:S05]  /*2230*/  @!P1 BRA `(.L_x_167) ;  /* 0x0000000000149947 */ /* 0x000fea0003800000 */
[----:B0-----:R-:W0:Y:S01]  /*2240*/  LDC.64 R10, c[0x0][0x380] ;  /* 0x0000e000ff0a7b82 */ /* 0x001e220000000a00 */
[----:B------:R-:W-:-:S04]  /*2250*/  IMAD R13, R7, 0x100, R0 ;  /* 0x00000100070d7824 */ /* 0x000fc800078e0200 */
[----:B------:R-:W-:-:S04]  /*2260*/  VIADD R13, R13, 0x100 ;  /* 0x000001000d0d7836 */ /* 0x000fc80000000000 */
[----:B0-----:R-:W-:-:S05]  /*2270*/  IMAD.WIDE.U32 R10, R13, 0x4, R10 ;  /* 0x000000040d0a7825 */ /* 0x001fca00078e000a */
[----:B------:R1:W-:Y:S02]  /*2280*/  REDG.E.ADD.STRONG.GPU desc[UR16][R10.64], R17 ;  /* 0x000000110a00798e */ /* 0x0003e4000c12e110 */
.L_x_167:
[----:B------:R-:W-:Y:S05]  /*2290*/  BSYNC.RECONVERGENT B1 ;  /* 0x0000000000017941 */ /* 0x000fea0003800200 */
.L_x_166:
[----:B------:R-:W-:Y:S04]  /*22a0*/  BSSY.RECONVERGENT B1, `(.L_x_168) ;  /* 0x0000007000017945 */ /* 0x000fe80003800200 */
[----:B------:R-:W-:Y:S05]  /*22b0*/  @!P2 BRA `(.L_x_169) ;  /* 0x000000000014a947 */ /* 0x000fea0003800000 */
[----:B01----:R-:W0:Y:S01]  /*22c0*/  LDC.64 R10, c[0x0][0x380] ;  /* 0x0000e000ff0a7b82 */ /* 0x003e220000000a00 */
[----:B------:R-:W-:-:S04]  /*22d0*/  IMAD R13, R7, 0x100, R0 ;  /* 0x00000100070d7824 */ /* 0x000fc800078e0200 */
[----:B------:R-:W-:-:S04]  /*22e0*/  VIADD R13, R13, 0x200 ;  /* 0x000002000d0d7836 */ /* 0x000fc80000000000 */
[----:B0-----:R-:W-:-:S05]  /*22f0*/  IMAD.WIDE.U32 R10, R13, 0x4, R10 ;  /* 0x000000040d0a7825 */ /* 0x001fca00078e000a */
[----:B------:R2:W-:Y:S02]  /*2300*/  REDG.E.ADD.STRONG.GPU desc[UR16][R10.64], R9 ;  /* 0x000000090a00798e */ /* 0x0005e4000c12e110 */
.L_x_169:
[----:B------:R-:W-:Y:S05]  /*2310*/  BSYNC.RECONVERGENT B1 ;  /* 0x0000000000017941 */ /* 0x000fea0003800200 */
.L_x_168:
[----:B------:R-:W-:Y:S04]  /*2320*/  BSSY.RECONVERGENT B1, `(.L_x_170) ;  /* 0x0000007000017945 */ /* 0x000fe80003800200 */
[----:B------:R-:W-:Y:S05]  /*2330*/  @!P3 BRA `(.L_x_171) ;  /* 0x000000000014b947 */ /* 0x000fea0003800000 */
[----:B012---:R-:W0:Y:S01]  /*2340*/  LDC.64 R10, c[0x0][0x380] ;  /* 0x0000e000ff0a7b82 */ /* 0x007e220000000a00 */
[----:B------:R-:W-:-:S04]  /*2350*/  IMAD R9, R7, 0x100, R0 ;  /* 0x0000010007097824 */ /* 0x000fc800078e0200 */
[----:B------:R-:W-:-:S04]  /*2360*/  VIADD R9, R9, 0x300 ;  /* 0x0000030009097836 */ /* 0x000fc80000000000 */
[----:B0-----:R-:W-:-:S05]  /*2370*/  IMAD.WIDE.U32 R10, R9, 0x4, R10 ;  /* 0x00000004090a7825 */ /* 0x001fca00078e000a */
[----:B------:R3:W-:Y:S02]  /*2380*/  REDG.E.ADD.STRONG.GPU desc[UR16][R10.64], R8 ;  /* 0x000000080a00798e */ /* 0x0007e4000c12e110 */
.L_x_171:
[----:B------:R-:W-:Y:S05]  /*2390*/  BSYNC.RECONVERGENT B1 ;  /* 0x0000000000017941 */ /* 0x000fea0003800200 */
.L_x_170:
[----:B------:R-:W-:-:S07]  /*23a0*/  VIADD R7, R7, 0x4 ;  /* 0x0000000407077836 */ /* 0x000fce0000000000 */
.L_x_163:
[----:B------:R-:W-:Y:S01]  /*23b0*/  UISETP.NE.AND UP0, UPT, UR7, URZ, UPT ;  /* 0x000000ff0700728c */ /* 0x000fe2000bf05270 */
[----:B------:R-:W-:Y:S08]  /*23c0*/  BSSY.RECONVERGENT B1, `(.L_x_162) ;  /* 0x0000023000017945 */ /* 0x000ff00003800200 */
[----:B------:R-:W-:Y:S05]  /*23d0*/  BRA.U !UP0, `(.L_x_172) ;  /* 0x0000000108847547 */ /* 0x000fea000b800000 */
[----:B------:R-:W-:-:S13]  /*23e0*/  ISETP.NE.AND P0, PT, R3, RZ, PT ;  /* 0x000000ff0300720c */ /* 0x000fda0003f05270 */
[----:B------:R-:W-:Y:S05]  /*23f0*/  @!P0 BRA `(.L_x_173) ;  /* 0x0000000000548947 */ /* 0x000fea0003800000 */
[----:B---3--:R-:W-:Y:S01]  /*2400*/  IMAD R8, R7, 0x400, R5 ;  /* 0x0000040007087824 */ /* 0x008fe200078e0205 */
[----:B------:R-:W-:Y:S04]  /*2410*/  BSSY.RECONVERGENT B2, `(.L_x_174) ;  /* 0x000000a000027945 */ /* 0x000fe80003800200 */
[----:B012---:R-:W0:Y:S04]  /*2420*/  LDS R11, [R8] ;  /* 0x00000000080b7984 */ /* 0x007e280000000800 */
[----:B------:R-:W1:Y:S01]  /*2430*/  LDS R13, [R8+0x400] ;  /* 0x00040000080d7984 */ /* 0x000e620000000800 */
[----:B0-----:R-:W-:-:S02]  /*2440*/  ISETP.NE.AND P0, PT, R11, RZ, PT ;  /* 0x000000ff0b00720c */ /* 0x001fc40003f05270 */
[----:B-1----:R-:W-:-:S11]  /*2450*/  ISETP.NE.AND P1, PT, R13, RZ, PT ;  /* 0x000000ff0d00720c */ /* 0x002fd60003f25270 */
[----:B------:R-:W-:Y:S05]  /*2460*/  @!P0 BRA `(.L_x_175) ;  /* 0x0000000000108947 */ /* 0x000fea0003800000 */
[----:B------:R-:W0:Y:S01]  /*2470*/  LDC.64 R8, c[0x0][0x380] ;  /* 0x0000e000ff087b82 */ /* 0x000e220000000a00 */
[----:B------:R-:W-:-:S04]  /*2480*/  IMAD R15, R7, 0x100, R0 ;  /* 0x00000100070f7824 */ /* 0x000fc800078e0200 */
[----:B0-----:R-:W-:-:S05]  /*2490*/  IMAD.WIDE.U32 R8, R15, 0x4, R8 ;  /* 0x000000040f087825 */ /* 0x001fca00078e0008 */
[----:B------:R0:W-:Y:S02]  /*24a0*/  REDG.E.ADD.STRONG.GPU desc[UR16][R8.64], R11 ;  /* 0x0000000b0800798e */ /* 0x0001e4000c12e110 */
.L_x_175:
[----:B------:R-:W-:Y:S05]  /*24b0*/  BSYNC.RECONVERGENT B2 ;  /* 0x0000000000027941 */ /* 0x000fea0003800200 */
.L_x_174:
[----:B------:R-:W-:Y:S04]  /*24c0*/  BSSY.RECONVERGENT B2, `(.L_x_176) ;  /* 0x0000007000027945 */ /* 0x000fe80003800200 */
[----:B------:R-:W-:Y:S05]  /*24d0*/  @!P1 BRA `(.L_x_177) ;  /* 0x0000000000149947 */ /* 0x000fea0003800000 */
[----:B0-----:R-:W0:Y:S01]  /*24e0*/  LDC.64 R8, c[0x0][0x380] ;  /* 0x0000e000ff087b82 */ /* 0x001e220000000a00 */
[----:B------:R-:W-:-:S04]  /*24f0*/  IMAD R10, R7, 0x100, R0 ;  /* 0x00000100070a7824 */ /* 0x000fc800078e0200 */
[----:B------:R-:W-:-:S04]  /*2500*/  VIADD R11, R10, 0x100 ;  /* 0x000001000a0b7836 */ /* 0x000fc80000000000 */
[----:B0-----:R-:W-:-:S05]  /*2510*/  IMAD.WIDE.U32 R8, R11, 0x4, R8 ;  /* 0x000000040b087825 */ /* 0x001fca00078e0008 */
[----:B------:R1:W-:Y:S02]  /*2520*/  REDG.E.ADD.STRONG.GPU desc[UR16][R8.64], R13 ;  /* 0x0000000d0800798e */ /* 0x0003e4000c12e110 */
.L_x_177:
[----:B------:R-:W-:Y:S05]  /*2530*/  BSYNC.RECONVERGENT B2 ;  /* 0x0000000000027941 */ /* 0x000fea0003800200 */
.L_x_176:
[----:B------:R-:W-:-:S07]  /*2540*/  VIADD R7, R7, 0x2 ;  /* 0x0000000207077836 */ /* 0x000fce0000000000 */
.L_x_173:
[----:B------:R-:W-:-:S13]  /*2550*/  ISETP.NE.AND P0, PT, R2, RZ, PT ;  /* 0x000000ff0200720c */ /* 0x000fda0003f05270 */
[----:B------:R-:W-:Y:S05]  /*2560*/  @!P0 BRA `(.L_x_172) ;  /* 0x0000000000208947 */ /* 0x000fea0003800000 */
[----:B01-3--:R-:W-:-:S05]  /*2570*/  IMAD R8, R7, 0x400, R5 ;  /* 0x0000040007087824 */ /* 0x00bfca00078e0205 */
[----:B--2---:R-:W0:Y:S02]  /*2580*/  LDS R11, [R8] ;  /* 0x00000000080b7984 */ /* 0x004e240000000800 */
[----:B0-----:R-:W-:-:S13]  /*2590*/  ISETP.NE.AND P0, PT, R11, RZ, PT ;  /* 0x000000ff0b00720c */ /* 0x001fda0003f05270 */
[----:B------:R-:W-:Y:S05]  /*25a0*/  @!P0 BRA `(.L_x_172) ;  /* 0x0000000000108947 */ /* 0x000fea0003800000 */
[----:B------:R-:W0:Y:S01]  /*25b0*/  LDC.64 R8, c[0x0][0x380] ;  /* 0x0000e000ff087b82 */ /* 0x000e220000000a00 */
[----:B------:R-:W-:-:S04]  /*25c0*/  IMAD R7, R7, 0x100, R0 ;  /* 0x0000010007077824 */ /* 0x000fc800078e0200 */
[----:B0-----:R-:W-:-:S05]  /*25d0*/  IMAD.WIDE.U32 R8, R7, 0x4, R8 ;  /* 0x0000000407087825 */ /* 0x001fca00078e0008 */
[----:B------:R4:W-:Y:S02]  /*25e0*/  REDG.E.ADD.STRONG.GPU desc[UR16][R8.64], R11 ;  /* 0x0000000b0800798e */ /* 0x0009e4000c12e110 */
.L_x_172:
[----:B------:R-:W-:Y:S05]  /*25f0*/  BSYNC.RECONVERGENT B1 ;  /* 0x0000000000017941 */ /* 0x000fea0003800200 */
.L_x_162:
[----:B------:R-:W-:-:S13]  /*2600*/  ISETP.GT.U32.AND P0, PT, R0, 0x7f, PT ;  /* 0x0000007f0000780c */ /* 0x000fda0003f04070 */
[----:B------:R-:W-:Y:S05]  /*2610*/  @P0 BRA `(.L_x_143) ;  /* 0x0000000800300947 */ /* 0x000fea0003800000 */
[----:B------:R-:W-:Y:S01]  /*2620*/  UISETP.GE.U32.AND UP0, UPT, UR11, 0x7, UPT ;  /* 0x000000070b00788c */ /* 0x000fe2000bf06070 */
[----:B------:R-:W-:-:S08]  /*2630*/  IMAD.MOV.U32 R7, RZ, RZ, RZ ;  /* 0x000000ffff077224 */ /* 0x000fd000078e00ff */
[----:B------:R-:W-:Y:S05]  /*2640*/  BRA.U !UP0, `(.L_x_178) ;  /* 0x0000000108e47547 */ /* 0x000fea000b800000 */
[----:B01234-:R-:W0:Y:S01]  /*2650*/  LDC.64 R8, c[0x0][0x380] ;  /* 0x0000e000ff087b82 */ /* 0x01fe220000000a00 */
[----:B------:R-:W-:-:S07]  /*2660*/  IMAD.MOV.U32 R7, RZ, RZ, RZ ;  /* 0x000000ffff077224 */ /* 0x000fce00078e00ff */
.L_x_195:
[C---:B------:R-:W-:Y:S01]  /*2670*/  IMAD R12, R7.reuse, 0x400, R5 ;  /* 0x00000400070c7824 */ /* 0x040fe200078e0205 */
[----:B------:R-:W-:Y:S01]  /*2680*/  BSSY.RECONVERGENT B1, `(.L_x_179) ;  /* 0x0000010000017945 */ /* 0x000fe20003800200 */
[C---:B01234-:R-:W-:Y:S02]  /*2690*/  IMAD R11, R7.reuse, 0x100, R0 ;  /* 0x00000100070b7824 */ /* 0x05ffe400078e0200 */
[----:B------:R-:W-:Y:S01]  /*26a0*/  VIADD R7, R7, 0x8 ;  /* 0x0000000807077836 */ /* 0x000fe20000000000 */
[----:B------:R-:W1:Y:S01]  /*26b0*/  LDS R13, [R12+0x200] ;  /* 0x000200000c0d7984 */ /* 0x000e620000000800 */
[----:B0-----:R-:W-:-:S03]  /*26c0*/  IMAD.WIDE.U32 R10, R11, 0x4, R8 ;  /* 0x000000040b0a7825 */ /* 0x001fc600078e0008 */
[----:B------:R-:W0:Y:S04]  /*26d0*/  LDS R15, [R12+0x600] ;  /* 0x000600000c0f7984 */ /* 0x000e280000000800 */
[----:B------:R2:W3:Y:S04]  /*26e0*/  LDS R17, [R12+0xa00] ;  /* 0x000a00000c117984 */ /* 0x0004e80000000800 */
[----:B------:R2:W4:Y:S04]  /*26f0*/  LDS R19, [R12+0xe00] ;  /* 0x000e00000c137984 */ /* 0x0005280000000800 */
[----:B------:R2:W2:Y:S04]  /*2700*/  LDS R25, [R12+0x1200] ;  /* 0x001200000c197984 */ /* 0x0004a80000000800 */
[----:B------:R0:W2:Y:S04]  /*2710*/  LDS R27, [R12+0x1600] ;  /* 0x001600000c1b7984 */ /* 0x0000a80000000800 */
[----:B------:R0:W2:Y:S04]  /*2720*/  LDS R29, [R12+0x1a00] ;  /* 0x001a00000c1d7984 */ /* 0x0000a80000000800 */
[----:B------:R0:W2:Y:S01]  /*2730*/  LDS R14, [R12+0x1e00] ;  /* 0x001e00000c0e7984 */ /* 0x0000a20000000800 */
[----:B-1----:R-:W-:-:S02]  /*2740*/  ISETP.NE.AND P0, PT, R13, RZ, PT ;  /* 0x000000ff0d00720c */ /* 0x002fc40003f05270 */
[----:B0-----:R-:W-:-:S11]  /*2750*/  ISETP.NE.AND P1, PT, R15, RZ, PT ;  /* 0x000000ff0f00720c */ /* 0x001fd60003f25270 */
[----:B---34-:R-:W-:Y:S05]  /*2760*/  @!P0 BRA `(.L_x_180) ;  /* 0x0000000000048947 */ /* 0x018fea0003800000 */
[----:B------:R0:W-:Y:S02]  /*2770*/  REDG.E.ADD.STRONG.GPU desc[UR16][R10.64+0x200], R13 ;  /* 0x0002000d0a00798e */ /* 0x0001e4000c12e110 */
.L_x_180:
[----:B------:R-:W-:Y:S05]  /*2780*/  BSYNC.RECONVERGENT B1 ;  /* 0x0000000000017941 */ /* 0x000fea0003800200 */
.L_x_179:
[----:B------:R-:W-:Y:S04]  /*2790*/  BSSY.RECONVERGENT B1, `(.L_x_181) ;  /* 0x0000003000017945 */ /* 0x000fe80003800200 */
[----:B------:R-:W-:Y:S05]  /*27a0*/  @!P1 BRA `(.L_x_182) ;  /* 0x0000000000049947 */ /* 0x000fea0003800000 */
[----:B------:R1:W-:Y:S02]  /*27b0*/  REDG.E.ADD.STRONG.GPU desc[UR16][R10.64+0x600], R15 ;  /* 0x0006000f0a00798e */ /* 0x0003e4000c12e110 */
.L_x_182:
[----:B------:R-:W-:Y:S05]  /*27c0*/  BSYNC.RECONVERGENT B1 ;  /* 0x0000000000017941 */ /* 0x000fea0003800200 */
.L_x_181:
[----:B------:R-:W-:Y:S01]  /*27d0*/  ISETP.NE.AND P6, PT, R17, RZ, PT ;  /* 0x000000ff1100720c */ /* 0x000fe20003fc5270 */
[----:B------:R-:W-:Y:S01]  /*27e0*/  BSSY.RECONVERGENT B1, `(.L_x_183) ;  /* 0x0000009000017945 */ /* 0x000fe20003800200 */
[----:B------:R-:W-:Y:S02]  /*27f0*/  ISETP.NE.AND P0, PT, R7, R4, PT ;  /* 0x000000040700720c */ /* 0x000fe40003f05270 */
[----:B------:R-:W-:Y:S02]  /*2800*/  ISETP.NE.AND P1, PT, R19, RZ, PT ;  /* 0x000000ff1300720c */ /* 0x000fe40003f25270 */
[----:B--2---:R-:W-:Y:S02]  /*2810*/  ISETP.NE.AND P2, PT, R25, RZ, PT ;  /* 0x000000ff1900720c */ /* 0x004fe40003f45270 */
[----:B------:R-:W-:Y:S02]  /*2820*/  ISETP.NE.AND P3, PT, R27, RZ, PT ;  /* 0x000000ff1b00720c */ /* 0x000fe40003f65270 */
[----:B------:R-:W-:-:S02]  /*2830*/  ISETP.NE.AND P4, PT, R29, RZ, PT ;  /* 0x000000ff1d00720c */ /* 0x000fc40003f85270 */
[----:B------:R-:W-:Y:S01]  /*2840*/  ISETP.NE.AND P5, PT, R14, RZ, PT ;  /* 0x000000ff0e00720c */ /* 0x000fe20003fa5270 */
[----:B------:R-:W-:-:S12]  /*2850*/  @!P6 BRA `(.L_x_184) ;  /* 0x000000000004e947 */ /* 0x000fd80003800000 */
[----:B------:R2:W-:Y:S02]  /*2860*/  REDG.E.ADD.STRONG.GPU desc[UR16][R10.64+0xa00], R17 ;  /* 0x000a00110a00798e */ /* 0x0005e4000c12e110 */
.L_x_184:
[----:B------:R-:W-:Y:S05]  /*2870*/  BSYNC.RECONVERGENT B1 ;  /* 0x0000000000017941 */ /* 0x000fea0003800200 */
.L_x_183:
[----:B------:R-:W-:Y:S04]  /*2880*/  BSSY.RECONVERGENT B1, `(.L_x_185) ;  /* 0x0000003000017945 */ /* 0x000fe80003800200 */
[----:B------:R-:W-:Y:S05]  /*2890*/  @!P1 BRA `(.L_x_186) ;  /* 0x0000000000049947 */ /* 0x000fea0003800000 */
[----:B------:R3:W-:Y:S02]  /*28a0*/  REDG.E.ADD.STRONG.GPU desc[UR16][R10.64+0xe00], R19 ;  /* 0x000e00130a00798e */ /* 0x0007e4000c12e110 */
.L_x_186:
[----:B------:R-:W-:Y:S05]  /*28b0*/  BSYNC.RECONVERGENT B1 ;  /* 0x0000000000017941 */ /* 0x000fea0003800200 */
.L_x_185:
[----:B------:R-:W-:Y:S04]  /*28c0*/  BSSY.RECONVERGENT B1, `(.L_x_187) ;  /* 0x0000003000017945 */ /* 0x000fe80003800200 */
[----:B------:R-:W-:Y:S05]  /*28d0*/  @!P2 BRA `(.L_x_188) ;  /* 0x000000000004a947 */ /* 0x000fea0003800000 */
[----:B------:R4:W-:Y:S02]  /*28e0*/  REDG.E.ADD.STRONG.GPU desc[UR16][R10.64+0x1200], R25 ;  /* 0x001200190a00798e */ /* 0x0009e4000c12e110 */
.L_x_188:
[----:B------:R-:W-:Y:S05]  /*28f0*/  BSYNC.RECONVERGENT B1 ;  /* 0x0000000000017941 */ /* 0x000fea0003800200 */
.L_x_187:
[----:B------:R-:W-:Y:S04]  /*2900*/  BSSY.RECONVERGENT B1, `(.L_x_189) ;  /* 0x0000003000017945 */ /* 0x000fe80003800200 */
[----:B------:R-:W-:Y:S05]  /*2910*/  @!P3 BRA `(.L_x_190) ;  /* 0x000000000004b947 */ /* 0x000fea0003800000 */
[----:B------:R0:W-:Y:S02]  /*2920*/  REDG.E.ADD.STRONG.GPU desc[UR16][R10.64+0x1600], R27 ;  /* 0x0016001b0a00798e */ /* 0x0001e4000c12e110 */
.L_x_190:
[----:B------:R-:W-:Y:S05]  /*2930*/  BSYNC.RECONVERGENT B1 ;  /* 0x0000000000017941 */ /* 0x000fea0003800200 */
.L_x_189:
[----:B------:R-:W-:Y:S04]  /*2940*/  BSSY.RECONVERGENT B1, `(.L_x_191) ;  /* 0x0000003000017945 */ /* 0x000fe80003800200 */
[----:B------:R-:W-:Y:S05]  /*2950*/  @!P4 BRA `(.L_x_192) ;  /* 0x000000000004c947 */ /* 0x000fea0003800000 */
[----:B------:R0:W-:Y:S02]  /*2960*/  REDG.E.ADD.STRONG.GPU desc[UR16][R10.64+0x1a00], R29 ;  /* 0x001a001d0a00798e */ /* 0x0001e4000c12e110 */
.L_x_192:
[----:B------:R-:W-:Y:S05]  /*2970*/  BSYNC.RECONVERGENT B1 ;  /* 0x0000000000017941 */ /* 0x000fea0003800200 */
.L_x_191:
[----:B------:R-:W-:Y:S04]  /*2980*/  BSSY.RECONVERGENT B1, `(.L_x_193) ;  /* 0x0000003000017945 */ /* 0x000fe80003800200 */
[----:B------:R-:W-:Y:S05]  /*2990*/  @!P5 BRA `(.L_x_194) ;  /* 0x000000000004d947 */ /* 0x000fea0003800000 */
[----:B------:R0:W-:Y:S02]  /*29a0*/  REDG.E.ADD.STRONG.GPU desc[UR16][R10.64+0x1e00], R14 ;  /* 0x001e000e0a00798e */ /* 0x0001e4000c12e110 */
.L_x_194:
[----:B------:R-:W-:Y:S05]  /*29b0*/  BSYNC.RECONVERGENT B1 ;  /* 0x0000000000017941 */ /* 0x000fea0003800200 */
.L_x_193:
[----:B------:R-:W-:Y:S05]  /*29c0*/  @P0 BRA `(.L_x_195) ;  /* 0xfffffffc00280947 */ /* 0x000fea000383ffff */
[----:B------:R-:W-:-:S07]  /*29d0*/  IMAD.MOV.U32 R7, RZ, RZ, R4 ;  /* 0x000000ffff077224 */ /* 0x000fce00078e0004 */
.L_x_178:
[----:B------:R-:W-:-:S09]  /*29e0*/  UISETP.NE.AND UP0, UPT, UR12, URZ, UPT ;  /* 0x000000ff0c00728c */ /* 0x000fd2000bf05270 */
[----:B------:R-:W-:Y:S05]  /*29f0*/  BRA.U !UP0, `(.L_x_143) ;  /* 0x0000000508387547 */ /* 0x000fea000b800000 */
[----:B------:R-:W-:-:S13]  /*2a00*/  ISETP.GE.U32.AND P0, PT, R6, 0x3, PT ;  /* 0x000000030600780c */ /* 0x000fda0003f06070 */
[----:B------:R-:W-:Y:S05]  /*2a10*/  @!P0 BRA `(.L_x_196) ;  /* 0x0000000000a48947 */ /* 0x000fea0003800000 */
[----:B01-34-:R-:W-:Y:S01]  /*2a20*/  IMAD R8, R7, 0x400, R5 ;  /* 0x0000040007087824 */ /* 0x01bfe200078e0205 */
[----:B------:R-:W-:Y:S04]  /*2a30*/  BSSY.RECONVERGENT B1, `(.L_x_197) ;  /* 0x000000e000017945 */ /* 0x000fe80003800200 */
[----:B------:R-:W0:Y:S04]  /*2a40*/  LDS R13, [R8+0x200] ;  /* 0x00020000080d7984 */ /* 0x000e280000000800 */
[----:B------:R-:W1:Y:S04]  /*2a50*/  LDS R15, [R8+0x600] ;  /* 0x00060000080f7984 */ /* 0x000e680000000800 */
[----:B------:R-:W3:Y:S04]  /*2a60*/  LDS R6, [R8+0xa00] ;  /* 0x000a000008067984 */ /* 0x000ee80000000800 */
[----:B------:R-:W4:Y:S01]  /*2a70*/  LDS R4, [R8+0xe00] ;  /* 0x000e000008047984 */ /* 0x000f220000000800 */
[----:B0-----:R-:W-:-:S02]  /*2a80*/  ISETP.NE.AND P0, PT, R13, RZ, PT ;  /* 0x000000ff0d00720c */ /* 0x001fc40003f05270 */
[----:B-1----:R-:W-:Y:S02]  /*2a90*/  ISETP.NE.AND P1, PT, R15, RZ, PT ;  /* 0x000000ff0f00720c */ /* 0x002fe40003f25270 */
[----:B---3--:R-:W-:Y:S02]  /*2aa0*/  ISETP.NE.AND P2, PT, R6, RZ, PT ;  /* 0x000000ff0600720c */ /* 0x008fe40003f45270 */
[----:B----4-:R-:W-:-:S07]  /*2ab0*/  ISETP.NE.AND P3, PT, R4, RZ, PT ;  /* 0x000000ff0400720c */ /* 0x010fce0003f65270 */
[----:B------:R-:W-:Y:S06]  /*2ac0*/  @!P0 BRA `(.L_x_198) ;  /* 0x0000000000108947 */ /* 0x000fec0003800000 */
[----:B--2---:R-:W0:Y:S01]  /*2ad0*/  LDC.64 R8, c[0x0][0x380] ;  /* 0x0000e000ff087b82 */ /* 0x004e220000000a00 */
[----:B------:R-:W-:-:S04]  /*2ae0*/  IMAD R11, R7, 0x100, R0 ;  /* 0x00000100070b7824 */ /* 0x000fc800078e0200 */
[----:B0-----:R-:W-:-:S05]  /*2af0*/  IMAD.WIDE.U32 R8, R11, 0x4, R8 ;  /* 0x000000040b087825 */ /* 0x001fca00078e0008 */
[----:B------:R0:W-:Y:S02]  /*2b00*/  REDG.E.ADD.STRONG.GPU desc[UR16][R8.64+0x200], R13 ;  /* 0x0002000d0800798e */ /* 0x0001e4000c12e110 */
.L_x_198:
[----:B------:R-:W-:Y:S05]  /*2b10*/  BSYNC.RECONVERGENT B1 ;  /* 0x0000000000017941 */ /* 0x000fea0003800200 */
.L_x_197:
[----:B------:R-:W-:Y:S04]  /*2b20*/  BSSY.RECONVERGENT B1, `(.L_x_199) ;  /* 0x0000007000017945 */ /* 0x000fe80003800200 */
[----:B------:R-:W-:Y:S05]  /*2b30*/  @!P1 BRA `(.L_x_200) ;  /* 0x0000000000149947 */ /* 0x000fea0003800000 */
[----:B0-2---:R-:W0:Y:S01]  /*2b40*/  LDC.64 R8, c[0x0][0x380] ;  /* 0x0000e000ff087b82 */ /* 0x005e220000000a00 */
[----:B------:R-:W-:-:S04]  /*2b50*/  IMAD R11, R7, 0x100, R0 ;  /* 0x00000100070b7824 */ /* 0x000fc800078e0200 */
[----:B------:R-:W-:-:S04]  /*2b60*/  VIADD R11, R11, 0x100 ;  /* 0x000001000b0b7836 */ /* 0x000fc80000000000 */
[----:B0-----:R-:W-:-:S05]  /*2b70*/  IMAD.WIDE.U32 R8, R11, 0x4, R8 ;  /* 0x000000040b087825 */ /* 0x001fca00078e0008 */
[----:B------:R1:W-:Y:S02]  /*2b80*/  REDG.E.ADD.STRONG.GPU desc[UR16][R8.64+0x200], R15 ;  /* 0x0002000f0800798e */ /* 0x0003e4000c12e110 */
.L_x_200:
[----:B------:R-:W-:Y:S05]  /*2b90*/  BSYNC.RECONVERGENT B1 ;  /* 0x0000000000017941 */ /* 0x000fea0003800200 */
.L_x_199:
[----:B------:R-:W-:Y:S04]  /*2ba0*/  BSSY.RECONVERGENT B1, `(.L_x_201) ;  /* 0x0000007000017945 */ /* 0x000fe80003800200 */
[----:B------:R-:W-:Y:S05]  /*2bb0*/  @!P2 BRA `(.L_x_202) ;  /* 0x000000000014a947 */ /* 0x000fea0003800000 */
[----:B012---:R-:W0:Y:S01]  /*2bc0*/  LDC.64 R8, c[0x0][0x380] ;  /* 0x0000e000ff087b82 */ /* 0x007e220000000a00 */
[----:B------:R-:W-:-:S04]  /*2bd0*/  IMAD R11, R7, 0x100, R0 ;  /* 0x00000100070b7824 */ /* 0x000fc800078e0200 */
[----:B------:R-:W-:-:S04]  /*2be0*/  VIADD R11, R11, 0x200 ;  /* 0x000002000b0b7836 */ /* 0x000fc80000000000 */
[----:B0-----:R-:W-:-:S05]  /*2bf0*/  IMAD.WIDE.U32 R8, R11, 0x4, R8 ;  /* 0x000000040b087825 */ /* 0x001fca00078e0008 */
[----:B------:R3:W-:Y:S02]  /*2c00*/  REDG.E.ADD.STRONG.GPU desc[UR16][R8.64+0x200], R6 ;  /* 0x000200060800798e */ /* 0x0007e4000c12e110 */
.L_x_202:
[----:B------:R-:W-:Y:S05]  /*2c10*/  BSYNC.RECONVERGENT B1 ;  /* 0x0000000000017941 */ /* 0x000fea0003800200 */
.L_x_201:
[----:B------:R-:W-:Y:S04]  /*2c20*/  BSSY.RECONVERGENT B1, `(.L_x_203) ;  /* 0x0000007000017945 */ /* 0x000fe80003800200 */
[----:B------:R-:W-:Y:S05]  /*2c30*/  @!P3 BRA `(.L_x_204) ;  /* 0x000000000014b947 */ /* 0x000fea0003800000 */
[----:B0123--:R-:W0:Y:S01]  /*2c40*/  LDC.64 R8, c[0x0][0x380] ;  /* 0x0000e000ff087b82 */ /* 0x00fe220000000a00 */
[----:B------:R-:W-:-:S04]  /*2c50*/  IMAD R11, R7, 0x100, R0 ;  /* 0x00000100070b7824 */ /* 0x000fc800078e0200 */
[----:B------:R-:W-:-:S04]  /*2c60*/  VIADD R11, R11, 0x300 ;  /* 0x000003000b0b7836 */ /* 0x000fc80000000000 */
[----:B0-----:R-:W-:-:S05]  /*2c70*/  IMAD.WIDE.U32 R8, R11, 0x4, R8 ;  /* 0x000000040b087825 */ /* 0x001fca00078e0008 */
[----:B------:R4:W-:Y:S02]  /*2c80*/  REDG.E.ADD.STRONG.GPU desc[UR16][R8.64+0x200], R4 ;  /* 0x000200040800798e */ /* 0x0009e4000c12e110 */
.L_x_204:
[----:B------:R-:W-:Y:S05]  /*2c90*/  BSYNC.RECONVERGENT B1 ;  /* 0x0000000000017941 */ /* 0x000fea0003800200 */
.L_x_203:
[----:B------:R-:W-:-:S07]  /*2ca0*/  VIADD R7, R7, 0x4 ;  /* 0x0000000407077836 */ /* 0x000fce0000000000 */
.L_x_196:
[----:B------:R-:W-:-:S09]  /*2cb0*/  UISETP.NE.AND UP0, UPT, UR7, URZ, UPT ;  /* 0x000000ff0700728c */ /* 0x000fd2000bf05270 */
[----:B------:R-:W-:Y:S05]  /*2cc0*/  BRA.U !UP0, `(.L_x_143) ;  /* 0x0000000108847547 */ /* 0x000fea000b800000 */
[----:B------:R-:W-:-:S13]  /*2cd0*/  ISETP.NE.AND P0, PT, R3, RZ, PT ;  /* 0x000000ff0300720c */ /* 0x000fda0003f05270 */
[----:B------:R-:W-:Y:S05]  /*2ce0*/  @!P0 BRA `(.L_x_205) ;  /* 0x0000000000548947 */ /* 0x000fea0003800000 */
[----:B----4-:R-:W-:Y:S01]  /*2cf0*/  IMAD R4, R7, 0x400, R5 ;  /* 0x0000040007047824 */ /* 0x010fe200078e0205 */
[----:B------:R-:W-:Y:S04]  /*2d00*/  BSSY.RECONVERGENT B1, `(.L_x_206) ;  /* 0x000000a000017945 */ /* 0x000fe80003800200 */
[----:B------:R-:W4:Y:S04]  /*2d10*/  LDS R3, [R4+0x200] ;  /* 0x0002000004037984 */ /* 0x000f280000000800 */
[----:B0123--:R-:W0:Y:S01]  /*2d20*/  LDS R11, [R4+0x600] ;  /* 0x00060000040b7984 */ /* 0x00fe220000000800 */
[----:B----4-:R-:W-:-:S02]  /*2d30*/  ISETP.NE.AND P0, PT, R3, RZ, PT ;  /* 0x000000ff0300720c */ /* 0x010fc40003f05270 */
[----:B0-----:R-:W-:-:S11]  /*2d40*/  ISETP.NE.AND P1, PT, R11, RZ, PT ;  /* 0x000000ff0b00720c */ /* 0x001fd60003f25270 */
[----:B------:R-:W-:Y:S05]  /*2d50*/  @!P0 BRA `(.L_x_207) ;  /* 0x0000000000108947 */ /* 0x000fea0003800000 */
[----:B------:R-:W0:Y:S01]  /*2d60*/  LDC.64 R8, c[0x0][0x380] ;  /* 0x0000e000ff087b82 */ /* 0x000e220000000a00 */
[----:B------:R-:W-:-:S04]  /*2d70*/  IMAD R13, R7, 0x100, R0 ;  /* 0x00000100070d7824 */ /* 0x000fc800078e0200 */
[----:B0-----:R-:W-:-:S05]  /*2d80*/  IMAD.WIDE.U32 R8, R13, 0x4, R8 ;  /* 0x000000040d087825 */ /* 0x001fca00078e0008 */
[----:B------:R0:W-:Y:S02]  /*2d90*/  REDG.E.ADD.STRONG.GPU desc[UR16][R8.64+0x200], R3 ;  /* 0x000200030800798e */ /* 0x0001e4000c12e110 */
.L_x_207:
[----:B------:R-:W-:Y:S05]  /*2da0*/  BSYNC.RECONVERGENT B1 ;  /* 0x0000000000017941 */ /* 0x000fea0003800200 */
.L_x_206:
[----:B------:R-:W-:Y:S04]  /*2db0*/  BSSY.RECONVERGENT B1, `(.L_x_208) ;  /* 0x0000007000017945 */ /* 0x000fe80003800200 */
[----:B------:R-:W-:Y:S05]  /*2dc0*/  @!P1 BRA `(.L_x_209) ;  /* 0x0000000000149947 */ /* 0x000fea0003800000 */
[----:B0-----:R-:W0:Y:S01]  /*2dd0*/  LDC.64 R8, c[0x0][0x380] ;  /* 0x0000e000ff087b82 */ /* 0x001e220000000a00 */
[----:B------:R-:W-:-:S04]  /*2de0*/  IMAD R3, R7, 0x100, R0 ;  /* 0x0000010007037824 */ /* 0x000fc800078e0200 */
[----:B------:R-:W-:-:S04]  /*2df0*/  VIADD R3, R3, 0x100 ;  /* 0x0000010003037836 */ /* 0x000fc80000000000 */
[----:B0-----:R-:W-:-:S05]  /*2e00*/  IMAD.WIDE.U32 R8, R3, 0x4, R8 ;  /* 0x0000000403087825 */ /* 0x001fca00078e0008 */
[----:B------:R1:W-:Y:S02]  /*2e10*/  REDG.E.ADD.STRONG.GPU desc[UR16][R8.64+0x200], R11 ;  /* 0x0002000b0800798e */ /* 0x0003e4000c12e110 */
.L_x_209:
[----:B------:R-:W-:Y:S05]  /*2e20*/  BSYNC.RECONVERGENT B1 ;  /* 0x0000000000017941 */ /* 0x000fea0003800200 */
.L_x_208:
[----:B------:R-:W-:-:S07]  /*2e30*/  VIADD R7, R7, 0x2 ;  /* 0x0000000207077836 */ /* 0x000fce0000000000 */
.L_x_205:
[----:B------:R-:W-:-:S13]  /*2e40*/  ISETP.NE.AND P0, PT, R2, RZ, PT ;  /* 0x000000ff0200720c */ /* 0x000fda0003f05270 */
[----:B------:R-:W-:Y:S05]  /*2e50*/  @!P0 BRA `(.L_x_143) ;  /* 0x0000000000208947 */ /* 0x000fea0003800000 */
[----:B------:R-:W-:-:S06]  /*2e60*/  IMAD R5, R7, 0x400, R5 ;  /* 0x0000040007057824 */ /* 0x000fcc00078e0205 */
[----:B------:R-:W5:Y:S02]  /*2e70*/  LDS R5, [R5+0x200] ;  /* 0x0002000005057984 */ /* 0x000f640000000800 */
[----:B-----5:R-:W-:-:S13]  /*2e80*/  ISETP.NE.AND P0, PT, R5, RZ, PT ;  /* 0x000000ff0500720c */ /* 0x020fda0003f05270 */
[----:B------:R-:W-:Y:S05]  /*2e90*/  @!P0 BRA `(.L_x_143) ;  /* 0x0000000000108947 */ /* 0x000fea0003800000 */
[----:B0-----:R-:W0:Y:S01]  /*2ea0*/  LDC.64 R2, c[0x0][0x380] ;  /* 0x0000e000ff027b82 */ /* 0x001e220000000a00 */
[----:B------:R-:W-:-:S04]  /*2eb0*/  IMAD R7, R7, 0x100, R0 ;  /* 0x0000010007077824 */ /* 0x000fc800078e0200 */
[----:B0-----:R-:W-:-:S05]  /*2ec0*/  IMAD.WIDE.U32 R2, R7, 0x4, R2 ;  /* 0x0000000407027825 */ /* 0x001fca00078e0002 */
[----:B------:R0:W-:Y:S02]  /*2ed0*/  REDG.E.ADD.STRONG.GPU desc[UR16][R2.64+0x200], R5 ;  /* 0x000200050200798e */ /* 0x0001e4000c12e110 */
.L_x_143:
[----:B------:R-:W-:Y:S05]  /*2ee0*/  BSYNC.RECONVERGENT B0 ;  /* 0x0000000000007941 */ /* 0x000fea0003800200 */
.L_x_142:
[----:B------:R-:W1:Y:S01]  /*2ef0*/  LDCU UR5, c[0x0][0x390] ;  /* 0x00007200ff0577ac */ /* 0x000e620008000800 */
[----:B------:R-:W-:Y:S02]  /*2f00*/  UIADD3 UR4, UPT, UPT, UR4, 0x1, URZ ;  /* 0x0000000104047890 */ /* 0x000fe4000fffe0ff */
[----:B-1----:R-:W-:-:S04]  /*2f10*/  UIADD3 UR8, UPT, UPT, UR5, -0x1, URZ ;  /* 0xffffffff05087890 */ /* 0x002fc8000fffe0ff */
[----:B------:R-:W-:-:S04]  /*2f20*/  ULEA.HI UR8, UR8, 0x1, URZ, 0x2 ;  /* 0x0000000108087891 */ /* 0x000fc8000f8f10ff */
[----:B------:R-:W-:-:S04]  /*2f30*/  UISETP.LT.U32.AND UP0, UPT, UR8, UR5, UPT ;  /* 0x000000050800728c */ /* 0x000fc8000bf01070 */
[----:B------:R-:W-:-:S04]  /*2f40*/  USEL UR5, UR8, UR5, UP0 ;  /* 0x0000000508057287 */ /* 0x000fc80008000000 */
[----:B------:R-:W-:Y:S01]  /*2f50*/  UISETP.NE.AND UP0, UPT, UR4, UR5, UPT ;  /* 0x000000050400728c */ /* 0x000fe2000bf05270 */
[----:B------:R-:W-:Y:S08]  /*2f60*/  BAR.SYNC.DEFER_BLOCKING 0x0 ;  /* 0x0000000000007b1d */ /* 0x000ff00000010000 */
[----:B------:R-:W-:Y:S05]  /*2f70*/  BRA.U UP0, `(.L_x_210) ;  /* 0xffffffd100887547 */ /* 0x000fea000b83ffff */
[----:B------:R-:W-:Y:S05]  /*2f80*/  EXIT ;  /* 0x000000000000794d */ /* 0x000fea0003800000 */
.L_x_211:
        /* <DEDUP_REMOVED lines=15> */
.L_x_219:


//--------------------- .text._ZN3cub18CUB_300001_SM_10006detail10radix_sort31DeviceRadixSortSingleTileKernelINS1_5radix10policy_hubIfNS0_8NullTypeEjE10Policy1000ELNS0_9SortOrderE0EfS6_jNS1_21identity_decomposer_tEEEvPKT1_PSB_PKT2_PSF_T3_iiT4_ --------------------------
	.section	.text._ZN3cub18CUB_300001_SM_10006detail10radix_sort31DeviceRadixSortSingleTileKernelINS1_5radix10policy_hubIfNS0_8NullTypeEjE10Policy1000ELNS0_9SortOrderE0EfS6_jNS1_21identity_decomposer_tEEEvPKT1_PSB_PKT2_PSF_T3_iiT4_,"ax",@progbits
	.align	128
        .global         _ZN3cub18CUB_300001_SM_10006detail10radix_sort31DeviceRadixSortSingleTileKernelINS1_5radix10policy_hubIfNS0_8NullTypeEjE10Policy1000ELNS0_9SortOrderE0EfS6_jNS1_21identity_decomposer_tEEEvPKT1_PSB_PKT2_PSF_T3_iiT4_
        .type           _ZN3cub18CUB_300001_SM_10006detail10radix_sort31DeviceRadixSortSingleTileKernelINS1_5radix10policy_hubIfNS0_8NullTypeEjE10Policy1000ELNS0_9SortOrderE0EfS6_jNS1_21identity_decomposer_tEEEvPKT1_PSB_PKT2_PSF_T3_iiT4_,@function
        .size           _ZN3cub18CUB_300001_SM_10006detail10radix_sort31DeviceRadixSortSingleTileKernelINS1_5radix10policy_hubIfNS0_8NullTypeEjE10Policy1000ELNS0_9SortOrderE0EfS6_jNS1_21identity_decomposer_tEEEvPKT1_PSB_PKT2_PSF_T3_iiT4_,(.L_x_220 - _ZN3cub18CUB_300001_SM_10006detail10radix_sort31DeviceRadixSortSingleTileKernelINS1_5radix10policy_hubIfNS0_8NullTypeEjE10Policy1000ELNS0_9SortOrderE0EfS6_jNS1_21identity_decomposer_tEEEvPKT1_PSB_PKT2_PSF_T3_iiT4_)
        .other          _ZN3cub18CUB_300001_SM_10006detail10radix_sort31DeviceRadixSortSingleTileKernelINS1_5radix10policy_hubIfNS0_8NullTypeEjE10Policy1000ELNS0_9SortOrderE0EfS6_jNS1_21identity_decomposer_tEEEvPKT1_PSB_PKT2_PSF_T3_iiT4_,@"STO_CUDA_ENTRY STV_DEFAULT"
_ZN3cub18CUB_300001_SM_10006detail10radix_sort31DeviceRadixSortSingleTileKernelINS1_5radix10policy_hubIfNS0_8NullTypeEjE10Policy1000ELNS0_9SortOrderE0EfS6_jNS1_21identity_decomposer_tEEEvPKT1_PSB_PKT2_PSF_T3_iiT4_:
.text._ZN3cub18CUB_300001_SM_10006detail10radix_sort31DeviceRadixSortSingleTileKernelINS1_5radix10policy_hubIfNS0_8NullTypeEjE10Policy1000ELNS0_9SortOrderE0EfS6_jNS1_21identity_decomposer_tEEEvPKT1_PSB_PKT2_PSF_T3_iiT4_:
[----:B------:R-:W-:Y:S01]  /*0000*/  LDC R1, c[0x0][0x37c] ;  /* 0x0000df00ff017b82 */ /* 0x000fe20000000800 */
[----:B------:R-:W0:Y:S01]  /*0010*/  S2R R0, SR_TID.X ;  /* 0x0000000000007919 */ /* 0x000e220000002100 */
[----:B------:R-:W1:Y:S06]  /*0020*/  LDCU UR4, c[0x0][0x3a0] ;  /* 0x00007400ff0477ac */ /* 0x000e6c0008000800 */
[----:B------:R-:W2:Y:S01]  /*0030*/  LDC.64 R4, c[0x0][0x380] ;  /* 0x0000e000ff047b82 */ /* 0x000ea20000000a00 */
[----:B------:R-:W3:Y:S01]  /*0040*/  LDCU.64 UR10, c[0x0][0x358] ;  /* 0x00006b00ff0a77ac */ /* 0x000ee20008000a00 */
[----:B------:R-:W-:-:S02]  /*0050*/  IMAD.MOV.U32 R13, RZ, RZ, 0x7fffffff ;  /* 0x7fffffffff0d7424 */ /* 0x000fc400078e00ff */
[----:B------:R-:W-:Y:S02]  /*0060*/  IMAD.MOV.U32 R12, RZ, RZ, 0x7fffffff ;  /* 0x7fffffffff0c7424 */ /* 0x000fe400078e00ff */
[----:B------:R-:W-:Y:S02]  /*0070*/  IMAD.MOV.U32 R14, RZ, RZ, 0x7fffffff ;  /* 0x7fffffffff0e7424 */ /* 0x000fe400078e00ff */
[----:B------:R-:W-:Y:S02]  /*0080*/  IMAD.MOV.U32 R15, RZ, RZ, 0x7fffffff ;  /* 0x7fffffffff0f7424 */ /* 0x000fe400078e00ff */
[----:B------:R-:W-:Y:S02]  /*0090*/  IMAD.MOV.U32 R16, RZ, RZ, 0x7fffffff ;  /* 0x7fffffffff107424 */ /* 0x000fe400078e00ff */
[----:B------:R-:W-:Y:S02]  /*00a0*/  IMAD.MOV.U32 R17, RZ, RZ, 0x7fffffff ;  /* 0x7fffffffff117424 */ /* 0x000fe400078e00ff */
        /* <DEDUP_REMOVED lines=11> */
[----:B------:R-:W-:Y:S01]  /*0160*/  IMAD.MOV.U32 R9, RZ, RZ, -0x1 ;  /* 0xffffffffff097424 */ /* 0x000fe200078e00ff */
[----:B------:R-:W4:Y:S01]  /*0170*/  S2UR UR5, SR_CgaCtaId ;  /* 0x00000000000579c3 */ /* 0x000f220000008800 */
[----:B0-----:R-:W-:Y:S01]  /*0180*/  IMAD R3, R0, 0x13, RZ ;  /* 0x0000001300037824 */ /* 0x001fe200078e02ff */
[----:B------:R-:W0:Y:S01]  /*0190*/  S2R R104, SR_LANEID ;  /* 0x0000000000687919 */ /* 0x000e220000000000 */
[----:B------:R-:W5:Y:S02]  /*01a0*/  LDCU UR6, c[0x0][0x3a4] ;  /* 0x00007480ff0677ac */ /* 0x000f640008000800 */
[C---:B------:R-:W-:Y:S01]  /*01b0*/  VIADD R2, R3.reuse, 0x1 ;  /* 0x0000000103027836 */ /* 0x040fe20000000000 */
[C---:B-1----:R-:W-:Y:S01]  /*01c0*/  ISETP.GE.AND P4, PT, R3.reuse, UR4, PT ;  /* 0x0000000403007c0c */ /* 0x042fe2000bf86270 */
[C---:B------:R-:W-:Y:S01]  /*01d0*/  VIADD R6, R3.reuse, 0x2 ;  /* 0x0000000203067836 */ /* 0x040fe20000000000 */
[----:B------:R-:W1:Y:S01]  /*01e0*/  LDCU UR7, c[0x0][0x3a8] ;  /* 0x00007500ff0777ac */ /* 0x000e620008000800 */
[C---:B------:R-:W-:Y:S01]  /*01f0*/  VIADD R7, R3.reuse, 0x3 ;  /* 0x0000000303077836 */ /* 0x040fe20000000000 */
[----:B------:R-:W-:Y:S01]  /*0200*/  ISETP.GE.AND P5, PT, R2, UR4, PT ;  /* 0x0000000402007c0c */ /* 0x000fe2000bfa6270 */
[C---:B------:R-:W-:Y:S01]  /*0210*/  VIADD R8, R3.reuse, 0x4 ;  /* 0x0000000403087836 */ /* 0x040fe20000000000 */
[----:B------:R-:W-:Y:S01]  /*0220*/  ISETP.GE.AND P6, PT, R6, UR4, PT ;  /* 0x0000000406007c0c */ /* 0x000fe2000bfc6270 */
[----:B------:R-:W-:Y:S01]  /*0230*/  VIADD R6, R3, 0x5 ;  /* 0x0000000503067836 */ /* 0x000fe20000000000 */
[----:B------:R-:W-:Y:S01]  /*0240*/  ISETP.GE.AND P0, PT, R7, UR4, PT ;  /* 0x0000000407007c0c */ /* 0x000fe2000bf06270 */
[C---:B------:R-:W-:Y:S01]  /*0250*/  VIADD R7, R3.reuse, 0x6 ;  /* 0x0000000603077836 */ /* 0x040fe20000000000 */
[----:B------:R-:W-:Y:S01]  /*0260*/  ISETP.GE.AND P1, PT, R8, UR4, PT ;  /* 0x0000000408007c0c */ /* 0x000fe2000bf26270 */
[----:B--2---:R-:W-:Y:S01]  /*0270*/  IMAD.WIDE.U32 R4, R3, 0x4, R4 ;  /* 0x0000000403047825 */ /* 0x004fe200078e0004 */
[----:B------:R-:W-:Y:S01]  /*0280*/  ISETP.GE.AND P2, PT, R6, UR4, PT ;  /* 0x0000000406007c0c */ /* 0x000fe2000bf46270 */
[----:B------:R-:W2:Y:S01]  /*0290*/  LDCU UR9, c[0x0][0x3a8] ;  /* 0x00007500ff0977ac */ /* 0x000ea20008000800 */
[----:B------:R-:W-:Y:S01]  /*02a0*/  ISETP.GE.AND P3, PT, R7, UR4, PT ;  /* 0x0000000407007c0c */ /* 0x000fe2000bf66270 */
[----:B------:R-:W-:-:S02]  /*02b0*/  IMAD.MOV.U32 R6, RZ, RZ, 0x7fffffff ;  /* 0x7fffffffff067424 */ /* 0x000fc400078e00ff */
[C---:B------:R-:W-:Y:S02]  /*02c0*/  VIADD R7, R3.reuse, 0x8 ;  /* 0x0000000803077836 */ /* 0x040fe40000000000 */
[----:B------:R-:W-:Y:S01]  /*02d0*/  IMAD.MOV.U32 R2, RZ, RZ, 0x7fffffff ;  /* 0x7fffffffff027424 */ /* 0x000fe200078e00ff */
[----:B---3--:R-:W3:Y:S01]  /*02e0*/  @!P6 LDG.E R12, desc[UR10][R4.64+0x8] ;  /* 0x0000080a040ce981 */ /* 0x008ee2000c1e1900 */
[----:B------:R-:W-:-:S03]  /*02f0*/  VIADD R8, R3, 0x7 ;  /* 0x0000000703087836 */ /* 0x000fc60000000000 */
[----:B------:R-:W2:Y:S01]  /*0300*/  @!P5 LDG.E R6, desc[UR10][R4.64+0x4] ;  /* 0x0000040a0406d981 */ /* 0x000ea2000c1e1900 */
[----:B------:R-:W-:Y:S01]  /*0310*/  ISETP.GE.AND P5, PT, R7, UR4, PT ;  /* 0x0000000407007c0c */ /* 0x000fe2000bfa6270 */
[C---:B------:R-:W-:Y:S02]  /*0320*/  VIADD R7, R3.reuse, 0xa ;  /* 0x0000000a03077836 */ /* 0x040fe40000000000 */
[----:B------:R-:W3:Y:S01]  /*0330*/  @!P4 LDG.E R2, desc[UR10][R4.64] ;  /* 0x0000000a0402c981 */ /* 0x000ee2000c1e1900 */
[----:B------:R-:W-:Y:S01]  /*0340*/  ISETP.GE.AND P4, PT, R8, UR4, PT ;  /* 0x0000000408007c0c */ /* 0x000fe2000bf86270 */
[----:B------:R-:W-:Y:S02]  /*0350*/  VIADD R8, R3, 0x9 ;  /* 0x0000000903087836 */ /* 0x000fe40000000000 */
[----:B------:R-:W3:Y:S01]  /*0360*/  @!P0 LDG.E R13, desc[UR10][R4.64+0xc] ;  /* 0x00000c0a040d8981 */ /* 0x000ee2000c1e1900 */
[----:B------:R-:W-:Y:S01]  /*0370*/  ISETP.GE.AND P0, PT, R7, UR4, PT ;  /* 0x0000000407007c0c */ /* 0x000fe2000bf06270 */
[----:B------:R-:W-:-:S02]  /*0380*/  VIADD R7, R3, 0xb ;  /* 0x0000000b03077836 */ /* 0x000fc40000000000 */
[----:B------:R-:W3:Y:S03]  /*0390*/  @!P1 LDG.E R14, desc[UR10][R4.64+0x10] ;  /* 0x0000100a040e9981 */ /* 0x000ee6000c1e1900 */
[----:B------:R-:W-:Y:S01]  /*03a0*/  ISETP.GE.AND P1, PT, R7, UR4, PT ;  /* 0x0000000407007c0c */ /* 0x000fe2000bf26270 */
[----:B------:R-:W-:Y:S01]  /*03b0*/  VIADD R7, R3, 0xc ;  /* 0x0000000c03077836 */ /* 0x000fe20000000000 */
[----:B------:R-:W-:Y:S01]  /*03c0*/  ISETP.GE.AND P6, PT, R8, UR4, PT ;  /* 0x0000000408007c0c */ /* 0x000fe2000bfc6270 */
[----:B------:R-:W3:Y:S03]  /*03d0*/  @!P2 LDG.E R15, desc[UR10][R4.64+0x14] ;  /* 0x0000140a040fa981 */ /* 0x000ee6000c1e1900 */
[----:B------:R-:W-:Y:S01]  /*03e0*/  ISETP.GE.AND P2, PT, R7, UR4, PT ;  /* 0x0000000407007c0c */ /* 0x000fe2000bf46270 */
[C---:B------:R-:W-:Y:S01]  /*03f0*/  VIADD R7, R3.reuse, 0xd ;  /* 0x0000000d03077836 */ /* 0x040fe20000000000 */
[----:B------:R-:W3:Y:S01]  /*0400*/  @!P3 LDG.E R16, desc[UR10][R4.64+0x18] ;  /* 0x0000180a0410b981 */ /* 0x000ee2000c1e1900 */
[----:B------:R-:W-:-:S03]  /*0410*/  VIADD R8, R3, 0xe ;  /* 0x0000000e03087836 */ /* 0x000fc60000000000 */
[----:B------:R-:W-:Y:S01]  /*0420*/  ISETP.GE.AND P3, PT, R7, UR4, PT ;  /* 0x0000000407007c0c */ /* 0x000fe2000bf66270 */
[----:B------:R-:W3:Y:S01]  /*0430*/  @!P4 LDG.E R17, desc[UR10][R4.64+0x1c] ;  /* 0x00001c0a0411c981 */ /* 0x000ee2000c1e1900 */
[----:B------:R-:W-:-:S03]  /*0440*/  VIADD R7, R3, 0xf ;  /* 0x0000000f03077836 */ /* 0x000fc60000000000 */
[----:B------:R-:W3:Y:S01]  /*0450*/  @!P5 LDG.E R18, desc[UR10][R4.64+0x20] ;  /* 0x0000200a0412d981 */ /* 0x000ee2000c1e1900 */
[----:B------:R-:W-:Y:S01]  /*0460*/  ISETP.GE.AND P4, PT, R8, UR4, PT ;  /* 0x0000000408007c0c */ /* 0x000fe2000bf86270 */
[----:B------:R-:W-:Y:S02]  /*0470*/  VIADD R8, R3, 0x11 ;  /* 0x0000001103087836 */ /* 0x000fe40000000000 */
[----:B------:R-:W3:Y:S04]  /*0480*/  @!P6 LDG.E R19, desc[UR10][R4.64+0x24] ;  /* 0x0000240a0413e981 */ /* 0x000ee8000c1e1900 */
[----:B------:R-:W3:Y:S01]  /*0490*/  @!P0 LDG.E R20, desc[UR10][R4.64+0x28] ;  /* 0x0000280a04148981 */ /* 0x000ee2000c1e1900 */
[----:B------:R-:W-:Y:S01]  /*04a0*/  ISETP.GE.AND P0, PT, R7, UR4, PT ;  /* 0x0000000407007c0c */ /* 0x000fe2000bf06270 */
[----:B------:R-:W-:-:S02]  /*04b0*/  VIADD R7, R3, 0x10 ;  /* 0x0000001003077836 */ /* 0x000fc40000000000 */
[----:B------:R-:W-:Y:S01]  /*04c0*/  VIADD R3, R3, 0x12 ;  /* 0x0000001203037836 */ /* 0x000fe20000000000 */
[----:B------:R-:W3:Y:S02]  /*04d0*/  @!P1 LDG.E R21, desc[UR10][R4.64+0x2c] ;  /* 0x00002c0a04159981 */ /* 0x000ee4000c1e1900 */
[----:B------:R-:W-:Y:S02]  /*04e0*/  ISETP.GE.AND P1, PT, R7, UR4, PT ;  /* 0x0000000407007c0c */ /* 0x000fe4000bf26270 */
[----:B------:R-:W3:Y:S01]  /*04f0*/  @!P2 LDG.E R22, desc[UR10][R4.64+0x30] ;  /* 0x0000300a0416a981 */ /* 0x000ee2000c1e1900 */
[----:B------:R-:W-:-:S03]  /*0500*/  ISETP.GE.AND P2, PT, R8, UR4, PT ;  /* 0x0000000408007c0c */ /* 0x000fc6000bf46270 */
[----:B------:R-:W3:Y:S01]  /*0510*/  @!P3 LDG.E R23, desc[UR10][R4.64+0x34] ;  /* 0x0000340a0417b981 */ /* 0x000ee2000c1e1900 */
[----:B------:R-:W-:-:S03]  /*0520*/  ISETP.GE.AND P3, PT, R3, UR4, PT ;  /* 0x0000000403007c0c */ /* 0x000fc6000bf66270 */
[----:B------:R-:W3:Y:S04]  /*0530*/  @!P4 LDG.E R24, desc[UR10][R4.64+0x38] ;  /* 0x0000380a0418c981 */ /* 0x000ee8000c1e1900 */
[----:B------:R-:W3:Y:S04]  /*0540*/  @!P0 LDG.E R25, desc[UR10][R4.64+0x3c] ;  /* 0x00003c0a04198981 */ /* 0x000ee8000c1e1900 */
[----:B------:R-:W3:Y:S04]  /*0550*/  @!P1 LDG.E R26, desc[UR10][R4.64+0x40] ;  /* 0x0000400a041a9981 */ /* 0x000ee8000c1e1900 */
[----:B------:R-:W3:Y:S04]  /*0560*/  @!P2 LDG.E R28, desc[UR10][R4.64+0x44] ;  /* 0x0000440a041ca981 */ /* 0x000ee8000c1e1900 */
[----:B------:R0:W3:Y:S01]  /*0570*/  @!P3 LDG.E R30, desc[UR10][R4.64+0x48] ;  /* 0x0000480a041eb981 */ /* 0x0000e2000c1e1900 */
[----:B------:R-:W-:-:S02]  /*0580*/  UMOV UR4, 0x400 ;  /* 0x0000040000047882 */ /* 0x000fc40000000000 */
[----:B----4-:R-:W-:Y:S01]  /*0590*/  ULEA UR4, UR5, UR4, 0x18 ;  /* 0x0000000405047291 */ /* 0x010fe2000f8ec0ff */
[----:B------:R-:W-:-:S05]  /*05a0*/  SHF.R.U32.HI R105, RZ, 0x5, R0 ;  /* 0x00000005ff697819 */ /* 0x000fca0000011600 */
[----:B------:R-:W-:-:S05]  /*05b0*/  LEA R27, R0, UR4, 0x2 ;  /* 0x00000004001b7c11 */ /* 0x000fca000f8e10ff */
[----:B------:R-:W-:Y:S01]  /*05c0*/  IMAD R29, R0, 0x80, R27 ;  /* 0x00000080001d7824 */ /* 0x000fe200078e021b */
[----:B------:R-:W-:-:S03]  /*05d0*/  LEA R31, R105, UR4, 0x2 ;  /* 0x00000004691f7c11 */ /* 0x000fc6000f8e10ff */
[----:B------:R-:W-:Y:S01]  /*05e0*/  IMAD R33, R0, -0x38, R29 ;  /* 0xffffffc800217824 */ /* 0x000fe200078e021d */
[----:B-----5:R-:W-:Y:S02]  /*05f0*/  UIADD3 UR8, UPT, UPT, UR6, 0x6, URZ ;  /* 0x0000000606087890 */ /* 0x020fe4000fffe0ff */
[----:B-1----:R-:W-:Y:S01]  /*0600*/  UIADD3 UR5, UPT, UPT, -UR6, UR7, URZ ;  /* 0x0000000706057290 */ /* 0x002fe2000fffe1ff */
[----:B------:R-:W-:Y:S01]  /*0610*/  BAR.SYNC.DEFER_BLOCKING 0x0 ;  /* 0x0000000000007b1d */ /* 0x000fe20000010000 */
[----:B--2---:R-:W-:Y:S02]  /*0620*/  ISETP.GT.AND P1, PT, R6, -0x1, PT ;  /* 0xffffffff0600780c */ /* 0x004fe40003f24270 */
[----:B---3--:R-:W-:Y:S02]  /*0630*/  ISETP.GT.AND P0, PT, R2, -0x1, PT ;  /* 0xffffffff0200780c */ /* 0x008fe40003f04270 */
[C---:B------:R-:W-:Y:S02]  /*0640*/  SEL R7, R9.reuse, 0x80000000, !P1 ;  /* 0x8000000009077807 */ /* 0x040fe40004800000 */
[----:B------:R-:W-:-:S02]  /*0650*/  SEL R3, R9, 0x80000000, !P0 ;  /* 0x8000000009037807 */ /* 0x000fc40004000000 */
[----:B------:R-:W-:Y:S02]  /*0660*/  ISETP.GT.AND P0, PT, R12, -0x1, PT ;  /* 0xffffffff0c00780c */ /* 0x000fe40003f04270 */
[----:B------:R-:W-:Y:S02]  /*0670*/  LOP3.LUT R2, R3, R2, RZ, 0x3c, !PT ;  /* 0x0000000203027212 */ /* 0x000fe400078e3cff */
[----:B------:R-:W-:Y:S02]  /*0680*/  LOP3.LUT R3, R7, R6, RZ, 0x3c, !PT ;  /* 0x0000000607037212 */ /* 0x000fe400078e3cff */
[----:B------:R-:W-:Y:S02]  /*0690*/  SEL R7, R9, 0x80000000, !P0 ;  /* 0x8000000009077807 */ /* 0x000fe40004000000 */
[----:B------:R-:W-:Y:S02]  /*06a0*/  ISETP.GT.AND P1, PT, R13, -0x1, PT ;  /* 0xffffffff0d00780c */ /* 0x000fe40003f24270 */
[----:B------:R-:W-:-:S02]  /*06b0*/  ISETP.GT.AND P0, PT, R14, -0x1, PT ;  /* 0xffffffff0e00780c */ /* 0x000fc40003f04270 */
[C---:B0-----:R-:W-:Y:S02]  /*06c0*/  SEL R4, R9.reuse, 0x80000000, !P1 ;  /* 0x8000000009047807 */ /* 0x041fe40004800000 */
[----:B------:R-:W-:Y:S02]  /*06d0*/  SEL R5, R9, 0x80000000, !P0 ;  /* 0x8000000009057807 */ /* 0x000fe40004000000 */
[----:B------:R-:W-:Y:S02]  /*06e0*/  ISETP.GT.AND P1, PT, R15, -0x1, PT ;  /* 0xffffffff0f00780c */ /* 0x000fe40003f24270 */
[----:B------:R-:W-:Y:S02]  /*06f0*/  ISETP.GT.AND P0, PT, R16, -0x1, PT ;  /* 0xffffffff1000780c */ /* 0x000fe40003f04270 */
[----:B------:R-:W-:Y:S02]  /*0700*/  LOP3.LUT R13, R4, R13, RZ, 0x3c, !PT ;  /* 0x0000000d040d7212 */ /* 0x000fe400078e3cff */
[----:B------:R-:W-:-:S02]  /*0710*/  LOP3.LUT R14, R5, R14, RZ, 0x3c, !PT ;  /* 0x0000000e050e7212 */ /* 0x000fc400078e3cff */
[C---:B------:R-:W-:Y:S02]  /*0720*/  SEL R4, R9.reuse, 0x80000000, !P1 ;  /* 0x8000000009047807 */ /* 0x040fe40004800000 */
        /* <DEDUP_REMOVED lines=20> */
[----:B------:R-:W-:Y:S02]  /*0870*/  LOP3.LUT R21, R4, R21, RZ, 0x3c, !PT ;  /* 0x0000001504157212 */ /* 0x000fe400078e3cff */
[----:B------:R-:W-:Y:S02]  /*0880*/  SEL R4, R9, 0x80000000, !P0 ;  /* 0x8000000009047807 */ /* 0x000fe40004000000 */
[----:B------:R-:W-:-:S02]  /*0890*/  ISETP.GT.AND P1, PT, R24, -0x1, PT ;  /* 0xffffffff1800780c */ /* 0x000fc40003f24270 */
[----:B------:R-:W-:Y:S02]  /*08a0*/  ISETP.GT.AND P0, PT, R25, -0x1, PT ;  /* 0xffffffff1900780c */ /* 0x000fe40003f04270 */
[----:B------:R-:W-:Y:S02]  /*08b0*/  LOP3.LUT R22, R5, R22, RZ, 0x3c, !PT ;  /* 0x0000001605167212 */ /* 0x000fe400078e3cff */
[----:B------:R-:W-:Y:S02]  /*08c0*/  LOP3.LUT R23, R4, R23, RZ, 0x3c, !PT ;  /* 0x0000001704177212 */ /* 0x000fe400078e3cff */
[C---:B------:R-:W-:Y:S02]  /*08d0*/  SEL R5, R9.reuse, 0x80000000, !P1 ;  /* 0x8000000009057807 */ /* 0x040fe40004800000 */
[----:B------:R-:W-:Y:S02]  /*08e0*/  SEL R4, R9, 0x80000000, !P0 ;  /* 0x8000000009047807 */ /* 0x000fe40004000000 */
[----:B------:R-:W-:-:S02]  /*08f0*/  ISETP.GT.AND P0, PT, R26, -0x1, PT ;  /* 0xffffffff1a00780c */ /* 0x000fc40003f04270 */
[----:B------:R-:W-:Y:S02]  /*0900*/  ISETP.GT.AND P1, PT, R28, -0x1, PT ;  /* 0xffffffff1c00780c */ /* 0x000fe40003f24270 */
[----:B------:R-:W-:Y:S02]  /*0910*/  ISETP.GT.AND P2, PT, R30, -0x1, PT ;  /* 0xffffffff1e00780c */ /* 0x000fe40003f44270 */
[----:B------:R-:W-:Y:S02]  /*0920*/  LOP3.LUT R12, R7, R12, RZ, 0x3c, !PT ;  /* 0x0000000c070c7212 */ /* 0x000fe400078e3cff */
[----:B------:R-:W-:Y:S02]  /*0930*/  LOP3.LUT R24, R5, R24, RZ, 0x3c, !PT ;  /* 0x0000001805187212 */ /* 0x000fe400078e3cff */
[C---:B------:R-:W-:Y:S02]  /*0940*/  SEL R5, R9.reuse, 0x80000000, !P0 ;  /* 0x8000000009057807 */ /* 0x040fe40004000000 */
[----:B------:R-:W-:-:S02]  /*0950*/  SEL R7, R9, 0x80000000, !P1 ;  /* 0x8000000009077807 */ /* 0x000fc40004800000 */
[----:B------:R-:W-:Y:S02]  /*0960*/  SEL R9, R9, 0x80000000, !P2 ;  /* 0x8000000009097807 */ /* 0x000fe40005000000 */
[----:B------:R-:W-:Y:S02]  /*0970*/  LOP3.LUT R25, R4, R25, RZ, 0x3c, !PT ;  /* 0x0000001904197212 */ /* 0x000fe400078e3cff */
[----:B------:R-:W-:Y:S02]  /*0980*/  LOP3.LUT R26, R5, R26, RZ, 0x3c, !PT ;  /* 0x0000001a051a7212 */ /* 0x000fe400078e3cff */
[----:B------:R-:W-:Y:S02]  /*0990*/  LOP3.LUT R28, R7, R28, RZ, 0x3c, !PT ;  /* 0x0000001c071c7212 */ /* 0x000fe400078e3cff */
[----:B------:R-:W-:-:S07]  /*09a0*/  LOP3.LUT R30, R9, R30, RZ, 0x3c, !PT ;  /* 0x0000001e091e7212 */ /* 0x000fce00078e3cff */
.L_x_213:
[----:B------:R-:W-:Y:S01]  /*09b0*/  UISETP.LT.AND UP0, UPT, UR5, 0x6, UPT ;  /* 0x000000060500788c */ /* 0x000fe2000bf01270 */
[C---:B0-----:R-:W-:Y:S01]  /*09c0*/  ISETP.NE.AND P0, PT, R2.reuse, 0x7fffffff, PT ;  /* 0x7fffffff0200780c */ /* 0x041fe20003f05270 */
[----:B------:R-:W-:Y:S01]  /*09d0*/  UIADD3 UR6, UPT, UPT, UR8, -0x6, URZ ;  /* 0xfffffffa08067890 */ /* 0x000fe2000fffe0ff */
[----:B------:R-:W-:Y:S01]  /*09e0*/  STS [R27], RZ ;  /* 0x000000ff1b007388 */ /* 0x000fe20000000800 */
[----:B------:R-:W-:Y:S01]  /*09f0*/  USEL UR4, UR5, 0x6, UP0 ;  /* 0x0000000605047887 */ /* 0x000fe20008000000 */
[----:B--2---:R-:W-:Y:S01]  /*0a00*/  SEL R4, R2, 0x80000000, P0 ;  /* 0x8000000002047807 */ /* 0x004fe20000000000 */
[----:B------:R-:W-:Y:S01]  /*0a10*/  UISETP.GE.AND UP0, UPT, UR8, UR9, UPT ;  /* 0x000000090800728c */ /* 0x000fe2000bf06270 */
[----:B------:R-:W-:Y:S01]  /*0a20*/  STS [R27+0x400], RZ ;  /* 0x000400ff1b007388 */ /* 0x000fe20000000800 */
[----:B------:R-:W-:Y:S01]  /*0a30*/  UBMSK UR4, URZ, UR4 ;  /* 0x00000004ff04729b */ /* 0x000fe20008000000 */
[----:B------:R-:W-:Y:S02]  /*0a40*/  SHF.R.U32.HI R4, RZ, UR6, R4 ;  /* 0x00000006ff047c19 */ /* 0x000fe40008011604 */
[----:B------:R-:W-:Y:S01]  /*0a50*/  STS [R27+0x800], RZ ;  /* 0x000800ff1b007388 */ /* 0x000fe20000000800 */
[----:B------:R-:W-:-:S02]  /*0a60*/  ISETP.NE.AND P0, PT, R3, 0x7fffffff, PT ;  /* 0x7fffffff0300780c */ /* 0x000fc40003f05270 */
[----:B------:R-:W-:Y:S01]  /*0a70*/  LOP3.LUT R4, R4, UR4, RZ, 0xc0, !PT ;  /* 0x0000000404047c12 */ /* 0x000fe2000f8ec0ff */
[----:B------:R-:W-:Y:S01]  /*0a80*/  STS [R27+0xc00], RZ ;  /* 0x000c00ff1b007388 */ /* 0x000fe20000000800 */
[----:B------:R-:W-:Y:S02]  /*0a90*/  ISETP.NE.AND P1, PT, R104, 0x1f, PT ;  /* 0x0000001f6800780c */ /* 0x000fe40003f25270 */
[C---:B------:R-:W-:Y:S01]  /*0aa0*/  ISETP.NE.AND P2, PT, R105.reuse, 0x6, PT ;  /* 0x000000066900780c */ /* 0x040fe20003f45270 */
[----:B------:R-:W-:Y:S01]  /*0ab0*/  IMAD.SHL.U32 R5, R4, 0x400, RZ ;  /* 0x0000040004057824 */ /* 0x000fe200078e00ff */
[----:B------:R-:W-:Y:S01]  /*0ac0*/  SHF.R.U32.HI R4, RZ, 0x4, R4 ;  /* 0x00000004ff047819 */ /* 0x000fe20000011604 */
[----:B------:R-:W-:Y:S01]  /*0ad0*/  STS [R27+0x1000], RZ ;  /* 0x001000ff1b007388 */ /* 0x000fe20000000800 */
[----:B------:R-:W-:Y:S02]  /*0ae0*/  ISETP.NE.AND P3, PT, R105, 0x7, PT ;  /* 0x000000076900780c */ /* 0x000fe40003f65270 */
[----:B------:R-:W-:Y:S01]  /*0af0*/  LOP3.LUT R34, R5, 0x7c00, RZ, 0xc0, !PT ;  /* 0x00007c0005227812 */ /* 0x000fe200078ec0ff */
[----:B------:R-:W-:Y:S01]  /*0b00*/  STS [R27+0x1400], RZ ;  /* 0x001400ff1b007388 */ /* 0x000fe20000000800 */
[----:B------:R-:W-:-:S03]  /*0b10*/  LOP3.LUT R4, R4, 0xffffffe, RZ, 0xc0, !PT ;  /* 0x0ffffffe04047812 */ /* 0x000fc600078ec0ff */
[----:B------:R-:W-:Y:S01]  /*0b20*/  STS [R27+0x1800], RZ ;  /* 0x001800ff1b007388 */ /* 0x000fe20000000800 */
[----:B------:R-:W-:Y:S02]  /*0b30*/  IADD3 R34, PT, PT, R4, R27, R34 ;  /* 0x0000001b04227210 */ /* 0x000fe40007ffe022 */
[----:B------:R-:W-:Y:S01]  /*0b40*/  SEL R4, R3, 0x80000000, P0 ;  /* 0x8000000003047807 */ /* 0x000fe20000000000 */
[----:B------:R-:W-:Y:S01]  /*0b50*/  STS [R27+0x1c00], RZ ;  /* 0x001c00ff1b007388 */ /* 0x000fe20000000800 */
[----:B------:R-:W-:Y:S02]  /*0b60*/  ISETP.NE.AND P0, PT, R12, 0x7fffffff, PT ;  /* 0x7fffffff0c00780c */ /* 0x000fe40003f05270 */
[----:B------:R-:W-:Y:S01]  /*0b70*/  SHF.R.U32.HI R4, RZ, UR6, R4 ;  /* 0x00000006ff047c19 */ /* 0x000fe20008011604 */
[----:B------:R-:W-:Y:S03]  /*0b80*/  STS [R27+0x2000], RZ ;  /* 0x002000ff1b007388 */ /* 0x000fe60000000800 */
[----:B------:R-:W-:Y:S01]  /*0b90*/  LOP3.LUT R4, R4, UR4, RZ, 0xc0, !PT ;  /* 0x0000000404047c12 */ /* 0x000fe2000f8ec0ff */
[----:B------:R-:W-:Y:S04]  /*0ba0*/  STS [R27+0x2400], RZ ;  /* 0x002400ff1b007388 */ /* 0x000fe80000000800 */
[----:B------:R-:W-:Y:S01]  /*0bb0*/  STS [R27+0x2800], RZ ;  /* 0x002800ff1b007388 */ /* 0x000fe20000000800 */
[----:B------:R-:W-:Y:S01]  /*0bc0*/  IMAD.SHL.U32 R5, R4, 0x400, RZ ;  /* 0x0000040004057824 */ /* 0x000fe200078e00ff */
[----:B------:R-:W-:-:S02]  /*0bd0*/  SHF.R.U32.HI R4, RZ, 0x4, R4 ;  /* 0x00000004ff047819 */ /* 0x000fc40000011604 */
[----:B------:R-:W-:Y:S02]  /*0be0*/  STS [R27+0x2c00], RZ ;  /* 0x002c00ff1b007388 */ /* 0x000fe40000000800 */
[----:B------:R-:W-:Y:S02]  /*0bf0*/  LOP3.LUT R36, R5, 0x7c00, RZ, 0xc0, !PT ;  /* 0x00007c0005247812 */ /* 0x000fe400078ec0ff */
        /* <DEDUP_REMOVED lines=36> */
[----:B------:R-:W0:Y:S02]  /*0e40*/  LDS.U16 R32, [R34] ;  /* 0x0000000022207984 */ /* 0x000e240000000400 */
[----:B0-----:R-:W-:-:S05]  /*0e50*/  VIADD R5, R32, 0x1 ;  /* 0x0000000120057836 */ /* 0x001fca0000000000 */
[----:B------:R0:W-:Y:S04]  /*0e60*/  STS.U16 [R34], R5 ;  /* 0x0000000522007388 */ /* 0x0001e80000000400 */
[----:B------:R-:W1:Y:S01]  /*0e70*/  LDS.U16 R37, [R36] ;  /* 0x0000000024257984 */ /* 0x000e620000000400 */
[----:B0-----:R-:W-:Y:S01]  /*0e80*/  IMAD.SHL.U32 R5, R4, 0x400, RZ ;  /* 0x0000040004057824 */ /* 0x001fe200078e00ff */
[----:B------:R-:W-:-:S04]  /*0e90*/  SHF.R.U32.HI R4, RZ, 0x4, R4 ;  /* 0x00000004ff047819 */ /* 0x000fc80000011604 */
[----:B------:R-:W-:Y:S02]  /*0ea0*/  LOP3.LUT R40, R5, 0x7c00, RZ, 0xc0, !PT ;  /* 0x00007c0005287812 */ /* 0x000fe400078ec0ff */
[----:B------:R-:W-:-:S04]  /*0eb0*/  LOP3.LUT R4, R4, 0xffffffe, RZ, 0xc0, !PT ;  /* 0x0ffffffe04047812 */ /* 0x000fc800078ec0ff */
[----:B------:R-:W-:Y:S02]  /*0ec0*/  IADD3 R40, PT, PT, R4, R27, R40 ;  /* 0x0000001b04287210 */ /* 0x000fe40007ffe028 */
[----:B------:R-:W-:Y:S02]  /*0ed0*/  SEL R4, R14, 0x80000000, P0 ;  /* 0x800000000e047807 */ /* 0x000fe40000000000 */
[----:B------:R-:W-:Y:S02]  /*0ee0*/  ISETP.NE.AND P0, PT, R15, 0x7fffffff, PT ;  /* 0x7fffffff0f00780c */ /* 0x000fe40003f05270 */
[----:B------:R-:W-:-:S04]  /*0ef0*/  SHF.R.U32.HI R4, RZ, UR6, R4 ;  /* 0x00000006ff047c19 */ /* 0x000fc80008011604 */
[----:B------:R-:W-:-:S05]  /*0f00*/  LOP3.LUT R4, R4, UR4, RZ, 0xc0, !PT ;  /* 0x0000000404047c12 */ /* 0x000fca000f8ec0ff */
[----:B------:R-:W-:Y:S01]  /*0f10*/  IMAD.SHL.U32 R6, R4, 0x400, RZ ;  /* 0x0000040004067824 */ /* 0x000fe200078e00ff */
[----:B------:R-:W-:-:S04]  /*0f20*/  SHF.R.U32.HI R4, RZ, 0x4, R4 ;  /* 0x00000004ff047819 */ /* 0x000fc80000011604 */
[----:B------:R-:W-:Y:S02]  /*0f30*/  LOP3.LUT R6, R6, 0x7c00, RZ, 0xc0, !PT ;  /* 0x00007c0006067812 */ /* 0x000fe400078ec0ff */
[----:B------:R-:W-:Y:S01]  /*0f40*/  LOP3.LUT R4, R4, 0xffffffe, RZ, 0xc0, !PT ;  /* 0x0ffffffe04047812 */ /* 0x000fe200078ec0ff */
[----:B-1----:R-:W-:-:S03]  /*0f50*/  VIADD R7, R37, 0x1 ;  /* 0x0000000125077836 */ /* 0x002fc60000000000 */
[----:B------:R-:W-:Y:S02]  /*0f60*/  IADD3 R42, PT, PT, R4, R27, R6 ;  /* 0x0000001b042a7210 */ /* 0x000fe40007ffe006 */
[----:B------:R-:W-:Y:S01]  /*0f70*/  STS.U16 [R36], R7 ;  /* 0x0000000724007388 */ /* 0x000fe20000000400 */
[----:B------:R-:W-:Y:S02]  /*0f80*/  SEL R4, R15, 0x80000000, P0 ;  /* 0x800000000f047807 */ /* 0x000fe40000000000 */
[----:B------:R-:W-:Y:S01]  /*0f90*/  ISETP.NE.AND P0, PT, R16, 0x7fffffff, PT ;  /* 0x7fffffff1000780c */ /* 0x000fe20003f05270 */
[----:B------:R-:W0:Y:S01]  /*0fa0*/  LDS.U16 R39, [R38] ;  /* 0x0000000026277984 */ /* 0x000e220000000400 */
[----:B------:R-:W-:-:S04]  /*0fb0*/  SHF.R.U32.HI R4, RZ, UR6, R4 ;  /* 0x00000006ff047c19 */ /* 0x000fc80008011604 */
[----:B------:R-:W-:Y:S01]  /*0fc0*/  LOP3.LUT R4, R4, UR4, RZ, 0xc0, !PT ;  /* 0x0000000404047c12 */ /* 0x000fe2000f8ec0ff */
        /* <DEDUP_REMOVED lines=152> */
[----:B------:R-:W-:-:S04]  /*1950*/  SEL R4, R30, 0x80000000, P0 ;  /* 0x800000001e047807 */ /* 0x000fc80000000000 */
[----:B------:R-:W-:Y:S01]  /*1960*/  SHF.R.U32.HI R4, RZ, UR6, R4 ;  /* 0x00000006ff047c19 */ /* 0x000fe20008011604 */
[----:B------:R-:W0:Y:S03]  /*1970*/  S2UR UR6, SR_CgaCtaId ;  /* 0x00000000000679c3 */ /* 0x000e260000008800 */
[----:B------:R-:W-:Y:S01]  /*1980*/  LOP3.LUT R4, R4, UR4, RZ, 0xc0, !PT ;  /* 0x0000000404047c12 */ /* 0x000fe2000f8ec0ff */
[----:B------:R-:W-:-:S04]  /*1990*/  UMOV UR4, 0x400 ;  /* 0x0000040000047882 */ /* 0x000fc80000000000 */
[----:B------:R-:W-:Y:S01]  /*19a0*/  IMAD.SHL.U32 R6, R4, 0x400, RZ ;  /* 0x0000040004067824 */ /* 0x000fe200078e00ff */
[----:B------:R-:W-:-:S04]  /*19b0*/  SHF.R.U32.HI R4, RZ, 0x4, R4 ;  /* 0x00000004ff047819 */ /* 0x000fc80000011604 */
[----:B------:R-:W-:Y:S02]  /*19c0*/  LOP3.LUT R6, R6, 0x7c00, RZ, 0xc0, !PT ;  /* 0x00007c0006067812 */ /* 0x000fe400078ec0ff */
[----:B------:R-:W-:Y:S01]  /*19d0*/  LOP3.LUT R4, R4, 0xffffffe, RZ, 0xc0, !PT ;  /* 0x0ffffffe04047812 */ /* 0x000fe200078ec0ff */
[----:B-1----:R-:W-:-:S03]  /*19e0*/  VIADD R7, R65, 0x1 ;  /* 0x0000000141077836 */ /* 0x002fc60000000000 */
[----:B------:R-:W-:Y:S02]  /*19f0*/  IADD3 R70, PT, PT, R4, R27, R6 ;  /* 0x0000001b04467210 */ /* 0x000fe40007ffe006 */
[----:B------:R-:W-:Y:S01]  /*1a00*/  STS.U16 [R64], R7 ;  /* 0x0000000740007388 */ /* 0x000fe20000000400 */
[----:B0-----:R-:W-:-:S03]  /*1a10*/  ULEA UR4, UR6, UR4, 0x18 ;  /* 0x0000000406047291 */ /* 0x001fc6000f8ec0ff */
[----:B------:R-:W0:Y:S02]  /*1a20*/  LDS.U16 R67, [R66] ;  /* 0x0000000042437984 */ /* 0x000e240000000400 */
[----:B0-----:R-:W-:-:S05]  /*1a30*/  VIADD R5, R67, 0x1 ;  /* 0x0000000143057836 */ /* 0x001fca0000000000 */
[----:B------:R-:W-:Y:S04]  /*1a40*/  STS.U16 [R66], R5 ;  /* 0x0000000542007388 */ /* 0x000fe80000000400 */
[----:B------:R-:W0:Y:S02]  /*1a50*/  LDS.U16 R69, [R68] ;  /* 0x0000000044457984 */ /* 0x000e240000000400 */
[----:B0-----:R-:W-:-:S05]  /*1a60*/  VIADD R7, R69, 0x1 ;  /* 0x0000000145077836 */ /* 0x001fca0000000000 */
[----:B------:R-:W-:Y:S04]  /*1a70*/  STS.U16 [R68], R7 ;  /* 0x0000000744007388 */ /* 0x000fe80000000400 */
[----:B------:R-:W0:Y:S02]  /*1a80*/  LDS.U16 R71, [R70] ;  /* 0x0000000046477984 */ /* 0x000e240000000400 */
[----:B0-----:R-:W-:-:S05]  /*1a90*/  VIADD R5, R71, 0x1 ;  /* 0x0000000147057836 */ /* 0x001fca0000000000 */
[----:B------:R-:W-:Y:S01]  /*1aa0*/  STS.U16 [R70], R5 ;  /* 0x0000000546007388 */ /* 0x000fe20000000400 */
[----:B------:R-:W-:Y:S06]  /*1ab0*/  BAR.SYNC.DEFER_BLOCKING 0x0 ;  /* 0x0000000000007b1d */ /* 0x000fec0000010000 */
[----:B------:R-:W-:Y:S04]  /*1ac0*/  LDS R72, [R29] ;  /* 0x000000001d487984 */ /* 0x000fe80000000800 */
[----:B------:R-:W0:Y:S04]  /*1ad0*/  LDS R73, [R29+0x4] ;  /* 0x000004001d497984 */ /* 0x000e280000000800 */
[----:B------:R-:W1:Y:S04]  /*1ae0*/  LDS R74, [R29+0x8] ;  /* 0x000008001d4a7984 */ /* 0x000e680000000800 */
        /* <DEDUP_REMOVED lines=9> */
[----:B0-----:R-:W-:-:S03]  /*1b80*/  IMAD.IADD R73, R72, 0x1, R73 ;  /* 0x0000000148497824 */ /* 0x001fc600078e0249 */
[----:B------:R-:W0:Y:S01]  /*1b90*/  LDS R84, [R29+0x30] ;  /* 0x000030001d547984 */ /* 0x000e220000000800 */
[----:B-1----:R-:W-:-:S03]  /*1ba0*/  IMAD.IADD R74, R74, 0x1, R73 ;  /* 0x000000014a4a7824 */ /* 0x002fc600078e0249 */
[----:B------:R-:W1:Y:S01]  /*1bb0*/  LDS R85, [R29+0x34] ;  /* 0x000034001d557984 */ /* 0x000e620000000800 */
[----:B--2---:R-:W-:-:S03]  /*1bc0*/  IMAD.IADD R75, R75, 0x1, R74 ;  /* 0x000000014b4b7824 */ /* 0x004fc600078e024a */
[----:B------:R-:W2:Y:S01]  /*1bd0*/  LDS R86, [R29+0x38] ;  /* 0x000038001d567984 */ /* 0x000ea20000000800 */
[----:B---3--:R-:W-:-:S03]  /*1be0*/  IMAD.IADD R76, R76, 0x1, R75 ;  /* 0x000000014c4c7824 */ /* 0x008fc600078e024b */
[----:B------:R-:W3:Y:S01]  /*1bf0*/  LDS R87, [R29+0x3c] ;  /* 0x00003c001d577984 */ /* 0x000ee20000000800 */
[----:B----4-:R-:W-:-:S03]  /*1c00*/  IMAD.IADD R77, R77, 0x1, R76 ;  /* 0x000000014d4d7824 */ /* 0x010fc600078e024c */
[----:B------:R-:W4:Y:S01]  /*1c10*/  LDS R88, [R29+0x40] ;  /* 0x000040001d587984 */ /* 0x000f220000000800 */
[----:B-----5:R-:W-:-:S03]  /*1c20*/  IMAD.IADD R78, R78, 0x1, R77 ;  /* 0x000000014e4e7824 */ /* 0x020fc600078e024d */
[----:B------:R-:W5:Y:S01]  /*1c30*/  LDS R89, [R29+0x44] ;  /* 0x000044001d597984 */ /* 0x000f620000000800 */
[----:B------:R-:W-:-:S03]  /*1c40*/  IMAD.IADD R79, R79, 0x1, R78 ;  /* 0x000000014f4f7824 */ /* 0x000fc600078e024e */
        /* <DEDUP_REMOVED lines=29> */
[----:B------:R-:W-:-:S04]  /*1e20*/  IMAD.IADD R94, R94, 0x1, R93 ;  /* 0x000000015e5e7824 */ /* 0x000fc800078e025d */
[----:B0-----:R-:W-:-:S04]  /*1e30*/  IMAD.IADD R95, R95, 0x1, R94 ;  /* 0x000000015f5f7824 */ /* 0x001fc800078e025e */
[----:B-1----:R-:W-:-:S04]  /*1e40*/  IMAD.IADD R96, R96, 0x1, R95 ;  /* 0x0000000160607824 */ /* 0x002fc800078e025f */
[----:B--2---:R-:W-:-:S04]  /*1e50*/  IMAD.IADD R97, R97, 0x1, R96 ;  /* 0x0000000161617824 */ /* 0x004fc800078e0260 */
[----:B---3--:R-:W-:-:S04]  /*1e60*/  IMAD.IADD R98, R98, 0x1, R97 ;  /* 0x0000000162627824 */ /* 0x008fc800078e0261 */
[----:B----4-:R-:W-:-:S04]  /*1e70*/  IMAD.IADD R99, R99, 0x1, R98 ;  /* 0x0000000163637824 */ /* 0x010fc800078e0262 */
[----:B-----5:R-:W-:-:S04]  /*1e80*/  IMAD.IADD R100, R100, 0x1, R99 ;  /* 0x0000000164647824 */ /* 0x020fc800078e0263 */
[----:B------:R-:W-:-:S04]  /*1e90*/  IMAD.IADD R101, R101, 0x1, R100 ;  /* 0x0000000165657824 */ /* 0x000fc800078e0264 */
[----:B------:R-:W-:-:S04]  /*1ea0*/  IMAD.IADD R102, R102, 0x1, R101 ;  /* 0x0000000166667824 */ /* 0x000fc800078e0265 */
[----:B------:R-:W-:-:S04]  /*1eb0*/  IMAD.IADD R103, R103, 0x1, R102 ;  /* 0x0000000167677824 */ /* 0x000fc800078e0266 */
[----:B------:R-:W-:-:S05]  /*1ec0*/  IMAD.IADD R106, R4, 0x1, R103 ;  /* 0x00000001046a7824 */ /* 0x000fca00078e0267 */
        /* <DEDUP_REMOVED lines=8> */
[----:B------:R-:W0:Y:S02]  /*1f50*/  SHFL.UP P0, R107, R108, 0x10, RZ ;  /* 0x060000006c6b7989 */ /* 0x000e2400000000ff */
[----:B0-----:R-:W-:Y:S01]  /*1f60*/  @P0 IMAD.IADD R107, R108, 0x1, R107 ;  /* 0x000000016c6b0824 */ /* 0x001fe200078e026b */
[----:B------:R-:W-:-:S03]  /*1f70*/  ISETP.NE.AND P0, PT, R105, 0x1, PT ;  /* 0x000000016900780c */ /* 0x000fc60003f05270 */
[----:B------:R-:W-:Y:S01]  /*1f80*/  IMAD.IADD R106, R107, 0x1, -R106 ;  /* 0x000000016b6a7824 */ /* 0x000fe200078e0a6a */
[----:B------:R-:W-:Y:S01]  /*1f90*/  @!P1 STS [R31+0x8400], R107 ;  /* 0x0084006b1f009388 */ /* 0x000fe20000000800 */
[----:B------:R-:W-:Y:S01]  /*1fa0*/  BAR.SYNC.DEFER_BLOCKING 0x0 ;  /* 0x0000000000007b1d */ /* 0x000fe20000010000 */
[----:B------:R-:W-:-:S05]  /*1fb0*/  ISETP.NE.AND P1, PT, R105, 0x4, PT ;  /* 0x000000046900780c */ /* 0x000fca0003f25270 */
[----:B------:R-:W0:Y:S04]  /*1fc0*/  LDS.128 R4, [UR4+0x8400] ;  /* 0x00840004ff047984 */ /* 0x000e280008000c00 */
[----:B------:R-:W1:Y:S01]  /*1fd0*/  LDS.128 R8, [UR4+0x8410] ;  /* 0x00841004ff087984 */ /* 0x000e620008000c00 */
[C---:B0-----:R-:W-:Y:S01]  /*1fe0*/  SEL R35, R4.reuse, R35, !P0 ;  /* 0x0000002304237207 */ /* 0x041fe20004000000 */
[----:B------:R-:W-:Y:S01]  /*1ff0*/  IMAD.IADD R5, R4, 0x1, R5 ;  /* 0x0000000104057824 */ /* 0x000fe200078e0205 */
[----:B------:R-:W-:-:S03]  /*2000*/  ISETP.NE.AND P0, PT, R105, 0x2, PT ;  /* 0x000000026900780c */ /* 0x000fc60003f05270 */
[----:B------:R-:W-:Y:S01]  /*2010*/  IMAD.IADD R6, R6, 0x1, R5 ;  /* 0x0000000106067824 */ /* 0x000fe200078e0205 */
[----:B------:R-:W-:Y:S02]  /*2020*/  SEL R35, R5, R35, !P0 ;  /* 0x0000002305237207 */ /* 0x000fe40004000000 */
[----:B------:R-:W-:Y:S01]  /*2030*/  ISETP.NE.AND P0, PT, R105, 0x3, PT ;  /* 0x000000036900780c */ /* 0x000fe20003f05270 */
[----:B------:R-:W-:-:S03]  /*2040*/  IMAD.IADD R7, R7, 0x1, R6 ;  /* 0x0000000107077824 */ /* 0x000fc600078e0206 */
[----:B------:R-:W-:Y:S01]  /*2050*/  SEL R35, R6, R35, !P0 ;  /* 0x0000002306237207 */ /* 0x000fe20004000000 */
[----:B-1----:R-:W-:Y:S01]  /*2060*/  IMAD.IADD R8, R7, 0x1, R8 ;  /* 0x0000000107087824 */ /* 0x002fe200078e0208 */
[----:B------:R-:W-:Y:S02]  /*2070*/  ISETP.NE.AND P0, PT, R105, 0x5, PT ;  /* 0x000000056900780c */ /* 0x000fe40003f05270 */
[----:B------:R-:W-:Y:S01]  /*2080*/  SEL R35, R7, R35, !P1 ;  /* 0x0000002307237207 */ /* 0x000fe20004800000 */
[----:B------:R-:W-:Y:S01]  /*2090*/  IMAD.IADD R9, R9, 0x1, R8 ;  /* 0x0000000109097824 */ /* 0x000fe200078e0208 */
[----:B------:R-:W-:Y:S02]  /*20a0*/  ISETP.NE.AND P1, PT, R104, RZ, PT ;  /* 0x000000ff6800720c */ /* 0x000fe40003f25270 */
[----:B------:R-:W-:Y:S01]  /*20b0*/  SEL R35, R8, R35, !P0 ;  /* 0x0000002308237207 */ /* 0x000fe20004000000 */
[----:B------:R-:W-:Y:S01]  /*20c0*/  IMAD.IADD R10, R10, 0x1, R9 ;  /* 0x000000010a0a7824 */ /* 0x000fe200078e0209 */
[----:B------:R-:W-:-:S02]  /*20d0*/  ISETP.GT.U32.AND P0, PT, R0, 0x1f, PT ;  /* 0x0000001f0000780c */ /* 0x000fc40003f04070 */
[----:B------:R-:W-:Y:S01]  /*20e0*/  SEL R35, R9, R35, !P2 ;  /* 0x0000002309237207 */ /* 0x000fe20005000000 */
[----:B------:R-:W-:Y:S01]  /*20f0*/  IMAD.IADD R11, R11, 0x1, R10 ;  /* 0x000000010b0b7824 */ /* 0x000fe200078e020a */
[----:B------:R-:W-:Y:S02]  /*2100*/  ISETP.GT.U32.OR P2, PT, R0, 0x1f, P1 ;  /* 0x0000001f0000780c */ /* 0x000fe40000f44470 */
[----:B------:R-:W-:Y:S02]  /*2110*/  SEL R4, R106, RZ, P1 ;  /* 0x000000ff6a047207 */ /* 0x000fe40000800000 */
[----:B------:R-:W-:-:S05]  /*2120*/  SEL R35, R10, R35, !P3 ;  /* 0x000000230a237207 */ /* 0x000fca0005800000 */
[----:B------:R-:W-:Y:S01]  /*2130*/  @P0 IMAD.IADD R106, R35, 0x1, R4 ;  /* 0x00000001236a0824 */ /* 0x000fe200078e0204 */
[----:B------:R-:W-:-:S03]  /*2140*/  ISETP.NE.AND P0, PT, R0, RZ, PT ;  /* 0x000000ff0000720c */ /* 0x000fc60003f05270 */
[----:B------:R-:W-:-:S05]  /*2150*/  @!P2 IMAD.U32 R106, R11, 0x10000, RZ ;  /* 0x000100000b6aa824 */ /* 0x000fca00078e00ff */
[----:B------:R-:W-:Y:S01]  /*2160*/  @!P2 STS [UR4+0x8428], R106 ;  /* 0x0084286aff00a988 */ /* 0x000fe20008000804 */
[----:B------:R-:W-:Y:S06]  /*2170*/  BAR.SYNC.DEFER_BLOCKING 0x0 ;  /* 0x0000000000007b1d */ /* 0x000fec0000010000 */
[----:B------:R-:W0:Y:S02]  /*2180*/  LDS R4, [UR4+0x8428] ;  /* 0x00842804ff047984 */ /* 0x000e240008000800 */
[----:B0-----:R-:W-:-:S05]  /*2190*/  SEL R5, R4, RZ, P0 ;  /* 0x000000ff04057207 */ /* 0x001fca0000000000 */
[----:B------:R-:W-:-:S04]  /*21a0*/  IMAD.IADD R4, R5, 0x1, R106 ;  /* 0x0000000105047824 */ /* 0x000fc800078e026a */
[--C-:B------:R-:W-:Y:S01]  /*21b0*/  IMAD.IADD R72, R72, 0x1, R4.reuse ;  /* 0x0000000148487824 */ /* 0x100fe200078e0204 */
[----:B------:R-:W-:Y:S01]  /*21c0*/  STS [R29], R4 ;  /* 0x000000041d007388 */ /* 0x000fe20000000800 */
[--C-:B------:R-:W-:Y:S02]  /*21d0*/  IMAD.IADD R6, R73, 0x1, R4.reuse ;  /* 0x0000000149067824 */ /* 0x100fe400078e0204 */
[--C-:B------:R-:W-:Y:S01]  /*21e0*/  IMAD.IADD R74, R74, 0x1, R4.reuse ;  /* 0x000000014a4a7824 */ /* 0x100fe200078e0204 */
[----:B------:R-:W-:Y:S01]  /*21f0*/  STS [R29+0x4], R72 ;  /* 0x000004481d007388 */ /* 0x000fe20000000800 */
[--C-:B------:R-:W-:Y:S02]  /*2200*/  IMAD.IADD R8, R75, 0x1, R4.reuse ;  /* 0x000000014b087824 */ /* 0x100fe400078e0204 */
[--C-:B------:R-:W-:Y:S01]  /*2210*/  IMAD.IADD R76, R76, 0x1, R4.reuse ;  /* 0x000000014c4c7824 */ /* 0x100fe200078e0204 */
[----:B------:R-:W-:Y:S01]  /*2220*/  STS [R29+0x8], R6 ;  /* 0x000008061d007388 */ /* 0x000fe20000000800 */
[----:B------:R-:W-:-:S02]  /*2230*/  IMAD.IADD R10, R77, 0x1, R4 ;  /* 0x000000014d0a7824 */ /* 0x000fc400078e0204 */
[--C-:B------:R-:W-:Y:S01]  /*2240*/  IMAD.IADD R78, R78, 0x1, R4.reuse ;  /* 0x000000014e4e7824 */ /* 0x100fe200078e0204 */
[----:B------:R-:W-:Y:S01]  /*2250*/  STS [R29+0xc], R74 ;  /* 0x00000c4a1d007388 */ /* 0x000fe20000000800 */
        /* <DEDUP_REMOVED lines=36> */
[----:B------:R-:W-:-:S03]  /*24a0*/  IMAD.IADD R103, R103, 0x1, R4 ;  /* 0x0000000167677824 */ /* 0x000fc600078e0204 */
[----:B------:R-:W-:Y:S04]  /*24b0*/  STS [R29+0x40], R114 ;  /* 0x000040721d007388 */ /* 0x000fe80000000800 */
        /* <DEDUP_REMOVED lines=15> */
[----:B------:R-:W-:Y:S01]  /*25b0*/  STS [R29+0x80], R103 ;  /* 0x000080671d007388 */ /* 0x000fe20000000800 */
[----:B------:R-:W-:Y:S06]  /*25c0*/  BAR.SYNC.DEFER_BLOCKING 0x0 ;  /* 0x0000000000007b1d */ /* 0x000fec0000010000 */
[----:B------:R-:W0:Y:S04]  /*25d0*/  LDS.U16 R5, [R34] ;  /* 0x0000000022057984 */ /* 0x000e280000000400 */
[----:B------:R-:W1:Y:S04]  /*25e0*/  LDS.U16 R36, [R36] ;  /* 0x0000000024247984 */ /* 0x000e680000000400 */
[----:B------:R-:W2:Y:S04]  /*25f0*/  LDS.U16 R38, [R38] ;  /* 0x0000000026267984 */ /* 0x000ea80000000400 */
[----:B------:R-:W3:Y:S04]  /*2600*/  LDS.U16 R40, [R40] ;  /* 0x0000000028287984 */ /* 0x000ee80000000400 */
[----:B------:R-:W4:Y:S04]  /*2610*/  LDS.U16 R42, [R42] ;  /* 0x000000002a2a7984 */ /* 0x000f280000000400 */
[----:B------:R-:W5:Y:S04]  /*2620*/  LDS.U16 R44, [R44] ;  /* 0x000000002c2c7984 */ /* 0x000f680000000400 */
[----:B------:R-:W5:Y:S04]  /*2630*/  LDS.U16 R46, [R46] ;  /* 0x000000002e2e7984 */ /* 0x000f680000000400 */
[----:B------:R-:W5:Y:S04]  /*2640*/  LDS.U16 R48, [R48] ;  /* 0x0000000030307984 */ /* 0x000f680000000400 */
[----:B------:R-:W5:Y:S04]  /*2650*/  LDS.U16 R50, [R50] ;  /* 0x0000000032327984 */ /* 0x000f680000000400 */
[----:B------:R-:W5:Y:S04]  /*2660*/  LDS.U16 R52, [R52] ;  /* 0x0000000034347984 */ /* 0x000f680000000400 */
[----:B------:R-:W5:Y:S01]  /*2670*/  LDS.U16 R54, [R54] ;  /* 0x0000000036367984 */ /* 0x000f620000000400 */
[----:B0-----:R-:W-:-:S03]  /*2680*/  IMAD.IADD R5, R32, 0x1, R5 ;  /* 0x0000000120057824 */ /* 0x001fc600078e0205 */
[----:B------:R-:W0:Y:S01]  /*2690*/  LDS.U16 R56, [R56] ;  /* 0x0000000038387984 */ /* 0x000e220000000400 */
[----:B-1----:R-:W-:-:S03]  /*26a0*/  IMAD.IADD R36, R37, 0x1, R36 ;  /* 0x0000000125247824 */ /* 0x002fc600078e0224 */
[----:B------:R-:W1:Y:S01]  /*26b0*/  LDS.U16 R58, [R58] ;  /* 0x000000003a3a7984 */ /* 0x000e620000000400 */
[----:B--2---:R-:W-:-:S03]  /*26c0*/  IMAD.IADD R38, R39, 0x1, R38 ;  /* 0x0000000127267824 */ /* 0x004fc600078e0226 */
[----:B------:R-:W2:Y:S01]  /*26d0*/  LDS.U16 R60, [R60] ;  /* 0x000000003c3c7984 */ /* 0x000ea20000000400 */
[----:B---3--:R-:W-:-:S03]  /*26e0*/  IMAD.IADD R40, R41, 0x1, R40 ;  /* 0x0000000129287824 */ /* 0x008fc600078e0228 */
[----:B------:R-:W3:Y:S01]  /*26f0*/  LDS.U16 R62, [R62] ;  /* 0x000000003e3e7984 */ /* 0x000ee20000000400 */
[----:B----4-:R-:W-:-:S03]  /*2700*/  IMAD.IADD R42, R43, 0x1, R42 ;  /* 0x000000012b2a7824 */ /* 0x010fc600078e022a */
[----:B------:R-:W4:Y:S01]  /*2710*/  LDS.U16 R64, [R64] ;  /* 0x0000000040407984 */ /* 0x000f220000000400 */
[----:B-----5:R-:W-:-:S03]  /*2720*/  IMAD.IADD R44, R45, 0x1, R44 ;  /* 0x000000012d2c7824 */ /* 0x020fc600078e022c */
[----:B------:R-:W5:Y:S01]  /*2730*/  LDS.U16 R66, [R66] ;  /* 0x0000000042427984 */ /* 0x000f620000000400 */
[----:B------:R-:W-:-:S03]  /*2740*/  IMAD.IADD R46, R47, 0x1, R46 ;  /* 0x000000012f2e7824 */ /* 0x000fc600078e022e */
[----:B------:R-:W5:Y:S01]  /*2750*/  LDS.U16 R68, [R68] ;  /* 0x0000000044447984 */ /* 0x000f620000000400 */
[----:B------:R-:W-:-:S03]  /*2760*/  IMAD.IADD R48, R49, 0x1, R48 ;  /* 0x0000000131307824 */ /* 0x000fc600078e0230 */
[----:B------:R-:W5:Y:S01]  /*2770*/  LDS.U16 R70, [R70] ;  /* 0x0000000046467984 */ /* 0x000f620000000400 */
[----:B------:R-:W-:Y:S02]  /*2780*/  IMAD.IADD R50, R51, 0x1, R50 ;  /* 0x0000000133327824 */ /* 0x000fe400078e0232 */
[----:B------:R-:W-:Y:S02]  /*2790*/  IMAD.IADD R52, R53, 0x1, R52 ;  /* 0x0000000135347824 */ /* 0x000fe400078e0234 */
[----:B------:R-:W-:Y:S02]  /*27a0*/  IMAD.IADD R54, R55, 0x1, R54 ;  /* 0x0000000137367824 */ /* 0x000fe400078e0236 */
[----:B0-----:R-:W-:Y:S02]  /*27b0*/  IMAD.IADD R56, R57, 0x1, R56 ;  /* 0x0000000139387824 */ /* 0x001fe400078e0238 */
[----:B-1----:R-:W-:Y:S02]  /*27c0*/  IMAD.IADD R58, R59, 0x1, R58 ;  /* 0x000000013b3a7824 */ /* 0x002fe400078e023a */
[----:B--2---:R-:W-:-:S02]  /*27d0*/  IMAD.IADD R60, R61, 0x1, R60 ;  /* 0x000000013d3c7824 */ /* 0x004fc400078e023c */
[----:B---3--:R-:W-:Y:S02]  /*27e0*/  IMAD.IADD R62, R63, 0x1, R62 ;  /* 0x000000013f3e7824 */ /* 0x008fe400078e023e */
[----:B----4-:R-:W-:Y:S02]  /*27f0*/  IMAD.IADD R64, R65, 0x1, R64 ;  /* 0x0000000141407824 */ /* 0x010fe400078e0240 */
[----:B-----5:R-:W-:Y:S02]  /*2800*/  IMAD.IADD R66, R67, 0x1, R66 ;  /* 0x0000000143427824 */ /* 0x020fe400078e0242 */
[----:B------:R-:W-:Y:S02]  /*2810*/  IMAD.IADD R68, R69, 0x1, R68 ;  /* 0x0000000145447824 */ /* 0x000fe400078e0244 */
[----:B------:R-:W-:Y:S01]  /*2820*/  IMAD.IADD R70, R71, 0x1, R70 ;  /* 0x0000000147467824 */ /* 0x000fe200078e0246 */
[----:B------:R-:W-:Y:S06]  /*2830*/  BAR.SYNC.DEFER_BLOCKING 0x0 ;  /* 0x0000000000007b1d */ /* 0x000fec0000010000 */
[----:B------:R-:W-:Y:S05]  /*2840*/  BRA.U UP0, `(.L_x_212) ;  /* 0x0000000100f87547 */ /* 0x000fea000b800000 */
[----:B------:R-:W-:Y:S01]  /*2850*/  LEA R5, R5, UR4, 0x2 ;  /* 0x0000000405057c11 */ /* 0x000fe2000f8e10ff */
[----:B------:R-:W-:Y:S01]  /*2860*/  UIADD3 UR8, UPT, UPT, UR8, 0x6, URZ ;  /* 0x0000000608087890 */ /* 0x000fe2000fffe0ff */
[----:B------:R-:W-:Y:S01]  /*2870*/  LEA R4, R36, UR4, 0x2 ;  /* 0x0000000424047c11 */ /* 0x000fe2000f8e10ff */
[----:B------:R-:W-:Y:S01]  /*2880*/  UIADD3 UR5, UPT, UPT, UR5, -0x6, URZ ;  /* 0xfffffffa05057890 */ /* 0x000fe2000fffe0ff */
[----:B------:R-:W-:Y:S01]  /*2890*/  LEA R7, R38, UR4, 0x2 ;  /* 0x0000000426077c11 */ /* 0x000fe2000f8e10ff */
[----:B------:R0:W-:Y:S01]  /*28a0*/  STS [R5], R2 ;  /* 0x0000000205007388 */ /* 0x0001e20000000800 */
[----:B------:R-:W-:Y:S02]  /*28b0*/  LEA R6, R40, UR4, 0x2 ;  /* 0x0000000428067c11 */ /* 0x000fe4000f8e10ff */
[----:B------:R-:W-:Y:S01]  /*28c0*/  LEA R9, R42, UR4, 0x2 ;  /* 0x000000042a097c11 */ /* 0x000fe2000f8e10ff */
[----:B------:R1:W-:Y:S01]  /*28d0*/  STS [R4], R3 ;  /* 0x0000000304007388 */ /* 0x0003e20000000800 */
[----:B------:R-:W-:-:S02]  /*28e0*/  LEA R8, R44, UR4, 0x2 ;  /* 0x000000042c087c11 */ /* 0x000fc4000f8e10ff */
[----:B------:R-:W-:Y:S01]  /*28f0*/  LEA R11, R46, UR4, 0x2 ;  /* 0x000000042e0b7c11 */ /* 0x000fe2000f8e10ff */
[----:B------:R2:W-:Y:S01]  /*2900*/  STS [R7], R12 ;  /* 0x0000000c07007388 */ /* 0x0005e20000000800 */
[----:B------:R-:W-:Y:S02]  /*2910*/  LEA R10, R48, UR4, 0x2 ;  /* 0x00000004300a7c11 */ /* 0x000fe4000f8e10ff */
[----:B0-----:R-:W-:Y:S01]  /*2920*/  LEA R5, R50, UR4, 0x2 ;  /* 0x0000000432057c11 */ /* 0x001fe2000f8e10ff */
[----:B------:R0:W-:Y:S01]  /*2930*/  STS [R6], R13 ;  /* 0x0000000d06007388 */ /* 0x0001e20000000800 */
[----:B------:R-:W-:Y:S02]  /*2940*/  LEA R2, R52, UR4, 0x2 ;  /* 0x0000000434027c11 */ /* 0x000fe4000f8e10ff */
[----:B-1----:R-:W-:Y:S01]  /*2950*/  LEA R3, R54, UR4, 0x2 ;  /* 0x0000000436037c11 */ /* 0x002fe2000f8e10ff */
[----:B------:R1:W-:Y:S01]  /*2960*/  STS [R9], R14 ;  /* 0x0000000e09007388 */ /* 0x0003e20000000800 */
[----:B------:R-:W-:-:S02]  /*2970*/  LEA R4, R56, UR4, 0x2 ;  /* 0x0000000438047c11 */ /* 0x000fc4000f8e10ff */
[----:B--2---:R-:W-:Y:S01]  /*2980*/  LEA R7, R58, UR4, 0x2 ;  /* 0x000000043a077c11 */ /* 0x004fe2000f8e10ff */
[----:B------:R2:W-:Y:S01]  /*2990*/  STS [R8], R15 ;  /* 0x0000000f08007388 */ /* 0x0005e20000000800 */
[----:B0-----:R-:W-:-:S03]  /*29a0*/  LEA R6, R60, UR4, 0x2 ;  /* 0x000000043c067c11 */ /* 0x001fc6000f8e10ff */
[----:B------:R0:W-:Y:S01]  /*29b0*/  STS [R11], R16 ;  /* 0x000000100b007388 */ /* 0x0001e20000000800 */
[----:B-1----:R-:W-:-:S03]  /*29c0*/  LEA R9, R62, UR4, 0x2 ;  /* 0x000000043e097c11 */ /* 0x002fc6000f8e10ff */
[----:B------:R-:W-:Y:S01]  /*29d0*/  STS [R10], R17 ;  /* 0x000000110a007388 */ /* 0x000fe20000000800 */
[----:B--2---:R-:W-:-:S03]  /*29e0*/  LEA R8, R64, UR4, 0x2 ;  /* 0x0000000440087c11 */ /* 0x004fc6000f8e10ff */
[----:B------:R1:W-:Y:S01]  /*29f0*/  STS [R5], R18 ;  /* 0x0000001205007388 */ /* 0x0003e20000000800 */
[----:B0-----:R-:W-:-:S03]  /*2a00*/  LEA R11, R68, UR4, 0x2 ;  /* 0x00000004440b7c11 */ /* 0x001fc6000f8e10ff */
[----:B------:R0:W-:Y:S04]  /*2a10*/  STS [R2], R19 ;  /* 0x0000001302007388 */ /* 0x0001e80000000800 */
[----:B------:R2:W-:Y:S01]  /*2a20*/  STS [R3], R20 ;  /* 0x0000001403007388 */ /* 0x0005e20000000800 */
[----:B-1----:R-:W-:-:S03]  /*2a30*/  LEA R5, R66, UR4, 0x2 ;  /* 0x0000000442057c11 */ /* 0x002fc6000f8e10ff */
[----:B------:R2:W-:Y:S01]  /*2a40*/  STS [R4], R21 ;  /* 0x0000001504007388 */ /* 0x0005e20000000800 */
[----:B0-----:R-:W-:-:S03]  /*2a50*/  LEA R19, R70, UR4, 0x2 ;  /* 0x0000000446137c11 */ /* 0x001fc6000f8e10ff */
[----:B------:R2:W-:Y:S04]  /*2a60*/  STS [R7], R22 ;  /* 0x0000001607007388 */ /* 0x0005e80000000800 */
[----:B------:R2:W-:Y:S04]  /*2a70*/  STS [R6], R23 ;  /* 0x0000001706007388 */ /* 0x0005e80000000800 */
[----:B------:R2:W-:Y:S04]  /*2a80*/  STS [R9], R24 ;  /* 0x0000001809007388 */ /* 0x0005e80000000800 */
[----:B------:R2:W-:Y:S04]  /*2a90*/  STS [R8], R25 ;  /* 0x0000001908007388 */ /* 0x0005e80000000800 */
[----:B------:R2:W-:Y:S04]  /*2aa0*/  STS [R5], R26 ;  /* 0x0000001a05007388 */ /* 0x0005e80000000800 */
[----:B------:R2:W-:Y:S04]  /*2ab0*/  STS [R11], R28 ;  /* 0x0000001c0b007388 */ /* 0x0005e80000000800 */
[----:B------:R2:W-:Y:S01]  /*2ac0*/  STS [R19], R30 ;  /* 0x0000001e13007388 */ /* 0x0005e20000000800 */
[----:B------:R-:W-:Y:S06]  /*2ad0*/  BAR.SYNC.DEFER_BLOCKING 0x0 ;  /* 0x0000000000007b1d */ /* 0x000fec0000010000 */
[----:B------:R2:W0:Y:S04]  /*2ae0*/  LDS R2, [R33] ;  /* 0x0000000021027984 */ /* 0x0004280000000800 */
[----:B------:R2:W1:Y:S04]  /*2af0*/  LDS R3, [R33+0x4] ;  /* 0x0000040021037984 */ /* 0x0004680000000800 */
[----:B------:R2:W3:Y:S04]  /*2b00*/  LDS R12, [R33+0x8] ;  /* 0x00000800210c7984 */ /* 0x0004e80000000800 */
[----:B------:R2:W4:Y:S04]  /*2b10*/  LDS R13, [R33+0xc] ;  /* 0x00000c00210d7984 */ /* 0x0005280000000800 */
[----:B------:R2:W0:Y:S04]  /*2b20*/  LDS R14, [R33+0x10] ;  /* 0x00001000210e7984 */ /* 0x0004280000000800 */
        /* <DEDUP_REMOVED lines=13> */
[----:B------:R2:W0:Y:S01]  /*2c00*/  LDS R30, [R33+0x48] ;  /* 0x00004800211e7984 */ /* 0x0004220000000800 */
[----:B------:R-:W-:Y:S06]  /*2c10*/  BAR.SYNC.DEFER_BLOCKING 0x0 ;  /* 0x0000000000007b1d */ /* 0x000fec0000010000 */
[----:B-1-34-:R-:W-:Y:S05]  /*2c20*/  BRA `(.L_x_213) ;  /* 0xffffffdc00607947 */ /* 0x01afea000383ffff */
.L_x_212:
[----:B------:R-:W-:Y:S01]  /*2c30*/  LEA R5, R5, UR4, 0x2 ;  /* 0x0000000405057c11 */ /* 0x000fe2000f8e10ff */
[----:B------:R-:W-:Y:S01]  /*2c40*/  IMAD R33, R0, -0x48, R33 ;  /* 0xffffffb800217824 */ /* 0x000fe200078e0221 */
[----:B------:R-:W-:Y:S01]  /*2c50*/  LEA R36, R36, UR4, 0x2 ;  /* 0x0000000424247c11 */ /* 0x000fe2000f8e10ff */
[----:B------:R-:W-:Y:S01]  /*2c60*/  VIADD R8, R0, 0x100 ;  /* 0x0000010000087836 */ /* 0x000fe20000000000 */
[----:B------:R-:W-:Y:S01]  /*2c70*/  LEA R7, R38, UR4, 0x2 ;  /* 0x0000000426077c11 */ /* 0x000fe2000f8e10ff */
[----:B------:R0:W-:Y:S01]  /*2c80*/  STS [R5], R2 ;  /* 0x0000000205007388 */ /* 0x0001e20000000800 */
[----:B------:R-:W-:Y:S01]  /*2c90*/  LEA R40, R40, UR4, 0x2 ;  /* 0x0000000428287c11 */ /* 0x000fe2000f8e10ff */
[----:B------:R-:W-:Y:S01]  /*2ca0*/  VIADD R10, R0, 0x200 ;  /* 0x00000200000a7836 */ /* 0x000fe20000000000 */
        /* <DEDUP_REMOVED lines=11> */
[----:B------:R-:W-:Y:S01]  /*2d60*/  LEA R56, R56, UR4, 0x2 ;  /* 0x0000000438387c11 */ /* 0x000fe2000f8e10ff */
[----:B--2---:R-:W-:Y:S01]  /*2d70*/  VIADD R12, R0, 0x300 ;  /* 0x00000300000c7836 */ /* 0x004fe20000000000 */
[----:B------:R-:W-:Y:S01]  /*2d80*/  LEA R7, R58, UR4, 0x2 ;  /* 0x000000043a077c11 */ /* 0x000fe2000f8e10ff */
[----:B------:R2:W-:Y:S01]  /*2d90*/  STS [R44], R15 ;  /* 0x0000000f2c007388 */ /* 0x0005e20000000800 */
[----:B------:R-:W-:-:S02]  /*2da0*/  LEA R60, R60, UR4, 0x2 ;  /* 0x000000043c3c7c11 */ /* 0x000fc4000f8e10ff */
[----:B------:R-:W-:Y:S01]  /*2db0*/  LEA R64, R64, UR4, 0x2 ;  /* 0x0000000440407c11 */ /* 0x000fe2000f8e10ff */
[----:B------:R3:W-:Y:S01]  /*2dc0*/  STS [R11], R16 ;  /* 0x000000100b007388 */ /* 0x0007e20000000800 */
[----:B0-----:R-:W-:Y:S02]  /*2dd0*/  LEA R13, R68, UR4, 0x2 ;  /* 0x00000004440d7c11 */ /* 0x001fe4000f8e10ff */
[----:B-1----:R-:W-:Y:S01]  /*2de0*/  LEA R9, R62, UR4, 0x2 ;  /* 0x000000043e097c11 */ /* 0x002fe2000f8e10ff */
[----:B------:R-:W-:Y:S01]  /*2df0*/  STS [R48], R17 ;  /* 0x0000001130007388 */ /* 0x000fe20000000800 */
[----:B--2---:R-:W-:-:S03]  /*2e00*/  LEA R15, R70, UR4, 0x2 ;  /* 0x00000004460f7c11 */ /* 0x004fc6000f8e10ff */
[----:B------:R-:W-:Y:S01]  /*2e10*/  STS [R5], R18 ;  /* 0x0000001205007388 */ /* 0x000fe20000000800 */
[----:B---3--:R-:W-:Y:S01]  /*2e20*/  LEA R11, R66, UR4, 0x2 ;  /* 0x00000004420b7c11 */ /* 0x008fe2000f8e10ff */
[----:B------:R-:W0:Y:S02]  /*2e30*/  LDCU UR4, c[0x0][0x3a0] ;  /* 0x00007400ff0477ac */ /* 0x000e240008000800 */
[----:B------:R-:W-:Y:S04]  /*2e40*/  STS [R52], R19 ;  /* 0x0000001334007388 */ /* 0x000fe80000000800 */
[----:B------:R1:W-:Y:S04]  /*2e50*/  STS [R3], R20 ;  /* 0x0000001403007388 */ /* 0x0003e80000000800 */
[----:B------:R-:W-:Y:S04]  /*2e60*/  STS [R56], R21 ;  /* 0x0000001538007388 */ /* 0x000fe80000000800 */
[----:B------:R-:W-:Y:S01]  /*2e70*/  STS [R7], R22 ;  /* 0x0000001607007388 */ /* 0x000fe20000000800 */
[----:B-1----:R-:W1:Y:S03]  /*2e80*/  LDC.64 R2, c[0x0][0x388] ;  /* 0x0000e200ff027b82 */ /* 0x002e660000000a00 */
[----:B------:R-:W-:Y:S01]  /*2e90*/  STS [R60], R23 ;  /* 0x000000173c007388 */ /* 0x000fe20000000800 */
[----:B0-----:R-:W-:-:S02]  /*2ea0*/  ISETP.GE.U32.AND P6, PT, R0, UR4, PT ;  /* 0x0000000400007c0c */ /* 0x001fc4000bfc6070 */
[----:B------:R-:W-:Y:S01]  /*2eb0*/  ISETP.GE.U32.AND P1, PT, R8, UR4, PT ;  /* 0x0000000408007c0c */ /* 0x000fe2000bf26070 */
[----:B------:R-:W-:Y:S01]  /*2ec0*/  STS [R9], R24 ;  /* 0x0000001809007388 */ /* 0x000fe20000000800 */
[----:B------:R-:W-:Y:S02]  /*2ed0*/  ISETP.GE.U32.AND P3, PT, R10, UR4, PT ;  /* 0x000000040a007c0c */ /* 0x000fe4000bf66070 */
[----:B------:R-:W-:Y:S01]  /*2ee0*/  ISETP.GE.U32.AND P2, PT, R12, UR4, PT ;  /* 0x000000040c007c0c */ /* 0x000fe2000bf46070 */
[----:B------:R-:W-:Y:S01]  /*2ef0*/  STS [R64], R25 ;  /* 0x0000001940007388 */ /* 0x000fe20000000800 */
[C---:B------:R-:W-:Y:S01]  /*2f00*/  VIADD R12, R0.reuse, 0x500 ;  /* 0x00000500000c7836 */ /* 0x040fe20000000000 */
[----:B------:R-:W-:Y:S02]  /*2f10*/  LOP3.LUT R10, R0, 0x400, RZ, 0xfc, !PT ;  /* 0x00000400000a7812 */ /* 0x000fe400078efcff */
[----:B------:R0:W-:Y:S02]  /*2f20*/  STS [R11], R26 ;  /* 0x0000001a0b007388 */ /* 0x0001e40000000800 */
[----:B------:R-:W-:-:S02]  /*2f30*/  ISETP.GE.U32.AND P5, PT, R12, UR4, PT ;  /* 0x000000040c007c0c */ /* 0x000fc4000bfa6070 */
[----:B------:R2:W-:Y:S01]  /*2f40*/  STS [R13], R28 ;  /* 0x0000001c0d007388 */ /* 0x0005e20000000800 */
[----:B------:R-:W-:Y:S01]  /*2f50*/  @!P1 IMAD.MOV.U32 R12, RZ, RZ, -0x1 ;  /* 0xffffffffff0c9424 */ /* 0x000fe200078e00ff */
[----:B------:R-:W-:Y:S02]  /*2f60*/  ISETP.GE.U32.AND P4, PT, R10, UR4, PT ;  /* 0x000000040a007c0c */ /* 0x000fe4000bf86070 */
[----:B------:R3:W-:Y:S01]  /*2f70*/  STS [R15], R30 ;  /* 0x0000001e0f007388 */ /* 0x0007e20000000800 */
[----:B------:R-:W-:Y:S02]  /*2f80*/  @!P2 IMAD.MOV.U32 R14, RZ, RZ, -0x1 ;  /* 0xffffffffff0ea424 */ /* 0x000fe400078e00ff */
[----:B0-----:R-:W-:Y:S01]  /*2f90*/  @!P6 IMAD.MOV.U32 R11, RZ, RZ, -0x1 ;  /* 0xffffffffff0be424 */ /* 0x001fe200078e00ff */
[----:B------:R-:W-:Y:S01]  /*2fa0*/  BAR.SYNC.DEFER_BLOCKING 0x0 ;  /* 0x0000000000007b1d */ /* 0x000fe20000010000 */
[----:B-1----:R-:W-:-:S04]  /*2fb0*/  IMAD.WIDE.U32 R2, R0, 0x4, R2 ;  /* 0x0000000400027825 */ /* 0x002fc800078e0002 */
[----:B--2---:R-:W-:Y:S02]  /*2fc0*/  VIADD R13, R0, 0x600 ;  /* 0x00000600000d7836 */ /* 0x004fe40000000000 */
[----:B---3--:R-:W-:Y:S02]  /*2fd0*/  @!P3 IMAD.MOV.U32 R15, RZ, RZ, -0x1 ;  /* 0xffffffffff0fb424 */ /* 0x008fe400078e00ff */
[----:B------:R-:W-:Y:S01]  /*2fe0*/  @!P4 IMAD.MOV.U32 R17, RZ, RZ, -0x1 ;  /* 0xffffffffff11c424 */ /* 0x000fe200078e00ff */
[----:B------:R-:W0:Y:S04]  /*2ff0*/  LDS R4, [R33] ;  /* 0x0000000021047984 */ /* 0x000e280000000800 */
[----:B------:R-:W1:Y:S04]  /*3000*/  LDS R5, [R33+0x400] ;  /* 0x0004000021057984 */ /* 0x000e680000000800 */
[----:B------:R-:W-:Y:S04]  /*3010*/  LDS R6, [R33+0x800] ;  /* 0x0008000021067984 */ /* 0x000fe80000000800 */
[----:B------:R-:W2:Y:S04]  /*3020*/  LDS R7, [R33+0xc00] ;  /* 0x000c000021077984 */ /* 0x000ea80000000800 */
[----:B------:R-:W3:Y:S04]  /*3030*/  LDS R8, [R33+0x1000] ;  /* 0x0010000021087984 */ /* 0x000ee80000000800 */
[----:B------:R-:W4:Y:S04]  /*3040*/  LDS R9, [R33+0x1400] ;  /* 0x0014000021097984 */ /* 0x000f280000000800 */
[----:B------:R-:W-:Y:S01]  /*3050*/  LDS R10, [R33+0x1c00] ;  /* 0x001c0000210a7984 */ /* 0x000fe20000000800 */
[----:B0-----:R-:W-:-:S04]  /*3060*/  @!P6 ISETP.GT.AND P0, PT, R4, -0x1, PT ;  /* 0xffffffff0400e80c */ /* 0x001fc80003f04270 */
[----:B------:R-:W-:Y:S02]  /*3070*/  @!P6 SEL R11, R11, 0x80000000, P0 ;  /* 0x800000000b0be807 */ /* 0x000fe40000000000 */
[----:B-1----:R-:W-:Y:S02]  /*3080*/  @!P1 ISETP.GT.AND P0, PT, R5, -0x1, PT ;  /* 0xffffffff0500980c */ /* 0x002fe40003f04270 */
[----:B------:R-:W-:Y:S02]  /*3090*/  @!P6 LOP3.LUT R11, R11, R4, RZ, 0x3c, !PT ;  /* 0x000000040b0be212 */ /* 0x000fe400078e3cff */
[----:B------:R-:W0:Y:S01]  /*30a0*/  LDS R4, [R33+0x1800] ;  /* 0x0018000021047984 */ /* 0x000e220000000800 */
[----:B------:R-:W-:Y:S02]  /*30b0*/  @!P1 SEL R12, R12, 0x80000000, P0 ;  /* 0x800000000c0c9807 */ /* 0x000fe40000000000 */
[----:B--2---:R-:W-:Y:S01]  /*30c0*/  @!P2 ISETP.GT.AND P0, PT, R7, -0x1, PT ;  /* 0xffffffff0700a80c */ /* 0x004fe20003f04270 */
[----:B------:R-:W-:Y:S01]  /*30d0*/  @!P6 STG.E desc[UR10][R2.64], R11 ;  /* 0x0000000b0200e986 */ /* 0x000fe2000c10190a */
[----:B------:R-:W-:-:S02]  /*30e0*/  @!P3 ISETP.GT.AND P6, PT, R6, -0x1, PT ;  /* 0xffffffff0600b80c */ /* 0x000fc40003fc4270 */
[----:B------:R-:W-:Y:S01]  /*30f0*/  @!P2 SEL R14, R14, 0x80000000, P0 ;  /* 0x800000000e0ea807 */ /* 0x000fe20000000000 */
[----:B------:R-:W1:Y:S01]  /*3100*/  LDS R11, [R33+0x2000] ;  /* 0x00200000210b7984 */ /* 0x000e620000000800 */
[----:B------:R-:W-:Y:S02]  /*3110*/  @!P3 SEL R15, R15, 0x80000000, P6 ;  /* 0x800000000f0fb807 */ /* 0x000fe40003000000 */
[----:B------:R-:W-:Y:S02]  /*3120*/  ISETP.GE.U32.AND P6, PT, R13, UR4, PT ;  /* 0x000000040d007c0c */ /* 0x000fe4000bfc6070 */
[----:B------:R-:W-:Y:S01]  /*3130*/  @!P1 LOP3.LUT R13, R12, R5, RZ, 0x3c, !PT ;  /* 0x000000050c0d9212 */ /* 0x000fe200078e3cff */
[----:B------:R-:W-:Y:S01]  /*3140*/  VIADD R12, R0, 0x700 ;  /* 0x00000700000c7836 */ /* 0x000fe20000000000 */
[----:B------:R-:W2:Y:S01]  /*3150*/  LDS R5, [R33+0x2400] ;  /* 0x0024000021057984 */ /* 0x000ea20000000800 */
[----:B------:R-:W-:Y:S02]  /*3160*/  @!P3 LOP3.LUT R15, R15, R6, RZ, 0x3c, !PT ;  /* 0x000000060f0fb212 */ /* 0x000fe400078e3cff */
[----:B------:R-:W-:Y:S01]  /*3170*/  @!P2 LOP3.LUT R7, R14, R7, RZ, 0x3c, !PT ;  /* 0x000000070e07a212 */ /* 0x000fe200078e3cff */
[----:B------:R5:W-:Y:S01]  /*3180*/  @!P1 STG.E desc[UR10][R2.64+0x400], R13 ;  /* 0x0004000d02009986 */ /* 0x000be2000c10190a */
[----:B---3--:R-:W-:Y:S01]  /*3190*/  @!P4 ISETP.GT.AND P1, PT, R8, -0x1, PT ;  /* 0xffffffff0800c80c */ /* 0x008fe20003f24270 */
[----:B------:R-:W-:Y:S01]  /*31a0*/  @!P5 IMAD.MOV.U32 R14, RZ, RZ, -0x1 ;  /* 0xffffffffff0ed424 */ /* 0x000fe200078e00ff */
[----:B------:R-:W-:Y:S01]  /*31b0*/  LOP3.LUT R6, R0, 0x800, RZ, 0xfc, !PT ;  /* 0x0000080000067812 */ /* 0x000fe200078efcff */
[----:B------:R3:W-:Y:S01]  /*31c0*/  @!P3 STG.E desc[UR10][R2.64+0x800], R15 ;  /* 0x0008000f0200b986 */ /* 0x0007e2000c10190a */
[----:B----4-:R-:W-:-:S02]  /*31d0*/  @!P5 ISETP.GT.AND P3, PT, R9, -0x1, PT ;  /* 0xffffffff0900d80c */ /* 0x010fc40003f64270 */
[----:B------:R-:W-:Y:S01]  /*31e0*/  @!P4 SEL R17, R17, 0x80000000, P1 ;  /* 0x800000001111c807 */ /* 0x000fe20000800000 */
[----:B------:R-:W-:Y:S01]  /*31f0*/  @!P2 STG.E desc[UR10][R2.64+0xc00], R7 ;  /* 0x000c00070200a986 */ /* 0x000fe2000c10190a */
[----:B------:R-:W-:Y:S02]  /*3200*/  ISETP.GE.U32.AND P1, PT, R6, UR4, PT ;  /* 0x0000000406007c0c */ /* 0x000fe4000bf26070 */
[----:B------:R-:W-:Y:S01]  /*3210*/  @!P5 SEL R6, R14, 0x80000000, P3 ;  /* 0x800000000e06d807 */ /* 0x000fe20001800000 */
[----:B-----5:R-:W-:Y:S01]  /*3220*/  @!P6 IMAD.MOV.U32 R13, RZ, RZ, -0x1 ;  /* 0xffffffffff0de424 */ /* 0x020fe200078e00ff */
[----:B------:R-:W-:Y:S01]  /*3230*/  ISETP.GE.U32.AND P0, PT, R12, UR4, PT ;  /* 0x000000040c007c0c */ /* 0x000fe2000bf06070 */
[----:B------:R-:W-:Y:S01]  /*3240*/  VIADD R12, R0, 0x900 ;  /* 0x00000900000c7836 */ /* 0x000fe20000000000 */
[----:B------:R-:W-:Y:S01]  /*3250*/  @!P5 LOP3.LUT R9, R6, R9, RZ, 0x3c, !PT ;  /* 0x000000090609d212 */ /* 0x000fe200078e3cff */
[----:B------:R-:W-:Y:S01]  /*3260*/  LDS R7, [R33+0x2c00] ;  /* 0x002c000021077984 */ /* 0x000fe20000000800 */
[----:B------:R-:W-:Y:S01]  /*3270*/  @!P4 LOP3.LUT R17, R17, R8, RZ, 0x3c, !PT ;  /* 0x000000081111c212 */ /* 0x000fe200078e3cff */
[----:B------:R-:W-:Y:S01]  /*3280*/  VIADD R14, R0, 0xb00 ;  /* 0x00000b00000e7836 */ /* 0x000fe20000000000 */
[----:B------:R-:W-:Y:S01]  /*3290*/  ISETP.GE.U32.AND P2, PT, R12, UR4, PT ;  /* 0x000000040c007c0c */ /* 0x000fe2000bf46070 */
[----:B------:R-:W4:Y:S01]  /*32a0*/  LDS R6, [R33+0x2800] ;  /* 0x0028000021067984 */ /* 0x000f220000000800 */
[----:B0-----:R-:W-:Y:S01]  /*32b0*/  @!P6 ISETP.GT.AND P3, PT, R4, -0x1, PT ;  /* 0xffffffff0400e80c */ /* 0x001fe20003f64270 */
[----:B------:R-:W-:-:S02]  /*32c0*/  VIADD R12, R0, 0xa00 ;  /* 0x00000a00000c7836 */ /* 0x000fc40000000000 */
[----:B------:R-:W0:Y:S01]  /*32d0*/  LDS R8, [R33+0x3000] ;  /* 0x0030000021087984 */ /* 0x000e220000000800 */
[----:B------:R-:W-:Y:S01]  /*32e0*/  @!P6 SEL R13, R13, 0x80000000, P3 ;  /* 0x800000000d0de807 */ /* 0x000fe20001800000 */
[----:B---3--:R-:W-:Y:S01]  /*32f0*/  @!P0 IMAD.MOV.U32 R15, RZ, RZ, -0x1 ;  /* 0xffffffffff0f8424 */ /* 0x008fe200078e00ff */
[----:B------:R-:W-:Y:S01]  /*3300*/  ISETP.GE.U32.AND P3, PT, R12, UR4, PT ;  /* 0x000000040c007c0c */ /* 0x000fe2000bf66070 */
[----:B------:R-:W-:Y:S01]  /*3310*/  @!P5 STG.E desc[UR10][R2.64+0x1400], R9 ;  /* 0x001400090200d986 */ /* 0x000fe2000c10190a */
[----:B------:R-:W-:Y:S01]  /*3320*/  @!P6 LOP3.LUT R13, R13, R4, RZ, 0x3c, !PT ;  /* 0x000000040d0de212 */ /* 0x000fe200078e3cff */
[----:B------:R-:W-:Y:S01]  /*3330*/  @!P1 IMAD.MOV.U32 R12, RZ, RZ, -0x1 ;  /* 0xffffffffff0c9424 */ /* 0x000fe200078e00ff */
[----:B------:R-:W-:Y:S01]  /*3340*/  LOP3.LUT R4, R0, 0xc00, RZ, 0xfc, !PT ;  /* 0x00000c0000047812 */ /* 0x000fe200078efcff */
[----:B------:R-:W-:Y:S01]  /*3350*/  @!P4 STG.E desc[UR10][R2.64+0x1000], R17 ;  /* 0x001000110200c986 */ /* 0x000fe2000c10190a */
[----:B-1----:R-:W-:Y:S02]  /*3360*/  @!P1 ISETP.GT.AND P5, PT, R11, -0x1, PT ;  /* 0xffffffff0b00980c */ /* 0x002fe40003fa4270 */
[----:B------:R-:W-:Y:S01]  /*3370*/  ISETP.GE.U32.AND P4, PT, R14, UR4, PT ;  /* 0x000000040e007c0c */ /* 0x000fe2000bf86070 */
[----:B------:R1:W-:Y:S01]  /*3380*/  @!P6 STG.E desc[UR10][R2.64+0x1800], R13 ;  /* 0x0018000d0200e986 */ /* 0x0003e2000c10190a */
[----:B------:R-:W-:Y:S01]  /*3390*/  @!P0 ISETP.GT.AND P6, PT, R10, -0x1, PT ;  /* 0xffffffff0a00880c */ /* 0x000fe20003fc4270 */
[----:B------:R-:W-:Y:S01]  /*33a0*/  @!P2 IMAD.MOV.U32 R14, RZ, RZ, -0x1 ;  /* 0xffffffffff0ea424 */ /* 0x000fe200078e00ff */
[----:B------:R-:W-:Y:S01]  /*33b0*/  @!P1 SEL R12, R12, 0x80000000, P5 ;  /* 0x800000000c0c9807 */ /* 0x000fe20002800000 */
[----:B------:R-:W-:Y:S01]  /*33c0*/  LDS R9, [R33+0x3800] ;  /* 0x0038000021097984 */ /* 0x000fe20000000800 */
[----:B------:R-:W-:Y:S01]  /*33d0*/  @!P0 SEL R15, R15, 0x80000000, P6 ;  /* 0x800000000f0f8807 */ /* 0x000fe20003000000 */
[----:B------:R-:W-:Y:S01]  /*33e0*/  @!P3 IMAD.MOV.U32 R19, RZ, RZ, -0x1 ;  /* 0xffffffffff13b424 */ /* 0x000fe200078e00ff */
[----:B------:R-:W-:-:S02]  /*33f0*/  ISETP.GE.U32.AND P6, PT, R4, UR4, PT ;  /* 0x0000000404007c0c */ /* 0x000fc4000bfc6070 */
[----:B--2---:R-:W-:Y:S01]  /*3400*/  @!P2 ISETP.GT.AND P5, PT, R5, -0x1, PT ;  /* 0xffffffff0500a80c */ /* 0x004fe20003fa4270 */
[----:B------:R-:W2:Y:S01]  /*3410*/  LDS R4, [R33+0x3400] ;  /* 0x0034000021047984 */ /* 0x000ea20000000800 */
[----:B------:R-:W-:Y:S01]  /*3420*/  @!P0 LOP3.LUT R15, R15, R10, RZ, 0x3c, !PT ;  /* 0x0000000a0f0f8212 */ /* 0x000fe200078e3cff */
[----:B-1----:R-:W-:Y:S01]  /*3430*/  VIADD R13, R0, 0xd00 ;  /* 0x00000d00000d7836 */ /* 0x002fe20000000000 */
[----:B------:R-:W-:Y:S01]  /*3440*/  @!P2 SEL R14, R14, 0x80000000, P5 ;  /* 0x800000000e0ea807 */ /* 0x000fe20002800000 */
[----:B------:R-:W1:Y:S03]  /*3450*/  LDS R10, [R33+0x3c00] ;  /* 0x003c0000210a7984 */ /* 0x000e660000000800 */
[----:B------:R-:W-:Y:S01]  /*3460*/  ISETP.GE.U32.AND P5, PT, R13, UR4, PT ;  /* 0x000000040d007c0c */ /* 0x000fe2000bfa6070 */
[----:B------:R3:W-:Y:S01]  /*3470*/  @!P0 STG.E desc[UR10][R2.64+0x1c00], R15 ;  /* 0x001c000f02008986 */ /* 0x0007e2000c10190a */
[----:B------:R-:W-:Y:S01]  /*3480*/  @!P1 LOP3.LUT R13, R12, R11, RZ, 0x3c, !PT ;  /* 0x0000000b0c0d9212 */ /* 0x000fe200078e3cff */
[----:B------:R-:W-:Y:S01]  /*3490*/  VIADD R12, R0, 0xe00 ;  /* 0x00000e00000c7836 */ /* 0x000fe20000000000 */
[----:B------:R-:W-:Y:S01]  /*34a0*/  @!P2 LOP3.LUT R17, R14, R5, RZ, 0x3c, !PT ;  /* 0x000000050e11a212 */ /* 0x000fe200078e3cff */
[----:B------:R-:W5:Y:S01]  /*34b0*/  LDS R11, [R33+0x4000] ;  /* 0x00400000210b7984 */ /* 0x000f620000000800 */
[----:B------:R-:W-:-:S02]  /*34c0*/  VIADD R14, R0, 0xf00 ;  /* 0x00000f00000e7836 */ /* 0x000fc40000000000 */
[----:B------:R-:W-:Y:S01]  /*34d0*/  ISETP.GE.U32.AND P0, PT, R12, UR4, PT ;  /* 0x000000040c007c0c */ /* 0x000fe2000bf06070 */
[----:B------:R-:W5:Y:S01]  /*34e0*/  LDS R5, [R33+0x4400] ;  /* 0x0044000021057984 */ /* 0x000f620000000800 */
[----:B------:R-:W-:Y:S02]  /*34f0*/  @!P4 IMAD.MOV.U32 R12, RZ, RZ, -0x1 ;  /* 0xffffffffff0cc424 */ /* 0x000fe400078e00ff */
[----:B------:R-:W-:Y:S01]  /*3500*/  @!P6 IMAD.MOV.U32 R16, RZ, RZ, -0x1 ;  /* 0xffffffffff10e424 */ /* 0x000fe200078e00ff */
[----:B------:R0:W-:Y:S01]  /*3510*/  @!P1 STG.E desc[UR10][R2.64+0x2000], R13 ;  /* 0x0020000d02009986 */ /* 0x0001e2000c10190a */
[----:B----4-:R-:W-:Y:S02]  /*3520*/  @!P3 ISETP.GT.AND P1, PT, R6, -0x1, PT ;  /* 0xffffffff0600b80c */ /* 0x010fe40003f24270 */
[----:B---3--:R-:W-:Y:S01]  /*3530*/  LOP3.LUT R15, R0, 0x1000, RZ, 0xfc, !PT ;  /* 0x00001000000f7812 */ /* 0x008fe200078efcff */
[----:B------:R-:W-:Y:S01]  /*3540*/  @!P2 STG.E desc[UR10][R2.64+0x2400], R17 ;  /* 0x002400110200a986 */ /* 0x000fe2000c10190a */
[----:B------:R-:W-:-:S02]  /*3550*/  @!P4 ISETP.GT.AND P2, PT, R7, -0x1, PT ;  /* 0xffffffff0700c80c */ /* 0x000fc40003f44270 */
[----:B------:R-:W-:Y:S02]  /*3560*/  @!P3 SEL R19, R19, 0x80000000, P1 ;  /* 0x800000001313b807 */ /* 0x000fe40000800000 */
[----:B0-----:R-:W-:Y:S02]  /*3570*/  @!P6 ISETP.GT.AND P1, PT, R8, -0x1, PT ;  /* 0xffffffff0800e80c */ /* 0x001fe40003f24270 */
[----:B------:R-:W-:Y:S02]  /*3580*/  @!P4 SEL R12, R12, 0x80000000, P2 ;  /* 0x800000000c0cc807 */ /* 0x000fe40001000000 */
[----:B------:R-:W-:Y:S01]  /*3590*/  @!P3 LOP3.LUT R19, R19, R6, RZ, 0x3c, !PT ;  /* 0x000000061313b212 */ /* 0x000fe200078e3cff */
[----:B------:R-:W-:Y:S01]  /*35a0*/  VIADD R6, R0, 0x1100 ;  /* 0x0000110000067836 */ /* 0x000fe20000000000 */
[----:B------:R-:W-:Y:S02]  /*35b0*/  ISETP.GE.U32.AND P2, PT, R14, UR4, PT ;  /* 0x000000040e007c0c */ /* 0x000fe4000bf46070 */
[----:B------:R-:W-:Y:S01]  /*35c0*/  @!P6 SEL R13, R16, 0x80000000, P1 ;  /* 0x80000000100de807 */ /* 0x000fe20000800000 */
[----:B------:R-:W-:Y:S01]  /*35d0*/  @!P3 STG.E desc[UR10][R2.64+0x2800], R19 ;  /* 0x002800130200b986 */ /* 0x000fe2000c10190a */
[----:B------:R-:W-:Y:S01]  /*35e0*/  ISETP.GE.U32.AND P1, PT, R15, UR4, PT ;  /* 0x000000040f007c0c */ /* 0x000fe2000bf26070 */
[----:B------:R-:W-:Y:S01]  /*35f0*/  @!P5 IMAD.MOV.U32 R15, RZ, RZ, -0x1 ;  /* 0xffffffffff0fd424 */ /* 0x000fe200078e00ff */
[----:B------:R-:W-:-:S02]  /*3600*/  @!P4 LOP3.LUT R7, R12, R7, RZ, 0x3c, !PT ;  /* 0x000000070c07c212 */ /* 0x000fc400078e3cff */
[----:B------:R-:W-:Y:S01]  /*3610*/  @!P6 LOP3.LUT R13, R13, R8, RZ, 0x3c, !PT ;  /* 0x000000080d0de212 */ /* 0x000fe200078e3cff */
[----:B------:R-:W-:Y:S01]  /*3620*/  VIADD R8, R0, 0x1200 ;  /* 0x0000120000087836 */ /* 0x000fe20000000000 */
[----:B------:R-:W-:Y:S01]  /*3630*/  ISETP.GE.U32.AND P3, PT, R6, UR4, PT ;  /* 0x0000000406007c0c */ /* 0x000fe2000bf66070 */
[----:B------:R0:W-:Y:S01]  /*3640*/  @!P4 STG.E desc[UR10][R2.64+0x2c00], R7 ;  /* 0x002c00070200c986 */ /* 0x0001e2000c10190a */
[----:B------:R-:W-:Y:S01]  /*3650*/  @!P0 IMAD.MOV.U32 R0, RZ, RZ, -0x1 ;  /* 0xffffffffff008424 */ /* 0x000fe200078e00ff */
[----:B--2---:R-:W-:Y:S01]  /*3660*/  @!P5 ISETP.GT.AND P4, PT, R4, -0x1, PT ;  /* 0xffffffff0400d80c */ /* 0x004fe20003f84270 */
[----:B------:R-:W-:Y:S01]  /*3670*/  @!P2 IMAD.MOV.U32 R6, RZ, RZ, -0x1 ;  /* 0xffffffffff06a424 */ /* 0x000fe200078e00ff */
[----:B------:R2:W-:Y:S01]  /*3680*/  @!P6 STG.E desc[UR10][R2.64+0x3000], R13 ;  /* 0x0030000d0200e986 */ /* 0x0005e2000c10190a */
[----:B------:R-:W-:Y:S01]  /*3690*/  @!P0 ISETP.GT.AND P6, PT, R9, -0x1, PT ;  /* 0xffffffff0900880c */ /* 0x000fe20003fc4270 */
[----:B------:R-:W-:Y:S01]  /*36a0*/  @!P1 IMAD.MOV.U32 R12, RZ, RZ, -0x1 ;  /* 0xffffffffff0c9424 */ /* 0x000fe200078e00ff */
[----:B------:R-:W-:-:S02]  /*36b0*/  @!P5 SEL R15, R15, 0x80000000, P4 ;  /* 0x800000000f0fd807 */ /* 0x000fc40002000000 */
[----:B-1----:R-:W-:Y:S02]  /*36c0*/  @!P2 ISETP.GT.AND P4, PT, R10, -0x1, PT ;  /* 0xffffffff0a00a80c */ /* 0x002fe40003f84270 */
[----:B------:R-:W-:Y:S02]  /*36d0*/  @!P0 SEL R0, R0, 0x80000000, P6 ;  /* 0x8000000000008807 */ /* 0x000fe40003000000 */
[----:B-----5:R-:W-:Y:S02]  /*36e0*/  @!P1 ISETP.GT.AND P6, PT, R11, -0x1, PT ;  /* 0xffffffff0b00980c */ /* 0x020fe40003fc4270 */
[----:B0-----:R-:W-:Y:S01]  /*36f0*/  @!P2 SEL R7, R6, 0x80000000, P4 ;  /* 0x800000000607a807 */ /* 0x001fe20002000000 */
[----:B--2---:R-:W-:Y:S01]  /*3700*/  @!P3 IMAD.MOV.U32 R13, RZ, RZ, -0x1 ;  /* 0xffffffffff0db424 */ /* 0x004fe200078e00ff */
[----:B------:R-:W-:Y:S02]  /*3710*/  @!P3 ISETP.GT.AND P4, PT, R5, -0x1, PT ;  /* 0xffffffff0500b80c */ /* 0x000fe40003f84270 */
[----:B------:R-:W-:-:S02]  /*3720*/  @!P1 SEL R6, R12, 0x80000000, P6 ;  /* 0x800000000c069807 */ /* 0x000fc40003000000 */
[----:B------:R-:W-:Y:S02]  /*3730*/  ISETP.GE.U32.AND P6, PT, R8, UR4, PT ;  /* 0x0000000408007c0c */ /* 0x000fe4000bfc6070 */
[----:B------:R-:W-:Y:S02]  /*3740*/  @!P5 LOP3.LUT R15, R15, R4, RZ, 0x3c, !PT ;  /* 0x000000040f0fd212 */ /* 0x000fe400078e3cff */
[----:B------:R-:W-:Y:S02]  /*3750*/  @!P3 SEL R4, R13, 0x80000000, P4 ;  /* 0x800000000d04b807 */ /* 0x000fe40002000000 */
[----:B------:R-:W-:Y:S01]  /*3760*/  @!P0 LOP3.LUT R9, R0, R9, RZ, 0x3c, !PT ;  /* 0x0000000900098212 */ /* 0x000fe200078e3cff */
[----:B------:R0:W-:Y:S01]  /*3770*/  @!P5 STG.E desc[UR10][R2.64+0x3400], R15 ;  /* 0x0034000f0200d986 */ /* 0x0001e2000c10190a */
[----:B------:R-:W-:Y:S02]  /*3780*/  @!P2 LOP3.LUT R7, R7, R10, RZ, 0x3c, !PT ;  /* 0x0000000a0707a212 */ /* 0x000fe400078e3cff */
[----:B------:R-:W-:Y:S01]  /*3790*/  @!P1 LOP3.LUT R11, R6, R11, RZ, 0x3c, !PT ;  /* 0x0000000b060b9212 */ /* 0x000fe200078e3cff */
[----:B------:R0:W-:Y:S01]  /*37a0*/  @!P0 STG.E desc[UR10][R2.64+0x3800], R9 ;  /* 0x0038000902008986 */ /* 0x0001e2000c10190a */
[----:B------:R-:W-:-:S03]  /*37b0*/  @!P3 LOP3.LUT R5, R4, R5, RZ, 0x3c, !PT ;  /* 0x000000050405b212 */ /* 0x000fc600078e3cff */
[----:B------:R0:W-:Y:S04]  /*37c0*/  @!P2 STG.E desc[UR10][R2.64+0x3c00], R7 ;  /* 0x003c00070200a986 */ /* 0x0001e8000c10190a */
[----:B------:R0:W-:Y:S04]  /*37d0*/  @!P1 STG.E desc[UR10][R2.64+0x4000], R11 ;  /* 0x0040000b02009986 */ /* 0x0001e8000c10190a */
[----:B------:R0:W-:Y:S01]  /*37e0*/  @!P3 STG.E desc[UR10][R2.64+0x4400], R5 ;  /* 0x004400050200b986 */ /* 0x0001e2000c10190a */
[----:B------:R-:W-:Y:S05]  /*37f0*/  @P6 EXIT ;  /* 0x000000000000694d */ /* 0x000fea0003800000 */
[----:B------:R-:W1:Y:S01]  /*3800*/  LDS R33, [R33+0x4800] ;  /* 0x0048000021217984 */ /* 0x000e620000000800 */
[----:B------:R-:W-:Y:S01]  /*3810*/  IMAD.MOV.U32 R0, RZ, RZ, -0x1 ;  /* 0xffffffffff007424 */ /* 0x000fe200078e00ff */
[----:B-1----:R-:W-:-:S04]  /*3820*/  ISETP.GT.AND P0, PT, R33, -0x1, PT ;  /* 0xffffffff2100780c */ /* 0x002fc80003f04270 */
[----:B------:R-:W-:-:S04]  /*3830*/  SEL R0, R0, 0x80000000, P0 ;  /* 0x8000000000007807 */ /* 0x000fc80000000000 */
[----:B0-----:R-:W-:-:S05]  /*3840*/  LOP3.LUT R5, R0, R33, RZ, 0x3c, !PT ;  /* 0x0000002100057212 */ /* 0x001fca00078e3cff */
[----:B------:R-:W-:Y:S01]  /*3850*/  STG.E desc[UR10][R2.64+0x4800], R5 ;  /* 0x0048000502007986 */ /* 0x000fe2000c10190a */
[----:B------:R-:W-:Y:S05]  /*3860*/  EXIT ;  /* 0x000000000000794d */ /* 0x000fea0003800000 */
.L_x_214:
        /* <DEDUP_REMOVED lines=9> */
.L_x_220:


//--------------------- .text._ZN3cub18CUB_300001_SM_10006detail11EmptyKernelIvEEvv --------------------------
	.section	.text._ZN3cub18CUB_300001_SM_10006detail11EmptyKernelIvEEvv,"ax",@progbits
	.align	128
        .global         _ZN3cub18CUB_300001_SM_10006detail11EmptyKernelIvEEvv
        .type           _ZN3cub18CUB_300001_SM_10006detail11EmptyKernelIvEEvv,@function
        .size           _ZN3cub18CUB_300001_SM_10006detail11EmptyKernelIvEEvv,(.L_x_221 - _ZN3cub18CUB_300001_SM_10006detail11EmptyKernelIvEEvv)
        .other          _ZN3cub18CUB_300001_SM_10006detail11EmptyKernelIvEEvv,@"STO_CUDA_ENTRY STV_DEFAULT"
_ZN3cub18CUB_300001_SM_10006detail11EmptyKernelIvEEvv:
.text._ZN3cub18CUB_300001_SM_10006detail11EmptyKernelIvEEvv:
[----:B------:R-:W-:Y:S01]  /*0000*/  LDC R1, c[0x0][0x37c] ;  /* 0x0000df00ff017b82 */ /* 0x000fe20000000800 */
[----:B------:R-:W-:Y:S05]  /*0010*/  EXIT ;  /* 0x000000000000794d */ /* 0x000fea0003800000 */
.L_x_215:
        /* <DEDUP_REMOVED lines=14> */
.L_x_221:


//--------------------- .text._Z11emptyKernelv    --------------------------
	.section	.text._Z11emptyKernelv,"ax",@progbits
	.align	128
        .global         _Z11emptyKernelv
        .type           _Z11emptyKernelv,@function
        .size           _Z11emptyKernelv,(.L_x_222 - _Z11emptyKernelv)
        .other          _Z11emptyKernelv,@"STO_CUDA_ENTRY STV_DEFAULT"
_Z11emptyKernelv:
.text._Z11emptyKernelv:
[----:B------:R-:W-:Y:S01]  /*0000*/  LDC R1, c[0x0][0x37c] ;  /* 0x0000df00ff017b82 */ /* 0x000fe20000000800 */
[----:B------:R-:W-:Y:S05]  /*0010*/  EXIT ;  /* 0x000000000000794d */ /* 0x000fea0003800000 */
.L_x_216:
        /* <DEDUP_REMOVED lines=14> */
.L_x_222:


//--------------------- .nv.shared._ZN3cub18CUB_300001_SM_10006detail10radix_sort29DeviceRadixSortOnesweepKernelINS1_5radix10policy_hubIfNS0_8NullTypeEjE10Policy1000ELNS0_9SortOrderE0EfS6_jiiNS1_21identity_decomposer_tEEEvPT5_SC_PT3_PKSD_PT1_PKSH_PT2_PKSL_T4_iiT6_ --------------------------
	.section	.nv.shared._ZN3cub18CUB_300001_SM_10006detail10radix_sort29DeviceRadixSortOnesweepKernelINS1_5radix10policy_hubIfNS0_8NullTypeEjE10Policy1000ELNS0_9SortOrderE0EfS6_jiiNS1_21identity_decomposer_tEEEvPT5_SC_PT3_PKSD_PT1_PKSH_PT2_PKSL_T4_iiT6_,"aw",@nobits
	.sectionflags	@""
	.align	16
.nv.shared._ZN3cub18CUB_300001_SM_10006detail10radix_sort29DeviceRadixSortOnesweepKernelINS1_5radix10policy_hubIfNS0_8NullTypeEjE10Policy1000ELNS0_9SortOrderE0EfS6_jiiNS1_21identity_decomposer_tEEEvPT5_SC_PT3_PKSD_PT1_PKSH_PT2_PKSL_T4_iiT6_:
	.zero		31232


//--------------------- .nv.shared.reserved.0     --------------------------
	.section	.nv.shared.reserved.0,"aw",@nobits
	.weak		__nv_reservedSMEM_offset_0_alias
	.size		__nv_reservedSMEM_offset_0_alias, 0, 64
	.other		__nv_reservedSMEM_offset_0_alias,@"STO_CUDA_RESERVED_SHARED STV_DEFAULT"
__nv_reservedSMEM_offset_0_alias:
	.zero		0
	.zero		64


//--------------------- .nv.global                --------------------------
	.section	.nv.global,"aw",@nobits
.nv.global:
	.type		_ZN27_INTERNAL_2ba8568e_4_k_cu_N6thrust24THRUST_300001_SM_1000_NS12placeholders2_5E,@object
	.size		_ZN27_INTERNAL_2ba8568e_4_k_cu_N6thrust24THRUST_300001_SM_1000_NS12placeholders2_5E,(_ZN27_INTERNAL_2ba8568e_4_k_cu_N4cuda3std3__45__cpo6cbeginE - _ZN27_INTERNAL_2ba8568e_4_k_cu_N6thrust24THRUST_300001_SM_1000_NS12placeholders2_5E)
_ZN27_INTERNAL_2ba8568e_4_k_cu_N6thrust24THRUST_300001_SM_1000_NS12placeholders2_5E:
	.zero		1
	.type		_ZN27_INTERNAL_2ba8568e_4_k_cu_N4cuda3std3__45__cpo6cbeginE,@object
	.size		_ZN27_INTERNAL_2ba8568e_4_k_cu_N4cuda3std3__45__cpo6cbeginE,(_ZN27_INTERNAL_2ba8568e_4_k_cu_N4cuda3std6ranges3__45__cpo6cbeginE - _ZN27_INTERNAL_2ba8568e_4_k_cu_N4cuda3std3__45__cpo6cbeginE)
_ZN27_INTERNAL_2ba8568e_4_k_cu_N4cuda3std3__45__cpo6cbeginE:
	.zero		1
	.type		_ZN27_INTERNAL_2ba8568e_4_k_cu_N4cuda3std6ranges3__45__cpo6cbeginE,@object
	.size		_ZN27_INTERNAL_2ba8568e_4_k_cu_N4cuda3std6ranges3__45__cpo6cbeginE,(_ZN27_INTERNAL_2ba8568e_4_k_cu_N4cuda3std3__48in_placeE - _ZN27_INTERNAL_2ba8568e_4_k_cu_N4cuda3std6ranges3__45__cpo6cbeginE)
_ZN27_INTERNAL_2ba8568e_4_k_cu_N4cuda3std6ranges3__45__cpo6cbeginE:
	.zero		1
	.type		_ZN27_INTERNAL_2ba8568e_4_k_cu_N4cuda3std3__48in_placeE,@object
	.size		_ZN27_INTERNAL_2ba8568e_4_k_cu_N4cuda3std3__48in_placeE,(_ZN27_INTERNAL_2ba8568e_4_k_cu_N4cuda3std6ranges3__45__cpo4sizeE - _ZN27_INTERNAL_2ba8568e_4_k_cu_N4cuda3std3__48in_placeE)
_ZN27_INTERNAL_2ba8568e_4_k_cu_N4cuda3std3__48in_placeE:
	.zero		1
	.type		_ZN27_INTERNAL_2ba8568e_4_k_cu_N4cuda3std6ranges3__45__cpo4sizeE,@object
	.size		_ZN27_INTERNAL_2ba8568e_4_k_cu_N4cuda3std6ranges3__45__cpo4sizeE,(_ZN27_INTERNAL_2ba8568e_4_k_cu_N6thrust24THRUST_300001_SM_1000_NS12placeholders2_9E - _ZN27_INTERNAL_2ba8568e_4_k_cu_N4cuda3std6ranges3__45__cpo4sizeE)
_ZN27_INTERNAL_2ba8568e_4_k_cu_N4cuda3std6ranges3__45__cpo4sizeE:
	.zero		1
	.type		_ZN27_INTERNAL_2ba8568e_4_k_cu_N6thrust24THRUST_300001_SM_1000_NS12placeholders2_9E,@object
	.size		_ZN27_INTERNAL_2ba8568e_4_k_cu_N6thrust24THRUST_300001_SM_1000_NS12placeholders2_9E,(_ZN27_INTERNAL_2ba8568e_4_k_cu_N4cuda3std3__45__cpo7crbeginE - _ZN27_INTERNAL_2ba8568e_4_k_cu_N6thrust24THRUST_300001_SM_1000_NS12placeholders2_9E)
_ZN27_INTERNAL_2ba8568e_4_k_cu_N6thrust24THRUST_300001_SM_1000_NS12placeholders2_9E:
	.zero		1
	.type		_ZN27_INTERNAL_2ba8568e_4_k_cu_N4cuda3std3__45__cpo7crbeginE,@object
	.size		_ZN27_INTERNAL_2ba8568e_4_k_cu_N4cuda3std3__45__cpo7crbeginE,(_ZN27_INTERNAL_2ba8568e_4_k_cu_N4cuda3std6ranges3__45__cpo4nextE - _ZN27_INTERNAL_2ba8568e_4_k_cu_N4cuda3std3__45__cpo7crbeginE)
_ZN27_INTERNAL_2ba8568e_4_k_cu_N4cuda3std3__45__cpo7crbeginE:
	.zero		1
	.type		_ZN27_INTERNAL_2ba8568e_4_k_cu_N4cuda3std6ranges3__45__cpo4nextE,@object
	.size		_ZN27_INTERNAL_2ba8568e_4_k_cu_N4cuda3std6ranges3__45__cpo4nextE,(_ZN27_INTERNAL_2ba8568e_4_k_cu_N4cuda3std6ranges3__45__cpo4swapE - _ZN27_INTERNAL_2ba8568e_4_k_cu_N4cuda3std6ranges3__45__cpo4nextE)
_ZN27_INTERNAL_2ba8568e_4_k_cu_N4cuda3std6ranges3__45__cpo4nextE:
	.zero		1
	.type		_ZN27_INTERNAL_2ba8568e_4_k_cu_N4cuda3std6ranges3__45__cpo4swapE,@object
	.size		_ZN27_INTERNAL_2ba8568e_4_k_cu_N4cuda3std6ranges3__45__cpo4swapE,(_ZN27_INTERNAL_2ba8568e_4_k_cu_N6thrust24THRUST_300001_SM_1000_NS12placeholders2_1E - _ZN27_INTERNAL_2ba8568e_4_k_cu_N4cuda3std6ranges3__45__cpo4swapE)
_ZN27_INTERNAL_2ba8568e_4_k_cu_N4cuda3std6ranges3__45__cpo4swapE:
	.zero		1
	.type		_ZN27_INTERNAL_2ba8568e_4_k_cu_N6thrust24THRUST_300001_SM_1000_NS12placeholders2_1E,@object
	.size		_ZN27_INTERNAL_2ba8568e_4_k_cu_N6thrust24THRUST_300001_SM_1000_NS12placeholders2_1E,(_ZN27_INTERNAL_2ba8568e_4_k_cu_N6thrust24THRUST_300001_SM_1000_NS12placeholders2_3E - _ZN27_INTERNAL_2ba8568e_4_k_cu_N6thrust24THRUST_300001_SM_1000_NS12placeholders2_1E)
_ZN27_INTERNAL_2ba8568e_4_k_cu_N6thrust24THRUST_300001_SM_1000_NS12placeholders2_1E:
	.zero		1
	.type		_ZN27_INTERNAL_2ba8568e_4_k_cu_N6thrust24THRUST_300001_SM_1000_NS12placeholders2_3E,@object
	.size		_ZN27_INTERNAL_2ba8568e_4_k_cu_N6thrust24THRUST_300001_SM_1000_NS12placeholders2_3E,(_ZN27_INTERNAL_2ba8568e_4_k_cu_N4cuda3std3__45__cpo5beginE - _ZN27_INTERNAL_2ba8568e_4_k_cu_N6thrust24THRUST_300001_SM_1000_NS12placeholders2_3E)
_ZN27_INTERNAL_2ba8568e_4_k_cu_N6thrust24THRUST_300001_SM_1000_NS12placeholders2_3E:
	.zero		1
	.type		_ZN27_INTERNAL_2ba8568e_4_k_cu_N4cuda3std3__45__cpo5beginE,@object
	.size		_ZN27_INTERNAL_2ba8568e_4_k_cu_N4cuda3std3__45__cpo5beginE,(_ZN27_INTERNAL_2ba8568e_4_k_cu_N4cuda3std6ranges3__45__cpo5beginE - _ZN27_INTERNAL_2ba8568e_4_k_cu_N4cuda3std3__45__cpo5beginE)
_ZN27_INTERNAL_2ba8568e_4_k_cu_N4cuda3std3__45__cpo5beginE:
	.zero		1
	.type		_ZN27_INTERNAL_2ba8568e_4_k_cu_N4cuda3std6ranges3__45__cpo5beginE,@object
	.size		_ZN27_INTERNAL_2ba8568e_4_k_cu_N4cuda3std6ranges3__45__cpo5beginE,(_ZN27_INTERNAL_2ba8568e_4_k_cu_N4cuda3std3__429_GLOBAL__N__2ba8568e_4_k_cu_N6ignoreE - _ZN27_INTERNAL_2ba8568e_4_k_cu_N4cuda3std6ranges3__45__cpo5beginE)
_ZN27_INTERNAL_2ba8568e_4_k_cu_N4cuda3std6ranges3__45__cpo5beginE:
	.zero		1
	.type		_ZN27_INTERNAL_2ba8568e_4_k_cu_N4cuda3std3__429_GLOBAL__N__2ba8568e_4_k_cu_N6ignoreE,@object
	.size		_ZN27_INTERNAL_2ba8568e_4_k_cu_N4cuda3std3__429_GLOBAL__N__2ba8568e_4_k_cu_N6ignoreE,(_ZN27_INTERNAL_2ba8568e_4_k_cu_N4cuda3std6ranges3__45__cpo4dataE - _ZN27_INTERNAL_2ba8568e_4_k_cu_N4cuda3std3__429_GLOBAL__N__2ba8568e_4_k_cu_N6ignoreE)
_ZN27_INTERNAL_2ba8568e_4_k_cu_N4cuda3std3__429_GLOBAL__N__2ba8568e_4_k_cu_N6ignoreE:
	.zero		1
	.type		_ZN27_INTERNAL_2ba8568e_4_k_cu_N4cuda3std6ranges3__45__cpo4dataE,@object
	.size		_ZN27_INTERNAL_2ba8568e_4_k_cu_N4cuda3std6ranges3__45__cpo4dataE,(_ZN27_INTERNAL_2ba8568e_4_k_cu_N6thrust24THRUST_300001_SM_1000_NS12placeholders2_7E - _ZN27_INTERNAL_2ba8568e_4_k_cu_N4cuda3std6ranges3__45__cpo4dataE)
_ZN27_INTERNAL_2ba8568e_4_k_cu_N4cuda3std6ranges3__45__cpo4dataE:
	.zero		1
	.type		_ZN27_INTERNAL_2ba8568e_4_k_cu_N6thrust24THRUST_300001_SM_1000_NS12placeholders2_7E,@object
	.size		_ZN27_INTERNAL_2ba8568e_4_k_cu_N6thrust24THRUST_300001_SM_1000_NS12placeholders2_7E,(_ZN27_INTERNAL_2ba8568e_4_k_cu_N4cuda3std3__45__cpo6rbeginE - _ZN27_INTERNAL_2ba8568e_4_k_cu_N6thrust24THRUST_300001_SM_1000_NS12placeholders2_7E)
_ZN27_INTERNAL_2ba8568e_4_k_cu_N6thrust24THRUST_300001_SM_1000_NS12placeholders2_7E:
	.zero		1
	.type		_ZN27_INTERNAL_2ba8568e_4_k_cu_N4cuda3std3__45__cpo6rbeginE,@object
	.size		_ZN27_INTERNAL_2ba8568e_4_k_cu_N4cuda3std3__45__cpo6rbeginE,(_ZN27_INTERNAL_2ba8568e_4_k_cu_N4cuda3std6ranges3__45__cpo7advanceE - _ZN27_INTERNAL_2ba8568e_4_k_cu_N4cuda3std3__45__cpo6rbeginE)
_ZN27_INTERNAL_2ba8568e_4_k_cu_N4cuda3std3__45__cpo6rbeginE:
	.zero		1
	.type		_ZN27_INTERNAL_2ba8568e_4_k_cu_N4cuda3std6ranges3__45__cpo7advanceE,@object
	.size		_ZN27_INTERNAL_2ba8568e_4_k_cu_N4cuda3std6ranges3__45__cpo7advanceE,(_ZN27_INTERNAL_2ba8568e_4_k_cu_N4cuda3std3__47nulloptE - _ZN27_INTERNAL_2ba8568e_4_k_cu_N4cuda3std6ranges3__45__cpo7advanceE)
_ZN27_INTERNAL_2ba8568e_4_k_cu_N4cuda3std6ranges3__45__cpo7advanceE:
	.zero		1
	.type		_ZN27_INTERNAL_2ba8568e_4_k_cu_N4cuda3std3__47nulloptE,@object
	.size		_ZN27_INTERNAL_2ba8568e_4_k_cu_N4cuda3std3__47nulloptE,(_ZN27_INTERNAL_2ba8568e_4_k_cu_N4cuda3std6ranges3__45__cpo8distanceE - _ZN27_INTERNAL_2ba8568e_4_k_cu_N4cuda3std3__47nulloptE)
_ZN27_INTERNAL_2ba8568e_4_k_cu_N4cuda3std3__47nulloptE:
	.zero		1
	.type		_ZN27_INTERNAL_2ba8568e_4_k_cu_N4cuda3std6ranges3__45__cpo8distanceE,@object
	.size		_ZN27_INTERNAL_2ba8568e_4_k_cu_N4cuda3std6ranges3__45__cpo8distanceE,(_ZN27_INTERNAL_2ba8568e_4_k_cu_N6thrust24THRUST_300001_SM_1000_NS12placeholders2_6E - _ZN27_INTERNAL_2ba8568e_4_k_cu_N4cuda3std6ranges3__45__cpo8distanceE)
_ZN27_INTERNAL_2ba8568e_4_k_cu_N4cuda3std6ranges3__45__cpo8distanceE:
	.zero		1
	.type		_ZN27_INTERNAL_2ba8568e_4_k_cu_N6thrust24THRUST_300001_SM_1000_NS12placeholders2_6E,@object
	.size		_ZN27_INTERNAL_2ba8568e_4_k_cu_N6thrust24THRUST_300001_SM_1000_NS12placeholders2_6E,(_ZN27_INTERNAL_2ba8568e_4_k_cu_N4cuda3std3__45__cpo4cendE - _ZN27_INTERNAL_2ba8568e_4_k_cu_N6thrust24THRUST_300001_SM_1000_NS12placeholders2_6E)
_ZN27_INTERNAL_2ba8568e_4_k_cu_N6thrust24THRUST_300001_SM_1000_NS12placeholders2_6E:
	.zero		1
	.type		_ZN27_INTERNAL_2ba8568e_4_k_cu_N4cuda3std3__45__cpo4cendE,@object
	.size		_ZN27_INTERNAL_2ba8568e_4_k_cu_N4cuda3std3__45__cpo4cendE,(_ZN27_INTERNAL_2ba8568e_4_k_cu_N4cuda3std6ranges3__45__cpo4cendE - _ZN27_INTERNAL_2ba8568e_4_k_cu_N4cuda3std3__45__cpo4cendE)
_ZN27_INTERNAL_2ba8568e_4_k_cu_N4cuda3std3__45__cpo4cendE:
	.zero		1
	.type		_ZN27_INTERNAL_2ba8568e_4_k_cu_N4cuda3std6ranges3__45__cpo4cendE,@object
	.size		_ZN27_INTERNAL_2ba8568e_4_k_cu_N4cuda3std6ranges3__45__cpo4cendE,(_ZN27_INTERNAL_2ba8568e_4_k_cu_N4cuda3std3__420unreachable_sentinelE - _ZN27_INTERNAL_2ba8568e_4_k_cu_N4cuda3std6ranges3__45__cpo4cendE)
_ZN27_INTERNAL_2ba8568e_4_k_cu_N4cuda3std6ranges3__45__cpo4cendE:
	.zero		1
	.type		_ZN27_INTERNAL_2ba8568e_4_k_cu_N4cuda3std3__420unreachable_sentinelE,@object
	.size		_ZN27_INTERNAL_2ba8568e_4_k_cu_N4cuda3std3__420unreachable_sentinelE,(_ZN27_INTERNAL_2ba8568e_4_k_cu_N4cuda3std6ranges3__45__cpo5ssizeE - _ZN27_INTERNAL_2ba8568e_4_k_cu_N4cuda3std3__420unreachable_sentinelE)
_ZN27_INTERNAL_2ba8568e_4_k_cu_N4cuda3std3__420unreachable_sentinelE:
	.zero		1
	.type		_ZN27_INTERNAL_2ba8568e_4_k_cu_N4cuda3std6ranges3__45__cpo5ssizeE,@object
	.size		_ZN27_INTERNAL_2ba8568e_4_k_cu_N4cuda3std6ranges3__45__cpo5ssizeE,(_ZN27_INTERNAL_2ba8568e_4_k_cu_N6thrust24THRUST_300001_SM_1000_NS12placeholders3_10E - _ZN27_INTERNAL_2ba8568e_4_k_cu_N4cuda3std6ranges3__45__cpo5ssizeE)
_ZN27_INTERNAL_2ba8568e_4_k_cu_N4cuda3std6ranges3__45__cpo5ssizeE:
	.zero		1
	.type		_ZN27_INTERNAL_2ba8568e_4_k_cu_N6thrust24THRUST_300001_SM_1000_NS12placeholders3_10E,@object
	.size		_ZN27_INTERNAL_2ba8568e_4_k_cu_N6thrust24THRUST_300001_SM_1000_NS12placeholders3_10E,(_ZN27_INTERNAL_2ba8568e_4_k_cu_N4cuda3std3__45__cpo5crendE - _ZN27_INTERNAL_2ba8568e_4_k_cu_N6thrust24THRUST_300001_SM_1000_NS12placeholders3_10E)
_ZN27_INTERNAL_2ba8568e_4_k_cu_N6thrust24THRUST_300001_SM_1000_NS12placeholders3_10E:
	.zero		1
	.type		_ZN27_INTERNAL_2ba8568e_4_k_cu_N4cuda3std3__45__cpo5crendE,@object
	.size		_ZN27_INTERNAL_2ba8568e_4_k_cu_N4cuda3std3__45__cpo5crendE,(_ZN27_INTERNAL_2ba8568e_4_k_cu_N4cuda3std6ranges3__45__cpo4prevE - _ZN27_INTERNAL_2ba8568e_4_k_cu_N4cuda3std3__45__cpo5crendE)
_ZN27_INTERNAL_2ba8568e_4_k_cu_N4cuda3std3__45__cpo5crendE:
	.zero		1
	.type		_ZN27_INTERNAL_2ba8568e_4_k_cu_N4cuda3std6ranges3__45__cpo4prevE,@object
	.size		_ZN27_INTERNAL_2ba8568e_4_k_cu_N4cuda3std6ranges3__45__cpo4prevE,(_ZN27_INTERNAL_2ba8568e_4_k_cu_N4cuda3std6ranges3__45__cpo9iter_moveE - _ZN27_INTERNAL_2ba8568e_4_k_cu_N4cuda3std6ranges3__45__cpo4prevE)
_ZN27_INTERNAL_2ba8568e_4_k_cu_N4cuda3std6ranges3__45__cpo4prevE:
	.zero		1
	.type		_ZN27_INTERNAL_2ba8568e_4_k_cu_N4cuda3std6ranges3__45__cpo9iter_moveE,@object
	.size		_ZN27_INTERNAL_2ba8568e_4_k_cu_N4cuda3std6ranges3__45__cpo9iter_moveE,(_ZN27_INTERNAL_2ba8568e_4_k_cu_N6thrust24THRUST_300001_SM_1000_NS12placeholders2_2E - _ZN27_INTERNAL_2ba8568e_4_k_cu_N4cuda3std6ranges3__45__cpo9iter_moveE)
_ZN27_INTERNAL_2ba8568e_4_k_cu_N4cuda3std6ranges3__45__cpo9iter_moveE:
	.zero		1
	.type		_ZN27_INTERNAL_2ba8568e_4_k_cu_N6thrust24THRUST_300001_SM_1000_NS12placeholders2_2E,@object
	.size		_ZN27_INTERNAL_2ba8568e_4_k_cu_N6thrust24THRUST_300001_SM_1000_NS12placeholders2_2E,(_ZN27_INTERNAL_2ba8568e_4_k_cu_N6thrust24THRUST_300001_SM_1000_NS12placeholders2_4E - _ZN27_INTERNAL_2ba8568e_4_k_cu_N6thrust24THRUST_300001_SM_1000_NS12placeholders2_2E)
_ZN27_INTERNAL_2ba8568e_4_k_cu_N6thrust24THRUST_300001_SM_1000_NS12placeholders2_2E:
	.zero		1
	.type		_ZN27_INTERNAL_2ba8568e_4_k_cu_N6thrust24THRUST_300001_SM_1000_NS12placeholders2_4E,@object
	.size		_ZN27_INTERNAL_2ba8568e_4_k_cu_N6thrust24THRUST_300001_SM_1000_NS12placeholders2_4E,(_ZN27_INTERNAL_2ba8568e_4_k_cu_N4cuda3std3__45__cpo3endE - _ZN27_INTERNAL_2ba8568e_4_k_cu_N6thrust24THRUST_300001_SM_1000_NS12placeholders2_4E)
_ZN27_INTERNAL_2ba8568e_4_k_cu_N6thrust24THRUST_300001_SM_1000_NS12placeholders2_4E:
	.zero		1
	.type		_ZN27_INTERNAL_2ba8568e_4_k_cu_N4cuda3std3__45__cpo3endE,@object
	.size		_ZN27_INTERNAL_2ba8568e_4_k_cu_N4cuda3std3__45__cpo3endE,(_ZN27_INTERNAL_2ba8568e_4_k_cu_N4cuda3std6ranges3__45__cpo3endE - _ZN27_INTERNAL_2ba8568e_4_k_cu_N4cuda3std3__45__cpo3endE)
_ZN27_INTERNAL_2ba8568e_4_k_cu_N4cuda3std3__45__cpo3endE:
	.zero		1
	.type		_ZN27_INTERNAL_2ba8568e_4_k_cu_N4cuda3std6ranges3__45__cpo3endE,@object
	.size		_ZN27_INTERNAL_2ba8568e_4_k_cu_N4cuda3std6ranges3__45__cpo3endE,(_ZN27_INTERNAL_2ba8568e_4_k_cu_N4cuda3std3__419piecewise_constructE - _ZN27_INTERNAL_2ba8568e_4_k_cu_N4cuda3std6ranges3__45__cpo3endE)
_ZN27_INTERNAL_2ba8568e_4_k_cu_N4cuda3std6ranges3__45__cpo3endE:
	.zero		1
	.type		_ZN27_INTERNAL_2ba8568e_4_k_cu_N4cuda3std3__419piecewise_constructE,@object
	.size		_ZN27_INTERNAL_2ba8568e_4_k_cu_N4cuda3std3__419piecewise_constructE,(_ZN27_INTERNAL_2ba8568e_4_k_cu_N4cuda3std6ranges3__45__cpo5cdataE - _ZN27_INTERNAL_2ba8568e_4_k_cu_N4cuda3std3__419piecewise_constructE)
_ZN27_INTERNAL_2ba8568e_4_k_cu_N4cuda3std3__419piecewise_constructE:
	.zero		1
	.type		_ZN27_INTERNAL_2ba8568e_4_k_cu_N4cuda3std6ranges3__45__cpo5cdataE,@object
	.size		_ZN27_INTERNAL_2ba8568e_4_k_cu_N4cuda3std6ranges3__45__cpo5cdataE,(_ZN27_INTERNAL_2ba8568e_4_k_cu_N6thrust24THRUST_300001_SM_1000_NS12placeholders2_8E - _ZN27_INTERNAL_2ba8568e_4_k_cu_N4cuda3std6ranges3__45__cpo5cdataE)
_ZN27_INTERNAL_2ba8568e_4_k_cu_N4cuda3std6ranges3__45__cpo5cdataE:
	.zero		1
	.type		_ZN27_INTERNAL_2ba8568e_4_k_cu_N6thrust24THRUST_300001_SM_1000_NS12placeholders2_8E,@object
	.size		_ZN27_INTERNAL_2ba8568e_4_k_cu_N6thrust24THRUST_300001_SM_1000_NS12placeholders2_8E,(_ZN27_INTERNAL_2ba8568e_4_k_cu_N4cuda3std3__45__cpo4rendE - _ZN27_INTERNAL_2ba8568e_4_k_cu_N6thrust24THRUST_300001_SM_1000_NS12placeholders2_8E)
_ZN27_INTERNAL_2ba8568e_4_k_cu_N6thrust24THRUST_300001_SM_1000_NS12placeholders2_8E:
	.zero		1
	.type		_ZN27_INTERNAL_2ba8568e_4_k_cu_N4cuda3std3__45__cpo4rendE,@object
	.size		_ZN27_INTERNAL_2ba8568e_4_k_cu_N4cuda3std3__45__cpo4rendE,(_ZN27_INTERNAL_2ba8568e_4_k_cu_N4cuda3std6ranges3__45__cpo9iter_swapE - _ZN27_INTERNAL_2ba8568e_4_k_cu_N4cuda3std3__45__cpo4rendE)
_ZN27_INTERNAL_2ba8568e_4_k_cu_N4cuda3std3__45__cpo4rendE:
	.zero		1
	.type		_ZN27_INTERNAL_2ba8568e_4_k_cu_N4cuda3std6ranges3__45__cpo9iter_swapE,@object
	.size		_ZN27_INTERNAL_2ba8568e_4_k_cu_N4cuda3std6ranges3__45__cpo9iter_swapE,(_ZN27_INTERNAL_2ba8568e_4_k_cu_N4cuda3std3__48unexpectE - _ZN27_INTERNAL_2ba8568e_4_k_cu_N4cuda3std6ranges3__45__cpo9iter_swapE)
_ZN27_INTERNAL_2ba8568e_4_k_cu_N4cuda3std6ranges3__45__cpo9iter_swapE:
	.zero		1
	.type		_ZN27_INTERNAL_2ba8568e_4_k_cu_N4cuda3std3__48unexpectE,@object
	.size		_ZN27_INTERNAL_2ba8568e_4_k_cu_N4cuda3std3__48unexpectE,(_ZN27_INTERNAL_2ba8568e_4_k_cu_N6thrust24THRUST_300001_SM_1000_NS6system6detail10sequential3seqE - _ZN27_INTERNAL_2ba8568e_4_k_cu_N4cuda3std3__48unexpectE)
_ZN27_INTERNAL_2ba8568e_4_k_cu_N4cuda3std3__48unexpectE:
	.zero		1
	.type		_ZN27_INTERNAL_2ba8568e_4_k_cu_N6thrust24THRUST_300001_SM_1000_NS6system6detail10sequential3seqE,@object
	.size		_ZN27_INTERNAL_2ba8568e_4_k_cu_N6thrust24THRUST_300001_SM_1000_NS6system6detail10sequential3seqE,(.L_29 - _ZN27_INTERNAL_2ba8568e_4_k_cu_N6thrust24THRUST_300001_SM_1000_NS6system6detail10sequential3seqE)
_ZN27_INTERNAL_2ba8568e_4_k_cu_N6thrust24THRUST_300001_SM_1000_NS6system6detail10sequential3seqE:
	.zero		1
.L_29:


//--------------------- .nv.shared._ZN3cub18CUB_300001_SM_10006detail10radix_sort33DeviceRadixSortExclusiveSumKernelINS1_5radix10policy_hubIfNS0_8NullTypeEjE10Policy1000EjEEvPT0_ --------------------------
	.section	.nv.shared._ZN3cub18CUB_300001_SM_10006detail10radix_sort33DeviceRadixSortExclusiveSumKernelINS1_5radix10policy_hubIfNS0_8NullTypeEjE10Policy1000EjEEvPT0_,"aw",@nobits
	.sectionflags	@""
	.align	16
.nv.shared._ZN3cub18CUB_300001_SM_10006detail10radix_sort33DeviceRadixSortExclusiveSumKernelINS1_5radix10policy_hubIfNS0_8NullTypeEjE10Policy1000EjEEvPT0_:
	.zero		2208


//--------------------- .nv.shared._ZN3cub18CUB_300001_SM_10006detail10radix_sort30DeviceRadixSortHistogramKernelINS1_5radix10policy_hubIfNS0_8NullTypeEjE10Policy1000ELNS0_9SortOrderE0EfjNS1_21identity_decomposer_tEEEvPT2_PKT1_SB_iiT3_ --------------------------
	.section	.nv.shared._ZN3cub18CUB_300001_SM_10006detail10radix_sort30DeviceRadixSortHistogramKernelINS1_5radix10policy_hubIfNS0_8NullTypeEjE10Policy1000ELNS0_9SortOrderE0EfjNS1_21identity_decomposer_tEEEvPT2_PKT1_SB_iiT3_,"aw",@nobits
	.sectionflags	@""
	.align	4
.nv.shared._ZN3cub18CUB_300001_SM_10006detail10radix_sort30DeviceRadixSortHistogramKernelINS1_5radix10policy_hubIfNS0_8NullTypeEjE10Policy1000ELNS0_9SortOrderE0EfjNS1_21identity_decomposer_tEEEvPT2_PKT1_SB_iiT3_:
	.zero		5120


//--------------------- .nv.shared._ZN3cub18CUB_300001_SM_10006detail10radix_sort31DeviceRadixSortSingleTileKernelINS1_5radix10policy_hubIfNS0_8NullTypeEjE10Policy1000ELNS0_9SortOrderE0EfS6_jNS1_21identity_decomposer_tEEEvPKT1_PSB_PKT2_PSF_T3_iiT4_ --------------------------
	.section	.nv.shared._ZN3cub18CUB_300001_SM_10006detail10radix_sort31DeviceRadixSortSingleTileKernelINS1_5radix10policy_hubIfNS0_8NullTypeEjE10Policy1000ELNS0_9SortOrderE0EfS6_jNS1_21identity_decomposer_tEEEvPKT1_PSB_PKT2_PSF_T3_iiT4_,"aw",@nobits
	.sectionflags	@""
	.align	16
.nv.shared._ZN3cub18CUB_300001_SM_10006detail10radix_sort31DeviceRadixSortSingleTileKernelINS1_5radix10policy_hubIfNS0_8NullTypeEjE10Policy1000ELNS0_9SortOrderE0EfS6_jNS1_21identity_decomposer_tEEEvPKT1_PSB_PKT2_PSF_T3_iiT4_:
	.zero		34880


//--------------------- .nv.constant0._ZN3cub18CUB_300001_SM_10006detail10radix_sort29DeviceRadixSortOnesweepKernelINS1_5radix10policy_hubIfNS0_8NullTypeEjE10Policy1000ELNS0_9SortOrderE0EfS6_jiiNS1_21identity_decomposer_tEEEvPT5_SC_PT3_PKSD_PT1_PKSH_PT2_PKSL_T4_iiT6_ --------------------------
	.section	.nv.constant0._ZN3cub18CUB_300001_SM_10006detail10radix_sort29DeviceRadixSortOnesweepKernelINS1_5radix10policy_hubIfNS0_8NullTypeEjE10Policy1000ELNS0_9SortOrderE0EfS6_jiiNS1_21identity_decomposer_tEEEvPT5_SC_PT3_PKSD_PT1_PKSH_PT2_PKSL_T4_iiT6_,"a",@progbits
	.sectionflags	@""
	.align	4
.nv.constant0._ZN3cub18CUB_300001_SM_10006detail10radix_sort29DeviceRadixSortOnesweepKernelINS1_5radix10policy_hubIfNS0_8NullTypeEjE10Policy1000ELNS0_9SortOrderE0EfS6_jiiNS1_21identity_decomposer_tEEEvPT5_SC_PT3_PKSD_PT1_PKSH_PT2_PKSL_T4_iiT6_:
	.zero		973


//--------------------- .nv.constant0._ZN3cub18CUB_300001_SM_10006detail10radix_sort33DeviceRadixSortExclusiveSumKernelINS1_5radix10policy_hubIfNS0_8NullTypeEjE10Policy1000EjEEvPT0_ --------------------------
	.section	.nv.constant0._ZN3cub18CUB_300001_SM_10006detail10radix_sort33DeviceRadixSortExclusiveSumKernelINS1_5radix10policy_hubIfNS0_8NullTypeEjE10Policy1000EjEEvPT0_,"a",@progbits
	.sectionflags	@""
	.align	4
.nv.constant0._ZN3cub18CUB_300001_SM_10006detail10radix_sort33DeviceRadixSortExclusiveSumKernelINS1_5radix10policy_hubIfNS0_8NullTypeEjE10Policy1000EjEEvPT0_:
	.zero		904


//--------------------- .nv.constant0._ZN3cub18CUB_300001_SM_10006detail10radix_sort30DeviceRadixSortHistogramKernelINS1_5radix10policy_hubIfNS0_8NullTypeEjE10Policy1000ELNS0_9SortOrderE0EfjNS1_21identity_decomposer_tEEEvPT2_PKT1_SB_iiT3_ --------------------------
	.section	.nv.constant0._ZN3cub18CUB_300001_SM_10006detail10radix_sort30DeviceRadixSortHistogramKernelINS1_5radix10policy_hubIfNS0_8NullTypeEjE10Policy1000ELNS0_9SortOrderE0EfjNS1_21identity_decomposer_tEEEvPT2_PKT1_SB_iiT3_,"a",@progbits
	.sectionflags	@""
	.align	4
.nv.constant0._ZN3cub18CUB_300001_SM_10006detail10radix_sort30DeviceRadixSortHistogramKernelINS1_5radix10policy_hubIfNS0_8NullTypeEjE10Policy1000ELNS0_9SortOrderE0EfjNS1_21identity_decomposer_tEEEvPT2_PKT1_SB_iiT3_:
	.zero		925


//--------------------- .nv.constant0._ZN3cub18CUB_300001_SM_10006detail10radix_sort31DeviceRadixSortSingleTileKernelINS1_5radix10policy_hubIfNS0_8NullTypeEjE10Policy1000ELNS0_9SortOrderE0EfS6_jNS1_21identity_decomposer_tEEEvPKT1_PSB_PKT2_PSF_T3_iiT4_ --------------------------
	.section	.nv.constant0._ZN3cub18CUB_300001_SM_10006detail10radix_sort31DeviceRadixSortSingleTileKernelINS1_5radix10policy_hubIfNS0_8NullTypeEjE10Policy1000ELNS0_9SortOrderE0EfS6_jNS1_21identity_decomposer_tEEEvPKT1_PSB_PKT2_PSF_T3_iiT4_,"a",@progbits
	.sectionflags	@""
	.align	4
.nv.constant0._ZN3cub18CUB_300001_SM_10006detail10radix_sort31DeviceRadixSortSingleTileKernelINS1_5radix10policy_hubIfNS0_8NullTypeEjE10Policy1000ELNS0_9SortOrderE0EfS6_jNS1_21identity_decomposer_tEEEvPKT1_PSB_PKT2_PSF_T3_iiT4_:
	.zero		941


//--------------------- .nv.constant0._ZN3cub18CUB_300001_SM_10006detail11EmptyKernelIvEEvv --------------------------
	.section	.nv.constant0._ZN3cub18CUB_300001_SM_10006detail11EmptyKernelIvEEvv,"a",@progbits
	.sectionflags	@""
	.align	4
.nv.constant0._ZN3cub18CUB_300001_SM_10006detail11EmptyKernelIvEEvv:
	.zero		896


//--------------------- .nv.constant0._Z11emptyKernelv --------------------------
	.section	.nv.constant0._Z11emptyKernelv,"a",@progbits
	.sectionflags	@""
	.align	4
.nv.constant0._Z11emptyKernelv:
	.zero		896


//--------------------- SYMBOLS --------------------------

	.type		.nv.reservedSmem.offset0,@object
	.size		.nv.reservedSmem.offset0,0x4
	.type		.nv.reservedSmem.cap,@object
	.size		.nv.reservedSmem.cap,0x4
